	.target	sm_90a

	.elftype	@"ET_EXEC"


//--------------------- .note.nv.tkinfo           --------------------------
	.section	.note.nv.tkinfo,"",@"SHT_NOTE"
	.sectionflags	@"SHF_NOTE_NV_TKINFO"
	.tkinfo
        /*0018*/ 	.word	0x00000002
        /*0030*/ 	.string	""
        /*0030*/ 	.string	"ptxas"
        /*0030*/ 	.string	"Cuda compilation tools, release 13.0, V13.0.88"
        /*0030*/ 	.string	"Build cuda_13.0.r13.0/compiler.36424714_0"
        /*0030*/ 	.string	"-v  -suppress-debug-info  -lineinfo  -arch sm_90a "



//--------------------- .note.nv.cuinfo           --------------------------
	.section	.note.nv.cuinfo,"",@"SHT_NOTE"
	.sectionflags	@"SHF_NOTE_NV_CUINFO"
        /*0018*/ 	.short	0x0002
        /*001a*/ 	.short	0x005a
        /*001c*/ 	.short	0x0082
	.zero		2


//--------------------- .nv.info                  --------------------------
	.section	.nv.info,"",@"SHT_CUDA_INFO"
	.align	4


	//----- nvinfo : EIATTR_REGCOUNT
	.align		4
        /*0000*/ 	.byte	0x04, 0x2f
        /*0002*/ 	.short	(.L_1 - .L_0)
	.align		4
.L_0:
        /*0004*/ 	.word	index@(matmul_kernel)
        /*0008*/ 	.word	0x000000ff


	//----- nvinfo : EIATTR_FRAME_SIZE
	.align		4
.L_1:
        /*000c*/ 	.byte	0x04, 0x11
        /*000e*/ 	.short	(.L_3 - .L_2)
	.align		4
.L_2:
        /*0010*/ 	.word	index@(matmul_kernel)
        /*0014*/ 	.word	0x000015f8


	//----- nvinfo : EIATTR_MIN_STACK_SIZE
	.align		4
.L_3:
        /*0018*/ 	.byte	0x04, 0x12
        /*001a*/ 	.short	(.L_5 - .L_4)
	.align		4
.L_4:
        /*001c*/ 	.word	index@(matmul_kernel)
        /*0020*/ 	.word	0x000015f8
.L_5:


//--------------------- .nv.compat                --------------------------
	.section	.nv.compat,"",@"SHT_CUDA_COMPAT_INFO"
	.align	4
        /*0000*/ 	.byte	0x02, 0x09, 0x01, 0x00, 0x02, 0x02, 0x04, 0x00, 0x02, 0x05, 0x05, 0x00, 0x03, 0x07, 0x01, 0x01
        /*0010*/ 	.byte	0x02, 0x03, 0x00, 0x00, 0x02, 0x06, 0x01, 0x00, 0x04, 0x0b, 0x08, 0x00, 0x00, 0x00, 0x00, 0x00
        /*0020*/ 	.byte	0x00, 0x00, 0x00, 0x00


//--------------------- .nv.info.matmul_kernel    --------------------------
	.section	.nv.info.matmul_kernel,"",@"SHT_CUDA_INFO"
	.sectionflags	@""
	.align	4


	//----- nvinfo : EIATTR_CUDA_API_VERSION
	.align		4
        /*0000*/ 	.byte	0x04, 0x37
        /*0002*/ 	.short	(.L_7 - .L_6)
.L_6:
        /*0004*/ 	.word	0x00000082


	//----- nvinfo : EIATTR_KPARAM_INFO
	.align		4
.L_7:
        /*0008*/ 	.byte	0x04, 0x17
        /*000a*/ 	.short	(.L_9 - .L_8)
.L_8:
        /*000c*/ 	.word	0x00000000
        /*0010*/ 	.short	0x000d
        /*0012*/ 	.short	0x0048
        /*0014*/ 	.byte	0x00, 0xf4, 0x21, 0x00


	//----- nvinfo : EIATTR_KPARAM_INFO
	.align		4
.L_9:
        /*0018*/ 	.byte	0x04, 0x17
        /*001a*/ 	.short	(.L_11 - .L_10)
.L_10:
        /*001c*/ 	.word	0x00000000
        /*0020*/ 	.short	0x000c
        /*0022*/ 	.short	0x0040
        /*0024*/ 	.byte	0x00, 0xf4, 0x21, 0x00


	//----- nvinfo : EIATTR_KPARAM_INFO
	.align		4
.L_11:
        /*0028*/ 	.byte	0x04, 0x17
        /*002a*/ 	.short	(.L_13 - .L_12)
.L_12:
        /*002c*/ 	.word	0x00000000
        /*0030*/ 	.short	0x000b
        /*0032*/ 	.short	0x0038
        /*0034*/ 	.byte	0x00, 0xf0, 0x11, 0x00


	//----- nvinfo : EIATTR_KPARAM_INFO
	.align		4
.L_13:
        /*0038*/ 	.byte	0x04, 0x17
        /*003a*/ 	.short	(.L_15 - .L_14)
.L_14:
        /*003c*/ 	.word	0x00000000
        /*0040*/ 	.short	0x000a
        /*0042*/ 	.short	0x0034
        /*0044*/ 	.byte	0x00, 0xf0, 0x11, 0x00


	//----- nvinfo : EIATTR_KPARAM_INFO
	.align		4
.L_15:
        /*0048*/ 	.byte	0x04, 0x17
        /*004a*/ 	.short	(.L_17 - .L_16)
.L_16:
        /*004c*/ 	.word	0x00000000
        /*0050*/ 	.short	0x0009
        /*0052*/ 	.short	0x0030
        /*0054*/ 	.byte	0x00, 0xf0, 0x11, 0x00


	//----- nvinfo : EIATTR_KPARAM_INFO
	.align		4
.L_17:
        /*0058*/ 	.byte	0x04, 0x17
        /*005a*/ 	.short	(.L_19 - .L_18)
.L_18:
        /*005c*/ 	.word	0x00000000
        /*0060*/ 	.short	0x0008
        /*0062*/ 	.short	0x002c
        /*0064*/ 	.byte	0x00, 0xf0, 0x11, 0x00


	//----- nvinfo : EIATTR_KPARAM_INFO
	.align		4
.L_19:
        /*0068*/ 	.byte	0x04, 0x17
        /*006a*/ 	.short	(.L_21 - .L_20)
.L_20:
        /*006c*/ 	.word	0x00000000
        /*0070*/ 	.short	0x0007
        /*0072*/ 	.short	0x0028
        /*0074*/ 	.byte	0x00, 0xf0, 0x11, 0x00


	//----- nvinfo : EIATTR_KPARAM_INFO
	.align		4
.L_21:
        /*0078*/ 	.byte	0x04, 0x17
        /*007a*/ 	.short	(.L_23 - .L_22)
.L_22:
        /*007c*/ 	.word	0x00000000
        /*0080*/ 	.short	0x0006
        /*0082*/ 	.short	0x0024
        /*0084*/ 	.byte	0x00, 0xf0, 0x11, 0x00


	//----- nvinfo : EIATTR_KPARAM_INFO
	.align		4
.L_23:
        /*0088*/ 	.byte	0x04, 0x17
        /*008a*/ 	.short	(.L_25 - .L_24)
.L_24:
        /*008c*/ 	.word	0x00000000
        /*0090*/ 	.short	0x0005
        /*0092*/ 	.short	0x0020
        /*0094*/ 	.byte	0x00, 0xf0, 0x11, 0x00


	//----- nvinfo : EIATTR_KPARAM_INFO
	.align		4
.L_25:
        /*0098*/ 	.byte	0x04, 0x17
        /*009a*/ 	.short	(.L_27 - .L_26)
.L_26:
        /*009c*/ 	.word	0x00000000
        /*00a0*/ 	.short	0x0004
        /*00a2*/ 	.short	0x001c
        /*00a4*/ 	.byte	0x00, 0xf0, 0x11, 0x00


	//----- nvinfo : EIATTR_KPARAM_INFO
	.align		4
.L_27:
        /*00a8*/ 	.byte	0x04, 0x17
        /*00aa*/ 	.short	(.L_29 - .L_28)
.L_28:
        /*00ac*/ 	.word	0x00000000
        /*00b0*/ 	.short	0x0003
        /*00b2*/ 	.short	0x0018
        /*00b4*/ 	.byte	0x00, 0xf0, 0x11, 0x00


	//----- nvinfo : EIATTR_KPARAM_INFO
	.align		4
.L_29:
        /*00b8*/ 	.byte	0x04, 0x17
        /*00ba*/ 	.short	(.L_31 - .L_30)
.L_30:
        /*00bc*/ 	.word	0x00000000
        /*00c0*/ 	.short	0x0002
        /*00c2*/ 	.short	0x0010
        /*00c4*/ 	.byte	0x00, 0xf4, 0x21, 0x00


	//----- nvinfo : EIATTR_KPARAM_INFO
	.align		4
.L_31:
        /*00c8*/ 	.byte	0x04, 0x17
        /*00ca*/ 	.short	(.L_33 - .L_32)
.L_32:
        /*00cc*/ 	.word	0x00000000
        /*00d0*/ 	.short	0x0001
        /*00d2*/ 	.short	0x0008
        /*00d4*/ 	.byte	0x00, 0xf4, 0x21, 0x00


	//----- nvinfo : EIATTR_KPARAM_INFO
	.align		4
.L_33:
        /*00d8*/ 	.byte	0x04, 0x17
        /*00da*/ 	.short	(.L_35 - .L_34)
.L_34:
        /*00dc*/ 	.word	0x00000000
        /*00e0*/ 	.short	0x0000
        /*00e2*/ 	.short	0x0000
        /*00e4*/ 	.byte	0x00, 0xf4, 0x21, 0x00


	//----- nvinfo : EIATTR_SPARSE_MMA_MASK
	.align		4
.L_35:
        /*00e8*/ 	.byte	0x03, 0x50
        /*00ea*/ 	.short	0x0000


	//----- nvinfo : EIATTR_MAXREG_COUNT
	.align		4
        /*00ec*/ 	.byte	0x03, 0x1b
        /*00ee*/ 	.short	0x00ff


	//----- nvinfo : EIATTR_NUM_BARRIERS
	.align		4
        /*00f0*/ 	.byte	0x02, 0x4c
        /*00f2*/ 	.byte	0x01
	.zero		1


	//----- nvinfo : EIATTR_ANNOTATIONS
	.align		4
        /*00f4*/ 	.byte	0x04, 0x55
        /*00f6*/ 	.short	(.L_37 - .L_36)


	//   ....[0]....
.L_36:
        /*00f8*/ 	.word	0x00000001
        /*00fc*/ 	.byte	0x90, 0x0c, 0x00, 0x00, 0x01, 0x00, 0x00, 0x00, 0xa0, 0x0c, 0x00, 0x00, 0x01, 0x00, 0x00, 0x00
        /* <DEDUP_REMOVED lines=2569> */
        /*a19c*/ 	.byte	0x60, 0x24, 0x04, 0x00, 0x01, 0x00, 0x00, 0x00, 0x70, 0x24, 0x04, 0x00


	//----- nvinfo : EIATTR_MERCURY_ISA_VERSION
	.align		4
.L_37:
        /*a1a8*/ 	.byte	0x03, 0x5f
        /*a1aa*/ 	.short	0x0101


	//----- nvinfo : EIATTR_EXIT_INSTR_OFFSETS
	.align		4
        /*a1ac*/ 	.byte	0x04, 0x1c
        /*a1ae*/ 	.short	(.L_39 - .L_38)


	//   ....[0]....
.L_38:
        /*a1b0*/ 	.word	0x00042c70


	//   ....[1]....
        /*a1b4*/ 	.word	0x00042ca0


	//----- nvinfo : EIATTR_REQNTID
	.align		4
.L_39:
        /*a1b8*/ 	.byte	0x04, 0x10
        /*a1ba*/ 	.short	(.L_41 - .L_40)
.L_40:
        /*a1bc*/ 	.word	0x00000080
        /*a1c0*/ 	.word	0x00000001
        /*a1c4*/ 	.word	0x00000001


	//----- nvinfo : EIATTR_CBANK_PARAM_SIZE
	.align		4
.L_41:
        /*a1c8*/ 	.byte	0x03, 0x19
        /*a1ca*/ 	.short	0x0050


	//----- nvinfo : EIATTR_PARAM_CBANK
	.align		4
        /*a1cc*/ 	.byte	0x04, 0x0a
        /*a1ce*/ 	.short	(.L_43 - .L_42)
	.align		4
.L_42:
        /*a1d0*/ 	.word	index@(.nv.constant0.matmul_kernel)
        /*a1d4*/ 	.short	0x0210
        /*a1d6*/ 	.short	0x0050


	//----- nvinfo : EIATTR_SW_WAR
	.align		4
.L_43:
        /*a1d8*/ 	.byte	0x04, 0x36
        /*a1da*/ 	.short	(.L_45 - .L_44)
.L_44:
        /*a1dc*/ 	.word	0x00000008
.L_45:


//--------------------- .nv.callgraph             --------------------------
	.section	.nv.callgraph,"",@"SHT_CUDA_CALLGRAPH"
	.align	4
	.sectionentsize	8
	.align		4
        /*0000*/ 	.word	0x00000000
	.align		4
        /*0004*/ 	.word	0xffffffff
	.align		4
        /*0008*/ 	.word	0x00000000
	.align		4
        /*000c*/ 	.word	0xfffffffe
	.align		4
        /*0010*/ 	.word	0x00000000
	.align		4
        /*0014*/ 	.word	0xfffffffd
	.align		4
        /*0018*/ 	.word	0x00000000
	.align		4
        /*001c*/ 	.word	0xfffffffc


//--------------------- .text.matmul_kernel       --------------------------
	.section	.text.matmul_kernel,"ax",@progbits
	.align	128
        .global         matmul_kernel
        .type           matmul_kernel,@function
        .size           matmul_kernel,(.L_x_3 - matmul_kernel)
        .other          matmul_kernel,@"STO_CUDA_ENTRY STV_DEFAULT"
matmul_kernel:
.text.matmul_kernel:
[----:B------:R-:W0:Y:S08]  /*0000*/  LDC R1, c[0x0][0x28] ;  /* 0x00000a00ff017b82 */ /* 0x000e300000000800 */
[----:B------:R-:W1:Y:S01]  /*0010*/  LDC.64 R244, c[0x0][0x228] ;  /* 0x00008a00fff47b82 */ /* 0x000e620000000a00 */
[----:B------:R-:W2:Y:S01]  /*0020*/  S2R R5, SR_CTAID.X ;  /* 0x0000000000057919 */ /* 0x000ea20000002500 */
[----:B0-----:R-:W-:Y:S01]  /*0030*/  VIADD R1, R1, 0xffffea08 ;  /* 0xffffea0801017836 */ /* 0x001fe20000000000 */
[----:B------:R-:W-:Y:S01]  /*0040*/  UMOV UR6, 0x400 ;  /* 0x0000040000067882 */ /* 0x000fe20000000000 */
[----:B------:R-:W-:Y:S01]  /*0050*/  ULDC.64 UR56, c[0x0][0x208] ;  /* 0x0000820000387ab9 */ /* 0x000fe20000000a00 */
[----:B------:R-:W0:Y:S01]  /*0060*/  S2R R246, SR_TID.X ;  /* 0x0000000000f67919 */ /* 0x000e220000002100 */
[----:B------:R-:W-:-:S02]  /*0070*/  CS2R R236, SRZ ;  /* 0x0000000000ec7805 */ /* 0x000fc4000001ff00 */
[----:B------:R-:W-:Y:S01]  /*0080*/  CS2R R238, SRZ ;  /* 0x0000000000ee7805 */ /* 0x000fe2000001ff00 */
[----:B------:R-:W3:Y:S01]  /*0090*/  S2UR UR4, SR_CgaCtaId ;  /* 0x00000000000479c3 */ /* 0x000ee20000008800 */
[----:B------:R-:W-:Y:S02]  /*00a0*/  CS2R R100, SRZ ;  /* 0x0000000000647805 */ /* 0x000fe4000001ff00 */
[----:B------:R-:W-:Y:S02]  /*00b0*/  CS2R R102, SRZ ;  /* 0x0000000000667805 */ /* 0x000fe4000001ff00 */
[----:B------:R-:W-:Y:S02]  /*00c0*/  CS2R R104, SRZ ;  /* 0x0000000000687805 */ /* 0x000fe4000001ff00 */
[----:B------:R-:W-:Y:S02]  /*00d0*/  CS2R R106, SRZ ;  /* 0x00000000006a7805 */ /* 0x000fe4000001ff00 */
[----:B------:R-:W-:-:S02]  /*00e0*/  CS2R R92, SRZ ;  /* 0x00000000005c7805 */ /* 0x000fc4000001ff00 */
[----:B------:R-:W-:Y:S02]  /*00f0*/  CS2R R94, SRZ ;  /* 0x00000000005e7805 */ /* 0x000fe4000001ff00 */
        /* <DEDUP_REMOVED lines=8> */
[----:B------:R-:W-:Y:S01]  /*0180*/  CS2R R80, SRZ ;  /* 0x0000000000507805 */ /* 0x000fe2000001ff00 */
[----:B-1----:R-:W-:Y:S01]  /*0190*/  VIADD R0, R245, 0x1ff ;  /* 0x000001fff5007836 */ /* 0x002fe20000000000 */
[----:B------:R-:W-:Y:S02]  /*01a0*/  CS2R R82, SRZ ;  /* 0x0000000000527805 */ /* 0x000fe4000001ff00 */
[----:B------:R-:W-:-:S02]  /*01b0*/  CS2R R60, SRZ ;  /* 0x00000000003c7805 */ /* 0x000fc4000001ff00 */
[----:B------:R-:W-:Y:S02]  /*01c0*/  CS2R R62, SRZ ;  /* 0x00000000003e7805 */ /* 0x000fe4000001ff00 */
[----:B------:R-:W-:Y:S02]  /*01d0*/  CS2R R68, SRZ ;  /* 0x0000000000447805 */ /* 0x000fe4000001ff00 */
[----:B------:R-:W-:Y:S02]  /*01e0*/  SHF.R.S32.HI R3, RZ, 0x1f, R0 ;  /* 0x0000001fff037819 */ /* 0x000fe40000011400 */
[----:B------:R-:W-:Y:S02]  /*01f0*/  CS2R R70, SRZ ;  /* 0x0000000000467805 */ /* 0x000fe4000001ff00 */
[----:B------:R-:W-:Y:S01]  /*0200*/  CS2R R64, SRZ ;  /* 0x0000000000407805 */ /* 0x000fe2000001ff00 */
[----:B---3--:R-:W-:Y:S01]  /*0210*/  ULEA UR6, UR4, UR6, 0x18 ;  /* 0x0000000604067291 */ /* 0x008fe2000f8ec03f */
[----:B------:R-:W-:-:S02]  /*0220*/  LEA.HI R3, R3, R0, RZ, 0x9 ;  /* 0x0000000003037211 */ /* 0x000fc400078f48ff */
[----:B------:R-:W-:Y:S02]  /*0230*/  CS2R R66, SRZ ;  /* 0x0000000000427805 */ /* 0x000fe4000001ff00 */
[----:B--2---:R-:W-:Y:S02]  /*0240*/  IABS R8, R5 ;  /* 0x0000000500087213 */ /* 0x004fe40000000000 */
[----:B------:R-:W-:Y:S02]  /*0250*/  CS2R R52, SRZ ;  /* 0x0000000000347805 */ /* 0x000fe4000001ff00 */
[----:B------:R-:W-:Y:S02]  /*0260*/  SHF.R.S32.HI R4, RZ, 0x9, R3 ;  /* 0x00000009ff047819 */ /* 0x000fe40000011403 */
[----:B------:R-:W-:Y:S02]  /*0270*/  CS2R R54, SRZ ;  /* 0x0000000000367805 */ /* 0x000fe4000001ff00 */
[----:B------:R-:W-:-:S02]  /*0280*/  CS2R R72, SRZ ;  /* 0x0000000000487805 */ /* 0x000fc4000001ff00 */
[----:B------:R-:W-:Y:S02]  /*0290*/  CS2R R74, SRZ ;  /* 0x00000000004a7805 */ /* 0x000fe4000001ff00 */
[-C--:B------:R-:W-:Y:S02]  /*02a0*/  IABS R7, R4.reuse ;  /* 0x0000000400077213 */ /* 0x080fe40000000000 */
[----:B------:R-:W-:Y:S02]  /*02b0*/  CS2R R120, SRZ ;  /* 0x0000000000787805 */ /* 0x000fe4000001ff00 */
[----:B------:R-:W-:Y:S02]  /*02c0*/  IABS R10, R4 ;  /* 0x00000004000a7213 */ /* 0x000fe40000000000 */
[----:B------:R-:W-:Y:S01]  /*02d0*/  CS2R R122, SRZ ;  /* 0x00000000007a7805 */ /* 0x000fe2000001ff00 */
[----:B------:R-:W1:Y:S01]  /*02e0*/  I2F.RP R0, R7 ;  /* 0x0000000700007306 */ /* 0x000e620000209400 */
        /* <DEDUP_REMOVED lines=13> */
[----:B------:R-:W-:Y:S01]  /*03c0*/  CS2R R34, SRZ ;  /* 0x0000000000227805 */ /* 0x000fe2000001ff00 */
[----:B-1----:R-:W1:Y:S01]  /*03d0*/  MUFU.RCP R0, R0 ;  /* 0x0000000000007308 */ /* 0x002e620000001000 */
        /* <DEDUP_REMOVED lines=15> */
[----:B------:R-:W-:Y:S01]  /*04d0*/  CS2R R126, SRZ ;  /* 0x00000000007e7805 */ /* 0x000fe2000001ff00 */
[----:B-1----:R-:W-:Y:S01]  /*04e0*/  VIADD R2, R0, 0xffffffe ;  /* 0x0ffffffe00027836 */ /* 0x002fe20000000000 */
[----:B------:R-:W-:Y:S01]  /*04f0*/  CS2R R128, SRZ ;  /* 0x0000000000807805 */ /* 0x000fe2000001ff00 */
[----:B------:R-:W-:Y:S01]  /*0500*/  IMAD.MOV R0, RZ, RZ, -R10 ;  /* 0x000000ffff007224 */ /* 0x000fe200078e0a0a */
[----:B------:R-:W-:Y:S01]  /*0510*/  CS2R R130, SRZ ;  /* 0x0000000000827805 */ /* 0x000fe2000001ff00 */
[----:B------:R1:W2:Y:S01]  /*0520*/  F2I.FTZ.U32.TRUNC.NTZ R3, R2 ;  /* 0x0000000200037305 */ /* 0x0002a2000021f000 */
        /* <DEDUP_REMOVED lines=8> */
[----:B-1----:R-:W-:Y:S01]  /*05b0*/  IMAD.MOV.U32 R2, RZ, RZ, RZ ;  /* 0x000000ffff027224 */ /* 0x002fe200078e00ff */
[----:B------:R-:W-:Y:S02]  /*05c0*/  CS2R R148, SRZ ;  /* 0x0000000000947805 */ /* 0x000fe4000001ff00 */
[----:B------:R-:W-:Y:S02]  /*05d0*/  CS2R R150, SRZ ;  /* 0x0000000000967805 */ /* 0x000fe4000001ff00 */
[----:B------:R-:W-:Y:S02]  /*05e0*/  CS2R R152, SRZ ;  /* 0x0000000000987805 */ /* 0x000fe4000001ff00 */
[----:B------:R-:W-:Y:S02]  /*05f0*/  CS2R R154, SRZ ;  /* 0x00000000009a7805 */ /* 0x000fe4000001ff00 */
[----:B------:R-:W-:Y:S01]  /*0600*/  CS2R R156, SRZ ;  /* 0x00000000009c7805 */ /* 0x000fe2000001ff00 */
[----:B--2---:R-:W-:Y:S01]  /*0610*/  IMAD.MOV R6, RZ, RZ, -R3 ;  /* 0x000000ffff067224 */ /* 0x004fe200078e0a03 */
[----:B------:R-:W-:-:S02]  /*0620*/  CS2R R158, SRZ ;  /* 0x00000000009e7805 */ /* 0x000fc4000001ff00 */
[----:B------:R-:W-:Y:S02]  /*0630*/  CS2R R160, SRZ ;  /* 0x0000000000a07805 */ /* 0x000fe4000001ff00 */
[----:B------:R-:W-:Y:S01]  /*0640*/  CS2R R162, SRZ ;  /* 0x0000000000a27805 */ /* 0x000fe2000001ff00 */
[----:B------:R-:W-:Y:S01]  /*0650*/  IMAD R9, R6, R7, RZ ;  /* 0x0000000706097224 */ /* 0x000fe200078e02ff */
[----:B------:R-:W-:Y:S01]  /*0660*/  CS2R R164, SRZ ;  /* 0x0000000000a47805 */ /* 0x000fe2000001ff00 */
[----:B------:R-:W-:Y:S01]  /*0670*/  IMAD.MOV.U32 R6, RZ, RZ, R8 ;  /* 0x000000ffff067224 */ /* 0x000fe200078e0008 */
[----:B------:R-:W-:Y:S01]  /*0680*/  CS2R R166, SRZ ;  /* 0x0000000000a67805 */ /* 0x000fe2000001ff00 */
[----:B------:R-:W-:Y:S01]  /*0690*/  IMAD.HI.U32 R3, R3, R9, R2 ;  /* 0x0000000903037227 */ /* 0x000fe200078e0002 */
[----:B------:R-:W-:Y:S02]  /*06a0*/  CS2R R168, SRZ ;  /* 0x0000000000a87805 */ /* 0x000fe4000001ff00 */
[----:B------:R-:W-:-:S02]  /*06b0*/  CS2R R170, SRZ ;  /* 0x0000000000aa7805 */ /* 0x000fc4000001ff00 */
[----:B------:R-:W-:Y:S02]  /*06c0*/  CS2R R172, SRZ ;  /* 0x0000000000ac7805 */ /* 0x000fe4000001ff00 */
[----:B------:R-:W-:Y:S02]  /*06d0*/  CS2R R174, SRZ ;  /* 0x0000000000ae7805 */ /* 0x000fe4000001ff00 */
[----:B------:R-:W-:Y:S01]  /*06e0*/  CS2R R176, SRZ ;  /* 0x0000000000b07805 */ /* 0x000fe2000001ff00 */
[----:B------:R-:W-:Y:S01]  /*06f0*/  IMAD.HI.U32 R3, R3, R6, RZ ;  /* 0x0000000603037227 */ /* 0x000fe200078e00ff */
[----:B------:R-:W-:Y:S02]  /*0700*/  CS2R R178, SRZ ;  /* 0x0000000000b27805 */ /* 0x000fe4000001ff00 */
[----:B------:R-:W-:Y:S02]  /*0710*/  CS2R R180, SRZ ;  /* 0x0000000000b47805 */ /* 0x000fe4000001ff00 */
[----:B------:R-:W-:Y:S01]  /*0720*/  CS2R R182, SRZ ;  /* 0x0000000000b67805 */ /* 0x000fe2000001ff00 */
[----:B------:R-:W-:Y:S01]  /*0730*/  IMAD R0, R3, R0, R6 ;  /* 0x0000000003007224 */ /* 0x000fe200078e0206 */
[----:B------:R-:W-:-:S02]  /*0740*/  CS2R R184, SRZ ;  /* 0x0000000000b87805 */ /* 0x000fc4000001ff00 */
[----:B------:R-:W-:Y:S02]  /*0750*/  CS2R R186, SRZ ;  /* 0x0000000000ba7805 */ /* 0x000fe4000001ff00 */
[----:B------:R-:W-:Y:S02]  /*0760*/  CS2R R188, SRZ ;  /* 0x0000000000bc7805 */ /* 0x000fe4000001ff00 */
[----:B------:R-:W-:Y:S02]  /*0770*/  CS2R R190, SRZ ;  /* 0x0000000000be7805 */ /* 0x000fe4000001ff00 */
[----:B------:R-:W-:Y:S02]  /*0780*/  ISETP.GT.U32.AND P1, PT, R7, R0, PT ;  /* 0x000000000700720c */ /* 0x000fe40003f24070 */
        /* <DEDUP_REMOVED lines=12> */
[----:B------:R-:W-:Y:S01]  /*0850*/  @!P1 IMAD.IADD R0, R0, 0x1, -R7 ;  /* 0x0000000100009824 */ /* 0x000fe200078e0a07 */
[----:B------:R-:W-:Y:S01]  /*0860*/  CS2R R216, SRZ ;  /* 0x0000000000d87805 */ /* 0x000fe2000001ff00 */
[----:B------:R-:W-:Y:S01]  /*0870*/  @!P1 VIADD R3, R3, 0x1 ;  /* 0x0000000103039836 */ /* 0x000fe20000000000 */
[----:B------:R-:W-:-:S02]  /*0880*/  ISETP.NE.AND P1, PT, R4, RZ, PT ;  /* 0x000000ff0400720c */ /* 0x000fc40003f25270 */
[----:B------:R-:W-:Y:S02]  /*0890*/  CS2R R218, SRZ ;  /* 0x0000000000da7805 */ /* 0x000fe4000001ff00 */
[----:B------:R-:W-:Y:S02]  /*08a0*/  ISETP.GE.U32.AND P0, PT, R0, R7, PT ;  /* 0x000000070000720c */ /* 0x000fe40003f06070 */
[----:B------:R-:W-:Y:S02]  /*08b0*/  CS2R R220, SRZ ;  /* 0x0000000000dc7805 */ /* 0x000fe4000001ff00 */
[----:B------:R-:W-:Y:S02]  /*08c0*/  LOP3.LUT R0, R5, R4, RZ, 0x3c, !PT ;  /* 0x0000000405007212 */ /* 0x000fe400078e3cff */
[----:B------:R-:W-:Y:S02]  /*08d0*/  CS2R R222, SRZ ;  /* 0x0000000000de7805 */ /* 0x000fe4000001ff00 */
[----:B------:R-:W-:-:S02]  /*08e0*/  CS2R R224, SRZ ;  /* 0x0000000000e07805 */ /* 0x000fc4000001ff00 */
[----:B------:R-:W-:Y:S02]  /*08f0*/  CS2R R226, SRZ ;  /* 0x0000000000e27805 */ /* 0x000fe4000001ff00 */
[----:B------:R-:W-:Y:S01]  /*0900*/  ISETP.GE.AND P2, PT, R0, RZ, PT ;  /* 0x000000ff0000720c */ /* 0x000fe20003f46270 */
[----:B------:R-:W-:Y:S01]  /*0910*/  VIADD R0, R244, 0x7f ;  /* 0x0000007ff4007836 */ /* 0x000fe20000000000 */
[----:B------:R-:W-:Y:S02]  /*0920*/  CS2R R228, SRZ ;  /* 0x0000000000e47805 */ /* 0x000fe4000001ff00 */
[----:B------:R-:W-:Y:S02]  /*0930*/  CS2R R230, SRZ ;  /* 0x0000000000e67805 */ /* 0x000fe4000001ff00 */
[----:B------:R-:W-:Y:S02]  /*0940*/  CS2R R232, SRZ ;  /* 0x0000000000e87805 */ /* 0x000fe4000001ff00 */
[----:B------:R-:W-:-:S02]  /*0950*/  CS2R R234, SRZ ;  /* 0x0000000000ea7805 */ /* 0x000fc4000001ff00 */
[----:B------:R-:W-:Y:S01]  /*0960*/  CS2R R240, SRZ ;  /* 0x0000000000f07805 */ /* 0x000fe2000001ff00 */
[----:B------:R-:W-:Y:S01]  /*0970*/  @P0 VIADD R3, R3, 0x1 ;  /* 0x0000000103030836 */ /* 0x000fe20000000000 */
[----:B------:R-:W-:Y:S02]  /*0980*/  CS2R R242, SRZ ;  /* 0x0000000000f27805 */ /* 0x000fe4000001ff00 */
[----:B------:R-:W-:Y:S02]  /*0990*/  CS2R R248, SRZ ;  /* 0x0000000000f87805 */ /* 0x000fe4000001ff00 */
[----:B------:R-:W-:Y:S01]  /*09a0*/  CS2R R250, SRZ ;  /* 0x0000000000fa7805 */ /* 0x000fe2000001ff00 */
[----:B------:R-:W-:Y:S01]  /*09b0*/  IMAD.MOV.U32 R8, RZ, RZ, R3 ;  /* 0x000000ffff087224 */ /* 0x000fe200078e0003 */
[----:B------:R-:W-:-:S03]  /*09c0*/  SHF.R.S32.HI R3, RZ, 0x1f, R0 ;  /* 0x0000001fff037819 */ /* 0x000fc60000011400 */
[----:B------:R-:W-:Y:S01]  /*09d0*/  @!P2 IMAD.MOV R8, RZ, RZ, -R8 ;  /* 0x000000ffff08a224 */ /* 0x000fe200078e0a08 */
[----:B------:R-:W-:Y:S02]  /*09e0*/  LEA.HI R3, R3, R0, RZ, 0x7 ;  /* 0x0000000003037211 */ /* 0x000fe400078f38ff */
[----:B------:R-:W-:-:S04]  /*09f0*/  @!P1 LOP3.LUT R8, RZ, R4, RZ, 0x33, !PT ;  /* 0x00000004ff089212 */ /* 0x000fc800078e33ff */
[----:B------:R-:W-:Y:S01]  /*0a00*/  LEA.HI.SX32 R3, R3, -R8, 0x19 ;  /* 0x8000000803037211 */ /* 0x000fe200078fcaff */
[----:B------:R-:W-:-:S03]  /*0a10*/  IMAD.MOV R6, RZ, RZ, -R8 ;  /* 0x000000ffff067224 */ /* 0x000fc600078e0a08 */
[----:B------:R-:W-:Y:S01]  /*0a20*/  VIMNMX R9, R3, 0x1, PT ;  /* 0x0000000103097848 */ /* 0x000fe20003fe0100 */
[----:B------:R-:W-:-:S03]  /*0a30*/  IMAD R6, R4, R6, R5 ;  /* 0x0000000604067224 */ /* 0x000fc600078e0205 */
[-C--:B------:R-:W-:Y:S02]  /*0a40*/  IABS R7, R9.reuse ;  /* 0x0000000900077213 */ /* 0x080fe40000000000 */
[----:B------:R-:W-:Y:S02]  /*0a50*/  IABS R11, R9 ;  /* 0x00000009000b7213 */ /* 0x000fe40000000000 */
[----:B------:R-:W1:Y:S08]  /*0a60*/  I2F.RP R0, R7 ;  /* 0x0000000700007306 */ /* 0x000e700000209400 */
[----:B-1----:R-:W1:Y:S02]  /*0a70*/  MUFU.RCP R0, R0 ;  /* 0x0000000000007308 */ /* 0x002e640000001000 */
[----:B-1----:R-:W-:-:S02]  /*0a80*/  VIADD R2, R0, 0xffffffe ;  /* 0x0ffffffe00027836 */ /* 0x002fc40000000000 */
[----:B------:R-:W-:-:S04]  /*0a90*/  IMAD.MOV R0, RZ, RZ, -R11 ;  /* 0x000000ffff007224 */ /* 0x000fc800078e0a0b */
[----:B------:R1:W2:Y:S02]  /*0aa0*/  F2I.FTZ.U32.TRUNC.NTZ R3, R2 ;  /* 0x0000000200037305 */ /* 0x0002a4000021f000 */
[----:B-1----:R-:W-:Y:S02]  /*0ab0*/  IMAD.MOV.U32 R2, RZ, RZ, RZ ;  /* 0x000000ffff027224 */ /* 0x002fe400078e00ff */
[----:B--2---:R-:W-:-:S04]  /*0ac0*/  IMAD.MOV R10, RZ, RZ, -R3 ;  /* 0x000000ffff0a7224 */ /* 0x004fc800078e0a03 */
[----:B------:R-:W-:Y:S01]  /*0ad0*/  IMAD.MOV.U32 R4, RZ, RZ, R10 ;  /* 0x000000ffff047224 */ /* 0x000fe200078e000a */
[----:B------:R-:W-:-:S03]  /*0ae0*/  IABS R10, R6 ;  /* 0x00000006000a7213 */ /* 0x000fc60000000000 */
[----:B------:R-:W-:Y:S02]  /*0af0*/  IMAD R5, R4, R7, RZ ;  /* 0x0000000704057224 */ /* 0x000fe400078e02ff */
[----:B------:R-:W-:Y:S01]  /*0b00*/  IMAD.MOV.U32 R4, RZ, RZ, R10 ;  /* 0x000000ffff047224 */ /* 0x000fe200078e000a */
[----:B------:R-:W-:Y:S01]  /*0b10*/  CS2R R10, SRZ ;  /* 0x00000000000a7805 */ /* 0x000fe2000001ff00 */
[----:B------:R-:W-:Y:S01]  /*0b20*/  IMAD.HI.U32 R3, R3, R5, R2 ;  /* 0x0000000503037227 */ /* 0x000fe200078e0002 */
[----:B0-----:R-:W-:-:S05]  /*0b30*/  LOP3.LUT R5, R246, 0x7f, RZ, 0xc0, !PT ;  /* 0x0000007ff6057812 */ /* 0x001fca00078ec0ff */
[----:B------:R-:W-:-:S04]  /*0b40*/  IMAD.HI.U32 R3, R3, R4, RZ ;  /* 0x0000000403037227 */ /* 0x000fc800078e00ff */
[----:B------:R-:W-:-:S05]  /*0b50*/  IMAD R0, R3, R0, R4 ;  /* 0x0000000003007224 */ /* 0x000fca00078e0204 */
[----:B------:R-:W-:-:S13]  /*0b60*/  ISETP.GT.U32.AND P1, PT, R7, R0, PT ;  /* 0x000000000700720c */ /* 0x000fda0003f24070 */
[----:B------:R-:W-:Y:S02]  /*0b70*/  @!P1 IMAD.IADD R0, R0, 0x1, -R7 ;  /* 0x0000000100009824 */ /* 0x000fe400078e0a07 */
[----:B------:R-:W-:Y:S01]  /*0b80*/  @!P1 VIADD R3, R3, 0x1 ;  /* 0x0000000103039836 */ /* 0x000fe20000000000 */
[----:B------:R-:W-:Y:S02]  /*0b90*/  ISETP.NE.AND P1, PT, R9, RZ, PT ;  /* 0x000000ff0900720c */ /* 0x000fe40003f25270 */
[----:B------:R-:W-:Y:S02]  /*0ba0*/  ISETP.GE.U32.AND P0, PT, R0, R7, PT ;  /* 0x000000070000720c */ /* 0x000fe40003f06070 */
[----:B------:R-:W-:-:S04]  /*0bb0*/  LOP3.LUT R0, R6, R9, RZ, 0x3c, !PT ;  /* 0x0000000906007212 */ /* 0x000fc800078e3cff */
[----:B------:R-:W-:-:S07]  /*0bc0*/  ISETP.GE.AND P2, PT, R0, RZ, PT ;  /* 0x000000ff0000720c */ /* 0x000fce0003f46270 */
[----:B------:R-:W-:-:S06]  /*0bd0*/  @P0 VIADD R3, R3, 0x1 ;  /* 0x0000000103030836 */ /* 0x000fcc0000000000 */
[----:B------:R-:W-:Y:S01]  /*0be0*/  @!P2 IMAD.MOV R3, RZ, RZ, -R3 ;  /* 0x000000ffff03a224 */ /* 0x000fe200078e0a03 */
[----:B------:R-:W-:-:S05]  /*0bf0*/  @!P1 LOP3.LUT R3, RZ, R9, RZ, 0x33, !PT ;  /* 0x00000009ff039212 */ /* 0x000fca00078e33ff */
[----:B------:R-:W-:Y:S02]  /*0c00*/  IMAD.MOV R0, RZ, RZ, -R3 ;  /* 0x000000ffff007224 */ /* 0x000fe400078e0a03 */
[----:B------:R-:W-:Y:S02]  /*0c10*/  IMAD.SHL.U32 R3, R3, 0x200, RZ ;  /* 0x0000020003037824 */ /* 0x000fe400078e00ff */
[----:B------:R-:W-:Y:S01]  /*0c20*/  IMAD R0, R9, R0, R6 ;  /* 0x0000000009007224 */ /* 0x000fe200078e0206 */
[----:B------:R-:W-:-:S03]  /*0c30*/  CS2R R6, SRZ ;  /* 0x0000000000067805 */ /* 0x000fc6000001ff00 */
[----:B------:R-:W-:Y:S01]  /*0c40*/  IMAD.IADD R0, R8, 0x1, R0 ;  /* 0x0000000108007824 */ /* 0x000fe200078e0200 */
[----:B------:R-:W-:-:S03]  /*0c50*/  CS2R R8, SRZ ;  /* 0x0000000000087805 */ /* 0x000fc6000001ff00 */
[----:B------:R-:W-:Y:S01]  /*0c60*/  IMAD R247, R0, 0x80, R5 ;  /* 0x0000008000f77824 */ /* 0x000fe200078e0205 */
[----:B------:R-:W-:Y:S01]  /*0c70*/  CS2R R4, SRZ ;  /* 0x0000000000047805 */ /* 0x000fe2000001ff00 */
[----:B------:R-:W0:Y:S03]  /*0c80*/  LDC R0, c[0x0][0x230] ;  /* 0x00008c00ff007b82 */ /* 0x000e260000000800 */
[----:B------:R1:W-:Y:S04]  /*0c90*/  STL [R1+0x10dc], R247 ;  /* 0x0010dcf701007387 */ /* 0x0003e80000100800 */
[----:B------:R1:W-:Y:S04]  /*0ca0*/  STL [R1+0x3e0], RZ ;  /* 0x0003e0ff01007387 */ /* 0x0003e80000100800 */
[----:B------:R1:W-:Y:S04]  /*0cb0*/  STL [R1+0x3e4], RZ ;  /* 0x0003e4ff01007387 */ /* 0x0003e80000100800 */
[----:B------:R1:W-:Y:S04]  /*0cc0*/  STL [R1+0x3e8], RZ ;  /* 0x0003e8ff01007387 */ /* 0x0003e80000100800 */
[----:B------:R1:W-:Y:S04]  /*0cd0*/  STL [R1+0x3ec], RZ ;  /* 0x0003ecff01007387 */ /* 0x0003e80000100800 */
[----:B------:R1:W-:Y:S01]  /*0ce0*/  STL [R1+0x3f0], RZ ;  /* 0x0003f0ff01007387 */ /* 0x0003e20000100800 */
[----:B0-----:R-:W-:-:S03]  /*0cf0*/  VIADD R0, R0, 0x3f ;  /* 0x0000003f00007836 */ /* 0x001fc60000000000 */
[----:B------:R1:W-:Y:S02]  /*0d00*/  STL [R1+0x3f4], RZ ;  /* 0x0003f4ff01007387 */ /* 0x0003e40000100800 */
[----:B------:R-:W-:Y:S02]  /*0d10*/  ISETP.GE.AND P0, PT, R0, 0x40, PT ;  /* 0x000000400000780c */ /* 0x000fe40003f06270 */
[----:B------:R1:W-:Y:S04]  /*0d20*/  STL [R1+0x3f8], RZ ;  /* 0x0003f8ff01007387 */ /* 0x0003e80000100800 */
[----:B------:R1:W-:Y:S04]  /*0d30*/  STL [R1+0x3fc], RZ ;  /* 0x0003fcff01007387 */ /* 0x0003e80000100800 */
[----:B------:R1:W-:Y:S04]  /*0d40*/  STL [R1+0x600], RZ ;  /* 0x000600ff01007387 */ /* 0x0003e80000100800 */
[----:B------:R1:W-:Y:S04]  /*0d50*/  STL [R1+0x604], RZ ;  /* 0x000604ff01007387 */ /* 0x0003e80000100800 */
[----:B------:R1:W-:Y:S04]  /*0d60*/  STL [R1+0x608], RZ ;  /* 0x000608ff01007387 */ /* 0x0003e80000100800 */
[----:B------:R1:W-:Y:S01]  /*0d70*/  STL [R1+0x60c], RZ ;  /* 0x00060cff01007387 */ /* 0x0003e20000100800 */
[----:B------:R-:W-:Y:S05]  /*0d80*/  @!P0 BRA `(.L_x_0) ;  /* 0x000002cc00688947 */ /* 0x000fea0003800000 */
[----:B------:R-:W-:Y:S01]  /*0d90*/  IABS R13, R244 ;  /* 0x000000f4000d7213 */ /* 0x000fe20000000000 */
[----:B------:R-:W-:Y:S01]  /*0da0*/  STL [R1+0x1124], R245 ;  /* 0x001124f501007387 */ /* 0x000fe20000100800 */
[----:B------:R-:W-:Y:S01]  /*0db0*/  IABS R5, R245 ;  /* 0x000000f500057213 */ /* 0x000fe20000000000 */
[----:B------:R-:W-:Y:S01]  /*0dc0*/  ULDC UR8, c[0x0][0x23c] ;  /* 0x00008f0000087ab9 */ /* 0x000fe20000000800 */
[----:B------:R-:W0:Y:S01]  /*0dd0*/  I2F.RP R2, R13 ;  /* 0x0000000d00027306 */ /* 0x000e220000209400 */
[----:B------:R-:W-:Y:S01]  /*0de0*/  ISETP.NE.AND P3, PT, R244, RZ, PT ;  /* 0x000000fff400720c */ /* 0x000fe20003f65270 */
[----:B------:R-:W-:Y:S01]  /*0df0*/  ULDC.64 UR4, c[0x0][0x218] ;  /* 0x0000860000047ab9 */ /* 0x000fe20000000a00 */
[----:B------:R-:W-:-:S05]  /*0e00*/  ULDC.64 UR10, c[0x0][0x210] ;  /* 0x00008400000a7ab9 */ /* 0x000fca0000000a00 */
[----:B------:R-:W2:Y:S08]  /*0e10*/  I2F.RP R4, R5 ;  /* 0x0000000500047306 */ /* 0x000eb00000209400 */
[----:B0-----:R-:W0:Y:S08]  /*0e20*/  MUFU.RCP R2, R2 ;  /* 0x0000000200027308 */ /* 0x001e300000001000 */
[----:B--2---:R-:W2:Y:S01]  /*0e30*/  MUFU.RCP R4, R4 ;  /* 0x0000000400047308 */ /* 0x004ea20000001000 */
[----:B0-----:R-:W-:Y:S01]  /*0e40*/  VIADD R6, R2, 0xffffffe ;  /* 0x0ffffffe02067836 */ /* 0x001fe20000000000 */
[----:B------:R-:W-:-:S06]  /*0e50*/  IABS R2, R247 ;  /* 0x000000f700027213 */ /* 0x000fcc0000000000 */
[----:B------:R0:W3:Y:S01]  /*0e60*/  F2I.FTZ.U32.TRUNC.NTZ R7, R6 ;  /* 0x0000000600077305 */ /* 0x0000e2000021f000 */
[----:B--2---:R-:W-:Y:S01]  /*0e70*/  VIADD R8, R4, 0xffffffe ;  /* 0x0ffffffe04087836 */ /* 0x004fe20000000000 */
[----:B------:R-:W-:-:S06]  /*0e80*/  SHF.R.U32.HI R4, RZ, 0x6, R246 ;  /* 0x00000006ff047819 */ /* 0x000fcc00000116f6 */
[----:B------:R2:W4:Y:S01]  /*0e90*/  F2I.FTZ.U32.TRUNC.NTZ R9, R8 ;  /* 0x0000000800097305 */ /* 0x000522000021f000 */
[----:B0-----:R-:W-:Y:S02]  /*0ea0*/  IMAD.MOV.U32 R6, RZ, RZ, RZ ;  /* 0x000000ffff067224 */ /* 0x001fe400078e00ff */
[----:B---3--:R-:W-:Y:S02]  /*0eb0*/  IMAD.MOV R10, RZ, RZ, -R7 ;  /* 0x000000ffff0a7224 */ /* 0x008fe400078e0a07 */
[----:B--2---:R-:W-:Y:S02]  /*0ec0*/  IMAD.MOV.U32 R8, RZ, RZ, RZ ;  /* 0x000000ffff087224 */ /* 0x004fe400078e00ff */
[----:B------:R-:W-:-:S04]  /*0ed0*/  IMAD R11, R10, R13, RZ ;  /* 0x0000000d0a0b7224 */ /* 0x000fc800078e02ff */
[----:B------:R-:W-:Y:S01]  /*0ee0*/  IMAD.HI.U32 R7, R7, R11, R6 ;  /* 0x0000000b07077227 */ /* 0x000fe200078e0006 */
[----:B------:R-:W-:-:S03]  /*0ef0*/  SHF.R.S32.HI R11, RZ, 0x1f, R0 ;  /* 0x0000001fff0b7819 */ /* 0x000fc60000011400 */
[----:B----4-:R-:W-:Y:S01]  /*0f00*/  IMAD.MOV R6, RZ, RZ, -R9 ;  /* 0x000000ffff067224 */ /* 0x010fe200078e0a09 */
[----:B------:R-:W-:Y:S01]  /*0f10*/  LEA.HI R0, R11, R0, RZ, 0x6 ;  /* 0x000000000b007211 */ /* 0x000fe200078f30ff */
[----:B------:R-:W-:-:S04]  /*0f20*/  IMAD.HI.U32 R7, R7, R2, RZ ;  /* 0x0000000207077227 */ /* 0x000fc800078e00ff */
[----:B------:R-:W-:Y:S01]  /*0f30*/  IMAD.MOV R7, RZ, RZ, -R7 ;  /* 0x000000ffff077224 */ /* 0x000fe200078e0a07 */
[----:B------:R0:W-:Y:S01]  /*0f40*/  STL [R1+0x600], R0 ;  /* 0x0006000001007387 */ /* 0x0001e20000100800 */
[----:B------:R-:W-:Y:S02]  /*0f50*/  IMAD R11, R6, R5, RZ ;  /* 0x00000005060b7224 */ /* 0x000fe400078e02ff */
[----:B------:R-:W-:Y:S01]  /*0f60*/  IMAD R6, R13, R7, R2 ;  /* 0x000000070d067224 */ /* 0x000fe200078e0202 */
[----:B------:R2:W-:Y:S01]  /*0f70*/  STL [R1+0x10e0], R3 ;  /* 0x0010e00301007387 */ /* 0x0005e20000100800 */
[----:B------:R-:W-:Y:S01]  /*0f80*/  IMAD.HI.U32 R2, R9, R11, R8 ;  /* 0x0000000b09027227 */ /* 0x000fe200078e0008 */
[----:B------:R-:W-:Y:S02]  /*0f90*/  SHF.R.S32.HI R8, RZ, 0x6, R246 ;  /* 0x00000006ff087819 */ /* 0x000fe400000114f6 */
[----:B------:R-:W-:Y:S02]  /*0fa0*/  ISETP.GT.U32.AND P0, PT, R13, R6, PT ;  /* 0x000000060d00720c */ /* 0x000fe40003f04070 */
[----:B0-----:R-:W-:-:S02]  /*0fb0*/  SGXT.U32 R0, R4, 0x1 ;  /* 0x000000010400781a */ /* 0x001fc40000000000 */
[----:B------:R-:W-:Y:S02]  /*0fc0*/  LOP3.LUT R4, R246, 0x40, RZ, 0xc0, !PT ;  /* 0x00000040f6047812 */ /* 0x000fe400078ec0ff */
[----:B------:R-:W-:Y:S02]  /*0fd0*/  LOP3.LUT R7, R3, R0, RZ, 0xfc, !PT ;  /* 0x0000000003077212 */ /* 0x000fe400078efcff */
[----:B------:R-:W-:Y:S02]  /*0fe0*/  SGXT R0, R8, 0x1 ;  /* 0x000000010800781a */ /* 0x000fe40000000200 */
[C---:B------:R-:W-:Y:S02]  /*0ff0*/  LOP3.LUT R16, R7.reuse, 0x1fe, RZ, 0xfc, !PT ;  /* 0x000001fe07107812 */ /* 0x040fe400078efcff */
[----:B------:R-:W-:Y:S01]  /*1000*/  LOP3.LUT R17, R7, 0x1fc, RZ, 0xfc, !PT ;  /* 0x000001fc07117812 */ /* 0x000fe200078efcff */
[----:B------:R-:W-:Y:S01]  /*1010*/  @!P0 IMAD.IADD R6, R6, 0x1, -R13 ;  /* 0x0000000106068824 */ /* 0x000fe200078e0a0d */
[----:B------:R-:W-:-:S02]  /*1020*/  IABS R12, R16 ;  /* 0x00000010000c7213 */ /* 0x000fc40000000000 */
[----:B------:R-:W-:Y:S02]  /*1030*/  LOP3.LUT R18, R7, 0x1fa, RZ, 0xfc, !PT ;  /* 0x000001fa07127812 */ /* 0x000fe400078efcff */
[----:B------:R-:W-:Y:S01]  /*1040*/  IABS R14, R17 ;  /* 0x00000011000e7213 */ /* 0x000fe20000000000 */
[C---:B------:R-:W-:Y:S01]  /*1050*/  IMAD.HI.U32 R8, R2.reuse, R12, RZ ;  /* 0x0000000c02087227 */ /* 0x040fe200078e00ff */
[----:B------:R-:W-:Y:S02]  /*1060*/  IABS R15, R18 ;  /* 0x00000012000f7213 */ /* 0x000fe40000000000 */
[----:B------:R-:W-:Y:S01]  /*1070*/  ISETP.GT.U32.AND P1, PT, R13, R6, PT ;  /* 0x000000060d00720c */ /* 0x000fe20003f24070 */
[----:B------:R-:W-:Y:S01]  /*1080*/  IMAD.HI.U32 R9, R2, R14, RZ ;  /* 0x0000000e02097227 */ /* 0x000fe200078e00ff */
[----:B------:R-:W-:Y:S02]  /*1090*/  ISETP.GE.AND P2, PT, R16, RZ, PT ;  /* 0x000000ff1000720c */ /* 0x000fe40003f46270 */
[----:B--2---:R-:W-:Y:S01]  /*10a0*/  LOP3.LUT R3, R246, 0x3f, RZ, 0xc0, !PT ;  /* 0x0000003ff6037812 */ /* 0x004fe200078ec0ff */
[----:B------:R-:W-:Y:S01]  /*10b0*/  IMAD.MOV R8, RZ, RZ, -R8 ;  /* 0x000000ffff087224 */ /* 0x000fe200078e0a08 */
[----:B------:R-:W-:Y:S01]  /*10c0*/  LOP3.LUT R19, R7, 0x1f6, RZ, 0xfc, !PT ;  /* 0x000001f607137812 */ /* 0x000fe200078efcff */
[----:B------:R-:W-:Y:S01]  /*10d0*/  IMAD.HI.U32 R10, R2, R15, RZ ;  /* 0x0000000f020a7227 */ /* 0x000fe200078e00ff */
[----:B------:R-:W-:Y:S01]  /*10e0*/  ISETP.GE.AND P0, PT, R17, RZ, PT ;  /* 0x000000ff1100720c */ /* 0x000fe20003f06270 */
[----:B------:R-:W-:Y:S01]  /*10f0*/  STL [R1+0x1128], R3 ;  /* 0x0011280301007387 */ /* 0x000fe20000100800 */
[C---:B------:R-:W-:Y:S01]  /*1100*/  LOP3.LUT R17, R7.reuse, 0x1f8, RZ, 0xfc, !PT ;  /* 0x000001f807117812 */ /* 0x040fe200078efcff */
[----:B------:R-:W-:Y:S01]  /*1110*/  IMAD.MOV R9, RZ, RZ, -R9 ;  /* 0x000000ffff097224 */ /* 0x000fe200078e0a09 */
[----:B------:R-:W-:Y:S01]  /*1120*/  LOP3.LUT R21, R7, 0x1f4, RZ, 0xfc, !PT ;  /* 0x000001f407157812 */ /* 0x000fe200078efcff */
[----:B------:R-:W-:Y:S01]  /*1130*/  IMAD R8, R5, R8, R12 ;  /* 0x0000000805087224 */ /* 0x000fe200078e020c */
[----:B------:R-:W-:Y:S01]  /*1140*/  LOP3.LUT R22, R7, 0x1f2, RZ, 0xfc, !PT ;  /* 0x000001f207167812 */ /* 0x000fe200078efcff */
[----:B------:R-:W-:Y:S01]  /*1150*/  IMAD.MOV R16, RZ, RZ, -R10 ;  /* 0x000000ffff107224 */ /* 0x000fe200078e0a0a */
[----:B------:R-:W-:Y:S01]  /*1160*/  ISETP.GE.AND P6, PT, R18, RZ, PT ;  /* 0x000000ff1200720c */ /* 0x000fe20003fc6270 */
[C---:B------:R-:W-:Y:S01]  /*1170*/  IMAD R10, R5.reuse, R9, R14 ;  /* 0x00000009050a7224 */ /* 0x040fe200078e020e */
[----:B------:R-:W-:Y:S01]  /*1180*/  ISETP.GT.U32.AND P4, PT, R5, R8, PT ;  /* 0x000000080500720c */ /* 0x000fe20003f84070 */
[----:B------:R-:W-:Y:S01]  /*1190*/  @!P1 IMAD.IADD R6, R6, 0x1, -R13 ;  /* 0x0000000106069824 */ /* 0x000fe200078e0a0d */
[----:B------:R-:W-:Y:S01]  /*11a0*/  ISETP.GE.AND P1, PT, R247, RZ, PT ;  /* 0x000000fff700720c */ /* 0x000fe20003f26270 */
[----:B------:R-:W-:Y:S01]  /*11b0*/  IMAD.SHL.U32 R11, R3, 0x2, RZ ;  /* 0x00000002030b7824 */ /* 0x000fe200078e00ff */
[C---:B------:R-:W-:Y:S01]  /*11c0*/  ISETP.GT.U32.AND P5, PT, R5.reuse, R10, PT ;  /* 0x0000000a0500720c */ /* 0x040fe20003fa4070 */
[----:B------:R-:W-:Y:S01]  /*11d0*/  IMAD R12, R5, R16, R15 ;  /* 0x00000010050c7224 */ /* 0x000fe200078e020f */
[----:B------:R-:W-:Y:S01]  /*11e0*/  IABS R16, R19 ;  /* 0x0000001300107213 */ /* 0x000fe20000000000 */
[----:B------:R-:W-:Y:S01]  /*11f0*/  IMAD R4, R4, 0x80, R11 ;  /* 0x0000008004047824 */ /* 0x000fe200078e020b */
[----:B------:R-:W-:-:S02]  /*1200*/  LOP3.LUT R0, R11, 0x90, R0, 0x78, !PT ;  /* 0x000000900b007812 */ /* 0x000fc400078e7800 */
[----:B------:R-:W-:Y:S01]  /*1210*/  IABS R14, R17 ;  /* 0x00000011000e7213 */ /* 0x000fe20000000000 */
[----:B------:R-:W-:Y:S01]  /*1220*/  IMAD.HI.U32 R11, R2, R16, RZ ;  /* 0x00000010020b7227 */ /* 0x000fe200078e00ff */
[----:B------:R-:W-:Y:S01]  /*1230*/  IABS R18, R21 ;  /* 0x0000001500127213 */ /* 0x000fe20000000000 */
[----:B------:R-:W-:Y:S01]  /*1240*/  STL [R1+0x10e4], R4 ;  /* 0x0010e40401007387 */ /* 0x000fe20000100800 */
[----:B------:R-:W-:Y:S01]  /*1250*/  IABS R13, R22 ;  /* 0x00000016000d7213 */ /* 0x000fe20000000000 */
[--C-:B------:R-:W-:Y:S01]  /*1260*/  @!P4 IMAD.IADD R8, R8, 0x1, -R5.reuse ;  /* 0x000000010808c824 */ /* 0x100fe200078e0a05 */
[----:B------:R-:W-:Y:S01]  /*1270*/  LOP3.LUT R23, R7, 0x1f0, RZ, 0xfc, !PT ;  /* 0x000001f007177812 */ /* 0x000fe200078efcff */
[----:B------:R-:W-:Y:S01]  /*1280*/  @!P5 IMAD.IADD R10, R10, 0x1, -R5 ;  /* 0x000000010a0ad824 */ /* 0x000fe200078e0a05 */
[----:B------:R0:W-:Y:S01]  /*1290*/  STL [R1+0x10e8], R0 ;  /* 0x0010e80001007387 */ /* 0x0001e20000100800 */
[----:B------:R-:W-:Y:S01]  /*12a0*/  IMAD.MOV R11, RZ, RZ, -R11 ;  /* 0x000000ffff0b7224 */ /* 0x000fe200078e0a0b */
[C---:B------:R-:W-:Y:S01]  /*12b0*/  ISETP.GT.U32.AND P5, PT, R5.reuse, R8, PT ;  /* 0x000000080500720c */ /* 0x040fe20003fa4070 */
[----:B------:R-:W-:Y:S01]  /*12c0*/  @!P1 IMAD.MOV R6, RZ, RZ, -R6 ;  /* 0x000000ffff069224 */ /* 0x000fe200078e0a06 */
[C---:B------:R-:W-:Y:S01]  /*12d0*/  ISETP.GT.U32.AND P1, PT, R5.reuse, R12, PT ;  /* 0x0000000c0500720c */ /* 0x040fe20003f24070 */
[C---:B------:R-:W-:Y:S01]  /*12e0*/  IMAD R16, R5.reuse, R11, R16 ;  /* 0x0000000b05107224 */ /* 0x040fe200078e0210 */
[----:B------:R-:W-:Y:S01]  /*12f0*/  ISETP.GT.U32.AND P4, PT, R5, R10, PT ;  /* 0x0000000a0500720c */ /* 0x000fe20003f84070 */
[----:B------:R-:W-:Y:S01]  /*1300*/  IMAD.HI.U32 R9, R2, R14, RZ ;  /* 0x0000000e02097227 */ /* 0x000fe200078e00ff */
[----:B------:R-:W-:-:S02]  /*1310*/  @!P3 LOP3.LUT R6, RZ, R244, RZ, 0x33, !PT ;  /* 0x000000f4ff06b212 */ /* 0x000fc400078e33ff */
[----:B------:R-:W-:Y:S01]  /*1320*/  IABS R15, R23 ;  /* 0x00000017000f7213 */ /* 0x000fe20000000000 */
[----:B------:R-:W-:Y:S01]  /*1330*/  IMAD.MOV R9, RZ, RZ, -R9 ;  /* 0x000000ffff097224 */ /* 0x000fe200078e0a09 */
[C---:B------:R-:W-:Y:S01]  /*1340*/  LOP3.LUT R24, R7.reuse, 0x1d6, RZ, 0xfc, !PT ;  /* 0x000001d607187812 */ /* 0x040fe200078efcff */
[----:B------:R-:W-:Y:S01]  /*1350*/  IMAD.HI.U32 R11, R2, R13, RZ ;  /* 0x0000000d020b7227 */ /* 0x000fe200078e00ff */
[----:B------:R-:W-:Y:S01]  /*1360*/  STL [R1+0x1108], R6 ;  /* 0x0011080601007387 */ /* 0x000fe20000100800 */
[----:B------:R-:W-:Y:S02]  /*1370*/  LOP3.LUT R26, R7, 0x1d4, RZ, 0xfc, !PT ;  /* 0x000001d4071a7812 */ /* 0x000fe400078efcff */
[--C-:B------:R-:W-:Y:S01]  /*1380*/  @!P5 IMAD.IADD R8, R8, 0x1, -R5.reuse ;  /* 0x000000010808d824 */ /* 0x100fe200078e0a05 */
[C---:B------:R-:W-:Y:S01]  /*1390*/  ISETP.GT.U32.AND P5, PT, R5.reuse, R16, PT ;  /* 0x000000100500720c */ /* 0x040fe20003fa4070 */
[----:B------:R-:W-:Y:S01]  /*13a0*/  IMAD R14, R5, R9, R14 ;  /* 0x00000009050e7224 */ /* 0x000fe200078e020e */
[C---:B------:R-:W-:Y:S01]  /*13b0*/  LOP3.LUT R28, R7.reuse, 0x1d0, RZ, 0xfc, !PT ;  /* 0x000001d0071c7812 */ /* 0x040fe200078efcff */
[----:B------:R-:W-:Y:S01]  /*13c0*/  @!P1 IMAD.IADD R12, R12, 0x1, -R5 ;  /* 0x000000010c0c9824 */ /* 0x000fe200078e0a05 */
[----:B------:R-:W-:Y:S01]  /*13d0*/  LOP3.LUT R29, R7, 0x1ce, RZ, 0xfc, !PT ;  /* 0x000001ce071d7812 */ /* 0x000fe200078efcff */
[----:B------:R-:W-:Y:S01]  /*13e0*/  IMAD.HI.U32 R9, R2, R18, RZ ;  /* 0x0000001202097227 */ /* 0x000fe200078e00ff */
[----:B------:R-:W-:-:S02]  /*13f0*/  ISETP.GT.U32.AND P3, PT, R5, R14, PT ;  /* 0x0000000e0500720c */ /* 0x000fc40003f64070 */
[----:B------:R-:W-:Y:S01]  /*1400*/  ISETP.GT.U32.AND P1, PT, R5, R12, PT ;  /* 0x0000000c0500720c */ /* 0x000fe20003f24070 */
[----:B------:R-:W-:Y:S01]  /*1410*/  IMAD.MOV R9, RZ, RZ, -R9 ;  /* 0x000000ffff097224 */ /* 0x000fe200078e0a09 */
[C---:B------:R-:W-:Y:S01]  /*1420*/  LOP3.LUT R27, R7.reuse, 0x1d2, RZ, 0xfc, !PT ;  /* 0x000001d2071b7812 */ /* 0x040fe200078efcff */
[----:B------:R-:W-:Y:S01]  /*1430*/  IMAD.MOV R20, RZ, RZ, -R11 ;  /* 0x000000ffff147224 */ /* 0x000fe200078e0a0b */
[----:B------:R-:W-:Y:S01]  /*1440*/  IABS R25, R29 ;  /* 0x0000001d00197213 */ /* 0x000fe20000000000 */
[----:B------:R-:W-:Y:S01]  /*1450*/  @!P5 IMAD.IADD R16, R16, 0x1, -R5 ;  /* 0x000000011010d824 */ /* 0x000fe200078e0a05 */
[C---:B------:R-:W-:Y:S01]  /*1460*/  LOP3.LUT R30, R7.reuse, 0x1ca, RZ, 0xfc, !PT ;  /* 0x000001ca071e7812 */ /* 0x040fe200078efcff */
[----:B------:R-:W-:Y:S01]  /*1470*/  IMAD.MOV.U32 R11, RZ, RZ, R15 ;  /* 0x000000ffff0b7224 */ /* 0x000fe200078e000f */
[----:B------:R-:W-:Y:S01]  /*1480*/  LOP3.LUT R15, R7, 0x1ee, RZ, 0xfc, !PT ;  /* 0x000001ee070f7812 */ /* 0x000fe200078efcff */
[----:B0-----:R-:W-:Y:S01]  /*1490*/  IMAD.MOV.U32 R0, RZ, RZ, R8 ;  /* 0x000000ffff007224 */ /* 0x001fe200078e0008 */
[----:B------:R-:W-:Y:S01]  /*14a0*/  ISETP.GT.U32.AND P5, PT, R5, R16, PT ;  /* 0x000000100500720c */ /* 0x000fe20003fa4070 */
[----:B------:R-:W-:Y:S01]  /*14b0*/  @!P4 IMAD.IADD R10, R10, 0x1, -R5 ;  /* 0x000000010a0ac824 */ /* 0x000fe200078e0a05 */
[----:B------:R-:W-:Y:S01]  /*14c0*/  ISETP.GE.AND P4, PT, R17, RZ, PT ;  /* 0x000000ff1100720c */ /* 0x000fe20003f86270 */
[----:B------:R-:W-:Y:S01]  /*14d0*/  IMAD R18, R5, R9, R18 ;  /* 0x0000000905127224 */ /* 0x000fe200078e0212 */
[C---:B------:R-:W-:Y:S01]  /*14e0*/  LOP3.LUT R17, R7.reuse, 0x1ec, RZ, 0xfc, !PT ;  /* 0x000001ec07117812 */ /* 0x040fe200078efcff */
[----:B------:R-:W-:Y:S01]  /*14f0*/  IMAD.HI.U32 R9, R2, R11, RZ ;  /* 0x0000000b02097227 */ /* 0x000fe200078e00ff */
[----:B------:R-:W-:-:S02]  /*1500*/  LOP3.LUT R31, R7, 0x1c6, RZ, 0xfc, !PT ;  /* 0x000001c6071f7812 */ /* 0x000fc400078efcff */
[C---:B------:R-:W-:Y:S01]  /*1510*/  LOP3.LUT R32, R7.reuse, 0x1c0, RZ, 0xfc, !PT ;  /* 0x000001c007207812 */ /* 0x040fe200078efcff */
[----:B------:R-:W-:Y:S01]  /*1520*/  @!P2 IMAD.MOV R0, RZ, RZ, -R0 ;  /* 0x000000ffff00a224 */ /* 0x000fe200078e0a00 */
[C---:B------:R-:W-:Y:S01]  /*1530*/  LOP3.LUT R34, R7.reuse, 0x1be, RZ, 0xfc, !PT ;  /* 0x000001be07227812 */ /* 0x040fe200078efcff */
[----:B------:R-:W-:Y:S01]  /*1540*/  IMAD.MOV.U32 R3, RZ, RZ, R10 ;  /* 0x000000ffff037224 */ /* 0x000fe200078e000a */
[----:B------:R-:W-:Y:S01]  /*1550*/  LOP3.LUT R39, R7, 0x1ba, RZ, 0xfc, !PT ;  /* 0x000001ba07277812 */ /* 0x000fe200078efcff */
[--C-:B------:R-:W-:Y:S01]  /*1560*/  @!P3 IMAD.IADD R14, R14, 0x1, -R5.reuse ;  /* 0x000000010e0eb824 */ /* 0x100fe200078e0a05 */
[----:B------:R0:W-:Y:S01]  /*1570*/  STL [R1+0x24], R0 ;  /* 0x0000240001007387 */ /* 0x0001e20000100800 */
[----:B------:R-:W-:Y:S01]  /*1580*/  @!P1 IMAD.IADD R12, R12, 0x1, -R5 ;  /* 0x000000010c0c9824 */ /* 0x000fe200078e0a05 */
[C---:B------:R-:W-:Y:S01]  /*1590*/  ISETP.GT.U32.AND P1, PT, R5.reuse, R18, PT ;  /* 0x000000120500720c */ /* 0x040fe20003f24070 */
[----:B------:R-:W-:Y:S01]  /*15a0*/  IMAD.MOV R10, RZ, RZ, -R9 ;  /* 0x000000ffff0a7224 */ /* 0x000fe200078e0a09 */
[C---:B------:R-:W-:Y:S01]  /*15b0*/  ISETP.GT.U32.AND P2, PT, R5.reuse, R14, PT ;  /* 0x0000000e0500720c */ /* 0x040fe20003f44070 */
[----:B------:R-:W-:Y:S01]  /*15c0*/  IMAD R8, R5, R20, R13 ;  /* 0x0000001405087224 */ /* 0x000fe200078e020d */
[----:B------:R-:W-:Y:S01]  /*15d0*/  ISETP.GE.AND P3, PT, R19, RZ, PT ;  /* 0x000000ff1300720c */ /* 0x000fe20003f66270 */
[----:B------:R-:W-:Y:S01]  /*15e0*/  IMAD R10, R5, R10, R11 ;  /* 0x0000000a050a7224 */ /* 0x000fe200078e020b */
[----:B------:R-:W-:Y:S01]  /*15f0*/  IABS R11, R17 ;  /* 0x00000011000b7213 */ /* 0x000fe20000000000 */
[----:B------:R-:W-:Y:S01]  /*1600*/  @!P5 IMAD.IADD R16, R16, 0x1, -R5 ;  /* 0x000000011010d824 */ /* 0x000fe200078e0a05 */
[----:B------:R-:W-:Y:S01]  /*1610*/  LOP3.LUT R19, R7, 0x1ea, RZ, 0xfc, !PT ;  /* 0x000001ea07137812 */ /* 0x000fe200078efcff */
[----:B0-----:R-:W-:Y:S01]  /*1620*/  IMAD.MOV.U32 R0, RZ, RZ, R12 ;  /* 0x000000ffff007224 */ /* 0x001fe200078e000c */
[C---:B------:R-:W-:Y:S01]  /*1630*/  ISETP.GT.U32.AND P5, PT, R5.reuse, R10, PT ;  /* 0x0000000a0500720c */ /* 0x040fe20003fa4070 */
[----:B------:R-:W-:Y:S01]  /*1640*/  @!P0 IMAD.MOV R3, RZ, RZ, -R3 ;  /* 0x000000ffff038224 */ /* 0x000fe200078e0a03 */
[----:B------:R-:W-:Y:S01]  /*1650*/  IABS R12, R15 ;  /* 0x0000000f000c7213 */ /* 0x000fe20000000000 */
[----:B------:R-:W-:Y:S01]  /*1660*/  @!P6 IMAD.MOV R0, RZ, RZ, -R0 ;  /* 0x000000ffff00e224 */ /* 0x000fe200078e0a00 */
[----:B------:R-:W-:Y:S01]  /*1670*/  ISETP.GT.U32.AND P6, PT, R5, R8, PT ;  /* 0x000000080500720c */ /* 0x000fe20003fc4070 */
[--C-:B------:R-:W-:Y:S01]  /*1680*/  @!P2 IMAD.IADD R14, R14, 0x1, -R5.reuse ;  /* 0x000000010e0ea824 */ /* 0x100fe200078e0a05 */
[----:B------:R0:W-:Y:S01]  /*1690*/  STL [R1+0x20], R3 ;  /* 0x0000200301007387 */ /* 0x0001e20000100800 */
[----:B------:R-:W-:Y:S01]  /*16a0*/  @!P1 IMAD.IADD R18, R18, 0x1, -R5 ;  /* 0x0000000112129824 */ /* 0x000fe200078e0a05 */
[----:B------:R-:W-:Y:S01]  /*16b0*/  ISETP.GE.AND P0, PT, R21, RZ, PT ;  /* 0x000000ff1500720c */ /* 0x000fe20003f06270 */
[----:B------:R-:W-:Y:S01]  /*16c0*/  IMAD.HI.U32 R9, R2, R12, RZ ;  /* 0x0000000c02097227 */ /* 0x000fe200078e00ff */
[----:B------:R2:W-:Y:S01]  /*16d0*/  STL [R1+0x1c], R0 ;  /* 0x00001c0001007387 */ /* 0x0005e20000100800 */
[----:B------:R-:W-:-:S02]  /*16e0*/  IABS R252, R19 ;  /* 0x0000001300fc7213 */ /* 0x000fc40000000000 */
[--C-:B------:R-:W-:Y:S01]  /*16f0*/  @!P5 IMAD.IADD R10, R10, 0x1, -R5.reuse ;  /* 0x000000010a0ad824 */ /* 0x100fe200078e0a05 */
[----:B------:R-:W-:Y:S02]  /*1700*/  LOP3.LUT R21, R7, 0x1e8, RZ, 0xfc, !PT ;  /* 0x000001e807157812 */ /* 0x000fe400078efcff */
[----:B------:R-:W-:Y:S01]  /*1710*/  ISETP.GE.AND P2, PT, R22, RZ, PT ;  /* 0x000000ff1600720c */ /* 0x000fe20003f46270 */
[----:B------:R-:W-:Y:S01]  /*1720*/  @!P6 IMAD.IADD R8, R8, 0x1, -R5 ;  /* 0x000000010808e824 */ /* 0x000fe200078e0a05 */
[C---:B------:R-:W-:Y:S01]  /*1730*/  ISETP.GT.U32.AND P6, PT, R5.reuse, R18, PT ;  /* 0x000000120500720c */ /* 0x040fe20003fc4070 */
[----:B0-----:R-:W-:Y:S01]  /*1740*/  IMAD.MOV.U32 R3, RZ, RZ, R16 ;  /* 0x000000ffff037224 */ /* 0x001fe200078e0010 */
[----:B------:R-:W-:Y:S01]  /*1750*/  IABS R13, R21 ;  /* 0x00000015000d7213 */ /* 0x000fe20000000000 */
[----:B--2---:R-:W-:Y:S01]  /*1760*/  IMAD.MOV.U32 R0, RZ, RZ, R14 ;  /* 0x000000ffff007224 */ /* 0x004fe200078e000e */
[----:B------:R-:W-:Y:S01]  /*1770*/  ISETP.GT.U32.AND P5, PT, R5, R8, PT ;  /* 0x000000080500720c */ /* 0x000fe20003fa4070 */
[----:B------:R-:W-:Y:S01]  /*1780*/  IMAD.MOV.U32 R14, RZ, RZ, R11 ;  /* 0x000000ffff0e7224 */ /* 0x000fe200078e000b */
[----:B------:R-:W-:Y:S01]  /*1790*/  LOP3.LUT R22, R7, 0x1e6, RZ, 0xfc, !PT ;  /* 0x000001e607167812 */ /* 0x000fe200078efcff */
[----:B------:R-:W-:Y:S01]  /*17a0*/  @!P4 IMAD.MOV R0, RZ, RZ, -R0 ;  /* 0x000000ffff00c224 */ /* 0x000fe200078e0a00 */
[----:B------:R-:W-:Y:S01]  /*17b0*/  ISETP.GT.U32.AND P4, PT, R5, R10, PT ;  /* 0x0000000a0500720c */ /* 0x000fe20003f84070 */
[----:B------:R-:W-:Y:S01]  /*17c0*/  IMAD.MOV R11, RZ, RZ, -R9 ;  /* 0x000000ffff0b7224 */ /* 0x000fe200078e0a09 */
[----:B------:R-:W-:Y:S01]  /*17d0*/  ISETP.GE.AND P1, PT, R23, RZ, PT ;  /* 0x000000ff1700720c */ /* 0x000fe20003f26270 */
[----:B------:R-:W-:Y:S01]  /*17e0*/  IMAD.HI.U32 R9, R2, R14, RZ ;  /* 0x0000000e02097227 */ /* 0x000fe200078e00ff */
[----:B------:R0:W-:Y:S01]  /*17f0*/  STL [R1+0x18], R0 ;  /* 0x0000180001007387 */ /* 0x0001e20000100800 */
[----:B------:R-:W-:-:S02]  /*1800*/  LOP3.LUT R23, R7, 0x1d8, RZ, 0xfc, !PT ;  /* 0x000001d807177812 */ /* 0x000fc400078efcff */
[----:B------:R-:W-:Y:S01]  /*1810*/  IMAD R12, R5, R11, R12 ;  /* 0x0000000b050c7224 */ /* 0x000fe200078e020c */
[----:B------:R-:W-:Y:S01]  /*1820*/  IABS R33, R34 ;  /* 0x0000002200217213 */ /* 0x000fe20000000000 */
[----:B------:R-:W-:Y:S01]  /*1830*/  IMAD.MOV R9, RZ, RZ, -R9 ;  /* 0x000000ffff097224 */ /* 0x000fe200078e0a09 */
[----:B------:R-:W-:Y:S01]  /*1840*/  LOP3.LUT R42, R7, 0x1b6, RZ, 0xfc, !PT ;  /* 0x000001b6072a7812 */ /* 0x000fe200078efcff */
[--C-:B------:R-:W-:Y:S01]  /*1850*/  @!P6 IMAD.IADD R18, R18, 0x1, -R5.reuse ;  /* 0x000000011212e824 */ /* 0x100fe200078e0a05 */
[C---:B------:R-:W-:Y:S01]  /*1860*/  ISETP.GT.U32.AND P6, PT, R5.reuse, R12, PT ;  /* 0x0000000c0500720c */ /* 0x040fe20003fc4070 */
[C---:B------:R-:W-:Y:S01]  /*1870*/  IMAD R14, R5.reuse, R9, R14 ;  /* 0x00000009050e7224 */ /* 0x040fe200078e020e */
[----:B------:R-:W-:Y:S01]  /*1880*/  IABS R35, R39 ;  /* 0x0000002700237213 */ /* 0x000fe20000000000 */
[----:B------:R-:W-:Y:S01]  /*1890*/  @!P4 IMAD.IADD R10, R10, 0x1, -R5 ;  /* 0x000000010a0ac824 */ /* 0x000fe200078e0a05 */
[----:B------:R-:W-:Y:S01]  /*18a0*/  IABS R38, R42 ;  /* 0x0000002a00267213 */ /* 0x000fe20000000000 */
[----:B------:R-:W-:Y:S01]  /*18b0*/  IMAD.HI.U32 R9, R2, R252, RZ ;  /* 0x000000fc02097227 */ /* 0x000fe200078e00ff */
[----:B------:R-:W-:-:S02]  /*18c0*/  ISETP.GT.U32.AND P4, PT, R5, R14, PT ;  /* 0x0000000e0500720c */ /* 0x000fc40003f84070 */
[C---:B------:R-:W-:Y:S01]  /*18d0*/  LOP3.LUT R41, R7.reuse, 0x1b8, RZ, 0xfc, !PT ;  /* 0x000001b807297812 */ /* 0x040fe200078efcff */
[----:B------:R-:W-:Y:S01]  /*18e0*/  IMAD.MOV R9, RZ, RZ, -R9 ;  /* 0x000000ffff097224 */ /* 0x000fe200078e0a09 */
[C---:B------:R-:W-:Y:S01]  /*18f0*/  LOP3.LUT R43, R7.reuse, 0x1b4, RZ, 0xfc, !PT ;  /* 0x000001b4072b7812 */ /* 0x040fe200078efcff */
[----:B------:R-:W-:Y:S01]  /*1900*/  IMAD.HI.U32 R11, R2, R13, RZ ;  /* 0x0000000d020b7227 */ /* 0x000fe200078e00ff */
[----:B------:R-:W-:Y:S02]  /*1910*/  IABS R37, R41 ;  /* 0x0000002900257213 */ /* 0x000fe40000000000 */
[----:B------:R-:W-:Y:S01]  /*1920*/  LOP3.LUT R44, R7, 0x1b2, RZ, 0xfc, !PT ;  /* 0x000001b2072c7812 */ /* 0x000fe200078efcff */
[--C-:B------:R-:W-:Y:S01]  /*1930*/  @!P6 IMAD.IADD R12, R12, 0x1, -R5.reuse ;  /* 0x000000010c0ce824 */ /* 0x100fe200078e0a05 */
[----:B------:R-:W-:Y:S01]  /*1940*/  ISETP.GE.AND P6, PT, R17, RZ, PT ;  /* 0x000000ff1100720c */ /* 0x000fe20003fc6270 */
[----:B0-----:R-:W-:Y:S01]  /*1950*/  IMAD.MOV.U32 R0, RZ, RZ, R18 ;  /* 0x000000ffff007224 */ /* 0x001fe200078e0012 */
[----:B------:R-:W-:Y:S01]  /*1960*/  LOP3.LUT R17, R7, 0x1e4, RZ, 0xfc, !PT ;  /* 0x000001e407117812 */ /* 0x000fe200078efcff */
[----:B------:R-:W-:Y:S01]  /*1970*/  IMAD R252, R5, R9, R252 ;  /* 0x0000000905fc7224 */ /* 0x000fe200078e02fc */
[----:B------:R-:W-:Y:S01]  /*1980*/  IABS R9, R22 ;  /* 0x0000001600097213 */ /* 0x000fe20000000000 */
[----:B------:R-:W-:Y:S01]  /*1990*/  @!P4 IMAD.IADD R14, R14, 0x1, -R5 ;  /* 0x000000010e0ec824 */ /* 0x000fe200078e0a05 */
[----:B------:R-:W-:Y:S01]  /*19a0*/  LOP3.LUT R18, R7, 0x1e0, RZ, 0xfc, !PT ;  /* 0x000001e007127812 */ /* 0x000fe200078efcff */
[----:B------:R-:W-:Y:S01]  /*19b0*/  @!P3 IMAD.MOV R3, RZ, RZ, -R3 ;  /* 0x000000ffff03b224 */ /* 0x000fe200078e0a03 */
[C---:B------:R-:W-:Y:S01]  /*19c0*/  ISETP.GT.U32.AND P3, PT, R5.reuse, R12, PT ;  /* 0x0000000c0500720c */ /* 0x040fe20003f64070 */
[----:B------:R-:W-:Y:S01]  /*19d0*/  IMAD.MOV R20, RZ, RZ, -R11 ;  /* 0x000000ffff147224 */ /* 0x000fe200078e0a0b */
[----:B------:R-:W-:Y:S01]  /*19e0*/  ISETP.GT.U32.AND P4, PT, R5, R14, PT ;  /* 0x0000000e0500720c */ /* 0x000fe20003f84070 */
[----:B------:R-:W-:Y:S01]  /*19f0*/  @!P0 IMAD.MOV R0, RZ, RZ, -R0 ;  /* 0x000000ffff008224 */ /* 0x000fe200078e0a00 */
[----:B------:R-:W-:Y:S01]  /*1a00*/  STL [R1+0x14], R3 ;  /* 0x0000140301007387 */ /* 0x000fe20000100800 */
[----:B------:R-:W-:Y:S01]  /*1a10*/  @!P5 IMAD.IADD R8, R8, 0x1, -R5 ;  /* 0x000000010808d824 */ /* 0x000fe200078e0a05 */
[----:B------:R-:W-:Y:S01]  /*1a20*/  ISETP.GE.AND P5, PT, R15, RZ, PT ;  /* 0x000000ff0f00720c */ /* 0x000fe20003fa6270 */
[C---:B------:R-:W-:Y:S01]  /*1a30*/  IMAD R11, R5.reuse, R20, R13 ;  /* 0x00000014050b7224 */ /* 0x040fe200078e020d */
[----:B------:R0:W-:Y:S01]  /*1a40*/  STL [R1+0x10], R0 ;  /* 0x0000100001007387 */ /* 0x0001e20000100800 */
[----:B------:R-:W-:Y:S01]  /*1a50*/  IMAD.MOV.U32 R13, RZ, RZ, R9 ;  /* 0x000000ffff0d7224 */ /* 0x000fe200078e0009 */
[----:B------:R-:W-:Y:S01]  /*1a60*/  IABS R15, R17 ;  /* 0x00000011000f7213 */ /* 0x000fe20000000000 */
[----:B------:R-:W-:Y:S01]  /*1a70*/  IMAD.MOV.U32 R6, RZ, RZ, R10 ;  /* 0x000000ffff067224 */ /* 0x000fe200078e000a */
[----:B------:R-:W-:Y:S01]  /*1a80*/  ISETP.GT.U32.AND P0, PT, R5, R252, PT ;  /* 0x000000fc0500720c */ /* 0x000fe20003f04070 */
[----:B------:R-:W-:Y:S01]  /*1a90*/  IMAD.HI.U32 R9, R2, R13, RZ ;  /* 0x0000000d02097227 */ /* 0x000fe200078e00ff */
[----:B------:R-:W-:-:S02]  /*1aa0*/  LOP3.LUT R20, R7, 0x1de, RZ, 0xfc, !PT ;  /* 0x000001de07147812 */ /* 0x000fc400078efcff */
[----:B------:R-:W-:Y:S01]  /*1ab0*/  LOP3.LUT R46, R7, 0x1ae, RZ, 0xfc, !PT ;  /* 0x000001ae072e7812 */ /* 0x000fe200078efcff */
[----:B------:R-:W-:Y:S01]  /*1ac0*/  @!P3 IMAD.IADD R12, R12, 0x1, -R5 ;  /* 0x000000010c0cb824 */ /* 0x000fe200078e0a05 */
[----:B------:R-:W-:Y:S01]  /*1ad0*/  ISETP.GE.AND P3, PT, R21, RZ, PT ;  /* 0x000000ff1500720c */ /* 0x000fe20003f66270 */
[----:B0-----:R-:W-:Y:S01]  /*1ae0*/  IMAD.MOV.U32 R0, RZ, RZ, R8 ;  /* 0x000000ffff007224 */ /* 0x001fe200078e0008 */
[C---:B------:R-:W-:Y:S01]  /*1af0*/  LOP3.LUT R21, R7.reuse, 0x1dc, RZ, 0xfc, !PT ;  /* 0x000001dc07157812 */ /* 0x040fe200078efcff */
[----:B------:R-:W-:Y:S01]  /*1b00*/  IMAD.HI.U32 R8, R2, R15, RZ ;  /* 0x0000000f02087227 */ /* 0x000fe200078e00ff */
[----:B------:R-:W-:Y:S02]  /*1b10*/  IABS R40, R46 ;  /* 0x0000002e00287213 */ /* 0x000fe40000000000 */
[----:B------:R-:W-:Y:S01]  /*1b20*/  LOP3.LUT R45, R7, 0x1b0, RZ, 0xfc, !PT ;  /* 0x000001b0072d7812 */ /* 0x000fe200078efcff */
[----:B------:R-:W-:Y:S01]  /*1b30*/  @!P2 IMAD.MOV R0, RZ, RZ, -R0 ;  /* 0x000000ffff00a224 */ /* 0x000fe200078e0a00 */
[----:B------:R-:W-:Y:S01]  /*1b40*/  ISETP.GT.U32.AND P2, PT, R5, R11, PT ;  /* 0x0000000b0500720c */ /* 0x000fe20003f44070 */
[----:B------:R-:W-:Y:S01]  /*1b50*/  IMAD.MOV R10, RZ, RZ, -R9 ;  /* 0x000000ffff0a7224 */ /* 0x000fe200078e0a09 */
[----:B------:R-:W-:Y:S01]  /*1b60*/  LOP3.LUT R47, R7, 0x1aa, RZ, 0xfc, !PT ;  /* 0x000001aa072f7812 */ /* 0x000fe200078efcff */
[----:B------:R-:W-:Y:S01]  /*1b70*/  @!P1 IMAD.MOV R6, RZ, RZ, -R6 ;  /* 0x000000ffff069224 */ /* 0x000fe200078e0a06 */
[----:B------:R-:W-:Y:S01]  /*1b80*/  ISETP.GE.AND P1, PT, R19, RZ, PT ;  /* 0x000000ff1300720c */ /* 0x000fe20003f26270 */
[----:B------:R-:W-:Y:S01]  /*1b90*/  IMAD.MOV R16, RZ, RZ, -R8 ;  /* 0x000000ffff107224 */ /* 0x000fe200078e0a08 */
[----:B------:R-:W-:Y:S01]  /*1ba0*/  IABS R19, R23 ;  /* 0x0000001700137213 */ /* 0x000fe20000000000 */
[----:B------:R-:W-:Y:S01]  /*1bb0*/  @!P4 IMAD.IADD R14, R14, 0x1, -R5 ;  /* 0x000000010e0ec824 */ /* 0x000fe200078e0a05 */
[----:B------:R-:W-:Y:S01]  /*1bc0*/  STL [R1+0x110c], R6 ;  /* 0x00110c0601007387 */ /* 0x000fe20000100800 */
[----:B------:R-:W-:Y:S01]  /*1bd0*/  IMAD R8, R5, R10, R13 ;  /* 0x0000000a05087224 */ /* 0x000fe200078e020d */
[----:B------:R-:W-:Y:S01]  /*1be0*/  LOP3.LUT R10, R7, 0x1e2, RZ, 0xfc, !PT ;  /* 0x000001e2070a7812 */ /* 0x000fe200078efcff */
[----:B------:R-:W-:Y:S01]  /*1bf0*/  IMAD.MOV.U32 R4, RZ, RZ, R12 ;  /* 0x000000ffff047224 */ /* 0x000fe200078e000c */
[----:B------:R0:W-:Y:S01]  /*1c00*/  STL [R1+0xc], R0 ;  /* 0x00000c0001007387 */ /* 0x0001e20000100800 */
[C---:B------:R-:W-:Y:S01]  /*1c10*/  IMAD R13, R5.reuse, R16, R15 ;  /* 0x00000010050d7224 */ /* 0x040fe200078e020f */
[----:B------:R-:W-:Y:S01]  /*1c20*/  IABS R9, R10 ;  /* 0x0000000a00097213 */ /* 0x000fe20000000000 */
[----:B------:R-:W-:Y:S01]  /*1c30*/  @!P5 IMAD.MOV R4, RZ, RZ, -R4 ;  /* 0x000000ffff04d224 */ /* 0x000fe200078e0a04 */
[----:B------:R-:W-:Y:S01]  /*1c40*/  ISETP.GT.U32.AND P5, PT, R5, R8, PT ;  /* 0x000000080500720c */ /* 0x000fe20003fa4070 */
[--C-:B------:R-:W-:Y:S01]  /*1c50*/  @!P2 IMAD.IADD R11, R11, 0x1, -R5.reuse ;  /* 0x000000010b0ba824 */ /* 0x100fe200078e0a05 */
[----:B------:R-:W-:Y:S01]  /*1c60*/  IABS R15, R18 ;  /* 0x00000012000f7213 */ /* 0x000fe20000000000 */
[----:B------:R-:W-:Y:S01]  /*1c70*/  @!P0 IMAD.IADD R252, R252, 0x1, -R5 ;  /* 0x00000001fcfc8824 */ /* 0x000fe200078e0a05 */
[----:B------:R-:W-:Y:S01]  /*1c80*/  IABS R16, R20 ;  /* 0x0000001400107213 */ /* 0x000fe20000000000 */
[----:B------:R2:W-:Y:S01]  /*1c90*/  STL [R1+0x1110], R4 ;  /* 0x0011100401007387 */ /* 0x0005e20000100800 */
[----:B0-----:R-:W-:Y:S01]  /*1ca0*/  IMAD.MOV.U32 R0, RZ, RZ, R14 ;  /* 0x000000ffff007224 */ /* 0x001fe200078e000e */
[C---:B------:R-:W-:Y:S01]  /*1cb0*/  ISETP.GT.U32.AND P2, PT, R5.reuse, R11, PT ;  /* 0x0000000b0500720c */ /* 0x040fe20003f44070 */
[----:B------:R-:W-:Y:S01]  /*1cc0*/  IMAD.MOV.U32 R14, RZ, RZ, R9 ;  /* 0x000000ffff0e7224 */ /* 0x000fe200078e0009 */
[C---:B------:R-:W-:Y:S01]  /*1cd0*/  ISETP.GT.U32.AND P0, PT, R5.reuse, R252, PT ;  /* 0x000000fc0500720c */ /* 0x040fe20003f04070 */
[----:B------:R-:W-:Y:S01]  /*1ce0*/  @!P6 IMAD.MOV R0, RZ, RZ, -R0 ;  /* 0x000000ffff00e224 */ /* 0x000fe200078e0a00 */
[----:B------:R-:W-:Y:S01]  /*1cf0*/  ISETP.GT.U32.AND P6, PT, R5, R13, PT ;  /* 0x0000000d0500720c */ /* 0x000fe20003fc4070 */
[----:B------:R-:W-:Y:S01]  /*1d00*/  IMAD.HI.U32 R9, R2, R14, RZ ;  /* 0x0000000e02097227 */ /* 0x000fe200078e00ff */
[----:B------:R-:W-:-:S02]  /*1d10*/  ISETP.GE.AND P4, PT, R22, RZ, PT ;  /* 0x000000ff1600720c */ /* 0x000fc40003f86270 */
[C---:B------:R-:W-:Y:S01]  /*1d20*/  LOP3.LUT R22, R7.reuse, 0x1da, RZ, 0xfc, !PT ;  /* 0x000001da07167812 */ /* 0x040fe200078efcff */
[----:B------:R-:W-:Y:S01]  /*1d30*/  @!P5 IMAD.IADD R8, R8, 0x1, -R5 ;  /* 0x000000010808d824 */ /* 0x000fe200078e0a05 */
[C---:B------:R-:W-:Y:S01]  /*1d40*/  LOP3.LUT R53, R7.reuse, 0x19e, RZ, 0xfc, !PT ;  /* 0x0000019e07357812 */ /* 0x040fe200078efcff */
[----:B------:R-:W-:Y:S01]  /*1d50*/  IMAD.MOV R9, RZ, RZ, -R9 ;  /* 0x000000ffff097224 */ /* 0x000fe200078e0a09 */
[----:B------:R-:W-:Y:S01]  /*1d60*/  LOP3.LUT R54, R7, 0x19a, RZ, 0xfc, !PT ;  /* 0x0000019a07367812 */ /* 0x000fe200078efcff */
[--C-:B------:R-:W-:Y:S01]  /*1d70*/  @!P2 IMAD.IADD R11, R11, 0x1, -R5.reuse ;  /* 0x000000010b0ba824 */ /* 0x100fe200078e0a05 */
[C---:B------:R-:W-:Y:S01]  /*1d80*/  ISETP.GT.U32.AND P5, PT, R5.reuse, R8, PT ;  /* 0x000000080500720c */ /* 0x040fe20003fa4070 */
[----:B------:R-:W-:Y:S01]  /*1d90*/  IMAD R14, R5, R9, R14 ;  /* 0x00000009050e7224 */ /* 0x000fe200078e020e */
[----:B------:R-:W-:Y:S01]  /*1da0*/  ISETP.GE.AND P2, PT, R10, RZ, PT ;  /* 0x000000ff0a00720c */ /* 0x000fe20003f46270 */
[----:B------:R-:W-:Y:S01]  /*1db0*/  @!P6 IMAD.IADD R13, R13, 0x1, -R5 ;  /* 0x000000010d0de824 */ /* 0x000fe200078e0a05 */
[----:B------:R-:W-:Y:S01]  /*1dc0*/  IABS R48, R53 ;  /* 0x0000003500307213 */ /* 0x000fe20000000000 */
[C---:B------:R-:W-:Y:S01]  /*1dd0*/  IMAD.HI.U32 R10, R2.reuse, R15, RZ ;  /* 0x0000000f020a7227 */ /* 0x040fe200078e00ff */
[----:B------:R-:W-:Y:S01]  /*1de0*/  IABS R50, R54 ;  /* 0x0000003600327213 */ /* 0x000fe20000000000 */
[----:B------:R-:W-:Y:S01]  /*1df0*/  STL [R1+0x1114], R0 ;  /* 0x0011140001007387 */ /* 0x000fe20000100800 */
[----:B------:R-:W-:Y:S01]  /*1e00*/  ISETP.GT.U32.AND P6, PT, R5, R13, PT ;  /* 0x0000000d0500720c */ /* 0x000fe20003fc4070 */
[----:B------:R-:W-:Y:S01]  /*1e10*/  IMAD.MOV R10, RZ, RZ, -R10 ;  /* 0x000000ffff0a7224 */ /* 0x000fe200078e0a0a */
[C---:B------:R-:W-:Y:S01]  /*1e20*/  LOP3.LUT R55, R7.reuse, 0x198, RZ, 0xfc, !PT ;  /* 0x0000019807377812 */ /* 0x040fe200078efcff */
[----:B------:R-:W-:Y:S01]  /*1e30*/  IMAD.HI.U32 R9, R2, R16, RZ ;  /* 0x0000001002097227 */ /* 0x000fe200078e00ff */
[----:B------:R-:W-:-:S02]  /*1e40*/  LOP3.LUT R57, R7, 0x194, RZ, 0xfc, !PT ;  /* 0x0000019407397812 */ /* 0x000fc400078efcff */
[----:B------:R-:W-:Y:S01]  /*1e50*/  IABS R51, R55 ;  /* 0x0000003700337213 */ /* 0x000fe20000000000 */
[----:B------:R-:W-:Y:S01]  /*1e60*/  IMAD R15, R5, R10, R15 ;  /* 0x0000000a050f7224 */ /* 0x000fe200078e020f */
[----:B------:R-:W-:Y:S01]  /*1e70*/  LOP3.LUT R56, R7, 0x196, RZ, 0xfc, !PT ;  /* 0x0000019607387812 */ /* 0x000fe200078efcff */
[--C-:B------:R-:W-:Y:S01]  /*1e80*/  @!P5 IMAD.IADD R8, R8, 0x1, -R5.reuse ;  /* 0x000000010808d824 */ /* 0x100fe200078e0a05 */
[----:B------:R-:W-:Y:S01]  /*1e90*/  ISETP.GT.U32.AND P5, PT, R5, R14, PT ;  /* 0x0000000e0500720c */ /* 0x000fe20003fa4070 */
[--C-:B------:R-:W-:Y:S01]  /*1ea0*/  @!P0 IMAD.IADD R252, R252, 0x1, -R5.reuse ;  /* 0x00000001fcfc8824 */ /* 0x100fe200078e0a05 */
[----:B------:R-:W-:Y:S01]  /*1eb0*/  ISETP.GE.AND P0, PT, R17, RZ, PT ;  /* 0x000000ff1100720c */ /* 0x000fe20003f06270 */
[----:B------:R-:W-:Y:S01]  /*1ec0*/  @!P6 IMAD.IADD R13, R13, 0x1, -R5 ;  /* 0x000000010d0de824 */ /* 0x000fe200078e0a05 */
[C---:B------:R-:W-:Y:S01]  /*1ed0*/  ISETP.GT.U32.AND P6, PT, R5.reuse, R15, PT ;  /* 0x0000000f0500720c */ /* 0x040fe20003fc4070 */
[----:B------:R-:W-:Y:S01]  /*1ee0*/  IMAD.MOV R9, RZ, RZ, -R9 ;  /* 0x000000ffff097224 */ /* 0x000fe200078e0a09 */
[----:B------:R-:W-:Y:S01]  /*1ef0*/  IABS R17, R21 ;  /* 0x0000001500117213 */ /* 0x000fe20000000000 */
[----:B------:R-:W-:Y:S01]  /*1f00*/  @!P1 IMAD.MOV R252, RZ, RZ, -R252 ;  /* 0x000000fffffc9224 */ /* 0x000fe200078e0afc */
[----:B------:R-:W-:Y:S01]  /*1f10*/  ISETP.GE.AND P1, PT, R18, RZ, PT ;  /* 0x000000ff1200720c */ /* 0x000fe20003f26270 */
[----:B------:R-:W-:Y:S01]  /*1f20*/  IMAD R16, R5, R9, R16 ;  /* 0x0000000905107224 */ /* 0x000fe200078e0210 */
[----:B------:R-:W-:Y:S01]  /*1f30*/  IABS R18, R22 ;  /* 0x0000001600127213 */ /* 0x000fe20000000000 */
[----:B------:R-:W-:Y:S01]  /*1f40*/  IMAD.HI.U32 R9, R2, R17, RZ ;  /* 0x0000001102097227 */ /* 0x000fe200078e00ff */
[----:B------:R-:W-:Y:S01]  /*1f50*/  IABS R52, R56 ;  /* 0x0000003800347213 */ /* 0x000fe20000000000 */
[----:B------:R-:W-:Y:S01]  /*1f60*/  STL [R1+0x1118], R252 ;  /* 0x001118fc01007387 */ /* 0x000fe20000100800 */
[----:B------:R-:W-:Y:S01]  /*1f70*/  LOP3.LUT R59, R7, 0x190, RZ, 0xfc, !PT ;  /* 0x00000190073b7812 */ /* 0x000fe200078efcff */
[--C-:B------:R-:W-:Y:S01]  /*1f80*/  @!P5 IMAD.IADD R14, R14, 0x1, -R5.reuse ;  /* 0x000000010e0ed824 */ /* 0x100fe200078e0a05 */
[----:B------:R-:W-:Y:S01]  /*1f90*/  ISETP.GT.U32.AND P5, PT, R5, R16, PT ;  /* 0x000000100500720c */ /* 0x000fe20003fa4070 */
[----:B------:R-:W-:Y:S01]  /*1fa0*/  @!P6 IMAD.IADD R15, R15, 0x1, -R5 ;  /* 0x000000010f0fe824 */ /* 0x000fe200078e0a05 */
[----:B------:R-:W-:Y:S01]  /*1fb0*/  LOP3.LUT R60, R7, 0x18e, RZ, 0xfc, !PT ;  /* 0x0000018e073c7812 */ /* 0x000fe200078efcff */
[----:B------:R-:W-:Y:S01]  /*1fc0*/  IMAD.MOV R12, RZ, RZ, -R9 ;  /* 0x000000ffff0c7224 */ /* 0x000fe200078e0a09 */
[----:B------:R-:W-:Y:S01]  /*1fd0*/  ISETP.GT.U32.AND P6, PT, R5, R14, PT ;  /* 0x0000000e0500720c */ /* 0x000fe20003fc4070 */
[----:B------:R-:W-:Y:S01]  /*1fe0*/  IMAD.HI.U32 R10, R2, R18, RZ ;  /* 0x00000012020a7227 */ /* 0x000fe200078e00ff */
[----:B------:R-:W-:-:S02]  /*1ff0*/  LOP3.LUT R61, R7, 0x18c, RZ, 0xfc, !PT ;  /* 0x0000018c073d7812 */ /* 0x000fc400078efcff */
[----:B------:R-:W-:Y:S01]  /*2000*/  LOP3.LUT R62, R7, 0x18a, RZ, 0xfc, !PT ;  /* 0x0000018a073e7812 */ /* 0x000fe200078efcff */
[----:B------:R-:W-:Y:S01]  /*2010*/  IMAD R17, R5, R12, R17 ;  /* 0x0000000c05117224 */ /* 0x000fe200078e0211 */
[C---:B------:R-:W-:Y:S01]  /*2020*/  LOP3.LUT R64, R7.reuse, 0x184, RZ, 0xfc, !PT ;  /* 0x0000018407407812 */ /* 0x040fe200078efcff */
[----:B------:R-:W-:Y:S01]  /*2030*/  IMAD.MOV.U32 R12, RZ, RZ, R8 ;  /* 0x000000ffff0c7224 */ /* 0x000fe200078e0008 */
[----:B------:R-:W-:Y:S01]  /*2040*/  IABS R58, R62 ;  /* 0x0000003e003a7213 */ /* 0x000fe20000000000 */
[----:B------:R-:W-:Y:S01]  /*2050*/  IMAD.HI.U32 R8, R2, R19, RZ ;  /* 0x0000001302087227 */ /* 0x000fe200078e00ff */
[C---:B------:R-:W-:Y:S02]  /*2060*/  LOP3.LUT R65, R7.reuse, 0x180, RZ, 0xfc, !PT ;  /* 0x0000018007417812 */ /* 0x040fe400078efcff */
[----:B------:R-:W-:Y:S01]  /*2070*/  LOP3.LUT R68, R7, 0x17a, RZ, 0xfc, !PT ;  /* 0x0000017a07447812 */ /* 0x000fe200078efcff */
[----:B------:R-:W-:Y:S01]  /*2080*/  @!P6 IMAD.IADD R14, R14, 0x1, -R5 ;  /* 0x000000010e0ee824 */ /* 0x000fe200078e0a05 */
[C---:B------:R-:W-:Y:S01]  /*2090*/  ISETP.GT.U32.AND P6, PT, R5.reuse, R17, PT ;  /* 0x000000110500720c */ /* 0x040fe20003fc4070 */
[----:B------:R-:W-:Y:S01]  /*20a0*/  IMAD.MOV R8, RZ, RZ, -R8 ;  /* 0x000000ffff087224 */ /* 0x000fe200078e0a08 */
[----:B------:R-:W-:Y:S01]  /*20b0*/  IABS R63, R65 ;  /* 0x00000041003f7213 */ /* 0x000fe20000000000 */
[----:B------:R-:W-:Y:S01]  /*20c0*/  @!P4 IMAD.MOV R12, RZ, RZ, -R12 ;  /* 0x000000ffff0cc224 */ /* 0x000fe200078e0a0c */
[C---:B------:R-:W-:Y:S01]  /*20d0*/  ISETP.GT.U32.AND P4, PT, R5.reuse, R15, PT ;  /* 0x0000000f0500720c */ /* 0x040fe20003f84070 */
[----:B------:R-:W-:Y:S01]  /*20e0*/  IMAD R19, R5, R8, R19 ;  /* 0x0000000805137224 */ /* 0x000fe200078e0213 */
[----:B------:R-:W-:Y:S01]  /*20f0*/  IABS R66, R68 ;  /* 0x0000004400427213 */ /* 0x000fe20000000000 */
[----:B------:R-:W-:Y:S01]  /*2100*/  IMAD.MOV R10, RZ, RZ, -R10 ;  /* 0x000000ffff0a7224 */ /* 0x000fe200078e0a0a */
[----:B------:R-:W-:Y:S01]  /*2110*/  LOP3.LUT R67, R7, 0x17c, RZ, 0xfc, !PT ;  /* 0x0000017c07437812 */ /* 0x000fe200078efcff */
[----:B------:R-:W-:Y:S01]  /*2120*/  @!P3 IMAD.MOV R11, RZ, RZ, -R11 ;  /* 0x000000ffff0bb224 */ /* 0x000fe200078e0a0b */
[----:B------:R-:W-:Y:S01]  /*2130*/  ISETP.GE.AND P3, PT, R20, RZ, PT ;  /* 0x000000ff1400720c */ /* 0x000fe20003f66270 */
[----:B------:R-:W-:Y:S01]  /*2140*/  IMAD R18, R5, R10, R18 ;  /* 0x0000000a05127224 */ /* 0x000fe200078e0212 */
[----:B------:R-:W-:Y:S01]  /*2150*/  IABS R20, R24 ;  /* 0x0000001800147213 */ /* 0x000fe20000000000 */
[----:B------:R-:W-:Y:S01]  /*2160*/  @!P6 IMAD.IADD R17, R17, 0x1, -R5 ;  /* 0x000000011111e824 */ /* 0x000fe200078e0a05 */
[----:B------:R-:W-:Y:S01]  /*2170*/  ISETP.GT.U32.AND P6, PT, R5, R19, PT ;  /* 0x000000130500720c */ /* 0x000fe20003fc4070 */
[----:B------:R-:W-:Y:S01]  /*2180*/  @!P0 IMAD.MOV R13, RZ, RZ, -R13 ;  /* 0x000000ffff0d8224 */ /* 0x000fe200078e0a0d */
[----:B------:R-:W-:Y:S01]  /*2190*/  ISETP.GE.AND P0, PT, R21, RZ, PT ;  /* 0x000000ff1500720c */ /* 0x000fe20003f06270 */
[----:B------:R-:W-:Y:S01]  /*21a0*/  @!P4 IMAD.IADD R15, R15, 0x1, -R5 ;  /* 0x000000010f0fc824 */ /* 0x000fe200078e0a05 */
[----:B------:R-:W-:Y:S01]  /*21b0*/  IABS R21, R26 ;  /* 0x0000001a00157213 */ /* 0x000fe20000000000 */
[----:B------:R-:W-:Y:S01]  /*21c0*/  IMAD.HI.U32 R9, R2, R20, RZ ;  /* 0x0000001402097227 */ /* 0x000fe200078e00ff */
[----:B------:R-:W-:Y:S01]  /*21d0*/  ISETP.GE.AND P4, PT, R22, RZ, PT ;  /* 0x000000ff1600720c */ /* 0x000fe20003f86270 */
[----:B------:R-:W-:Y:S01]  /*21e0*/  STL [R1+0x111c], R11 ;  /* 0x00111c0b01007387 */ /* 0x000fe20000100800 */
[----:B------:R-:W-:Y:S01]  /*21f0*/  IABS R22, R27 ;  /* 0x0000001b00167213 */ /* 0x000fe20000000000 */
[----:B------:R-:W-:Y:S01]  /*2200*/  @!P1 IMAD.MOV R15, RZ, RZ, -R15 ;  /* 0x000000ffff0f9224 */ /* 0x000fe200078e0a0f */
[C---:B------:R-:W-:Y:S01]  /*2210*/  ISETP.GT.U32.AND P1, PT, R5.reuse, R17, PT ;  /* 0x000000110500720c */ /* 0x040fe20003f24070 */
[----:B------:R-:W-:Y:S01]  /*2220*/  @!P2 IMAD.MOV R14, RZ, RZ, -R14 ;  /* 0x000000ffff0ea224 */ /* 0x000fe200078e0a0e */
[----:B------:R-:W-:Y:S01]  /*2230*/  ISETP.GT.U32.AND P2, PT, R5, R18, PT ;  /* 0x000000120500720c */ /* 0x000fe20003f44070 */
[----:B------:R-:W-:Y:S01]  /*2240*/  @!P6 IMAD.IADD R19, R19, 0x1, -R5 ;  /* 0x000000011313e824 */ /* 0x000fe200078e0a05 */
[C---:B------:R-:W-:Y:S01]  /*2250*/  LOP3.LUT R71, R7.reuse, 0x176, RZ, 0xfc, !PT ;  /* 0x0000017607477812 */ /* 0x040fe200078efcff */
[----:B------:R-:W-:Y:S01]  /*2260*/  IMAD.MOV R9, RZ, RZ, -R9 ;  /* 0x000000ffff097224 */ /* 0x000fe200078e0a09 */
[----:B------:R-:W-:Y:S01]  /*2270*/  LOP3.LUT R74, R7, 0x172, RZ, 0xfc, !PT ;  /* 0x00000172074a7812 */ /* 0x000fe200078efcff */
[----:B------:R-:W-:Y:S01]  /*2280*/  IMAD.HI.U32 R8, R2, R21, RZ ;  /* 0x0000001502087227 */ /* 0x000fe200078e00ff */
[----:B------:R-:W-:Y:S01]  /*2290*/  ISETP.GT.U32.AND P6, PT, R5, R19, PT ;  /* 0x000000130500720c */ /* 0x000fe20003fc4070 */
[----:B------:R-:W-:Y:S01]  /*22a0*/  STL [R1+0x1120], R12 ;  /* 0x0011200c01007387 */ /* 0x000fe20000100800 */
[----:B------:R-:W-:Y:S01]  /*22b0*/  IABS R70, R74 ;  /* 0x0000004a00467213 */ /* 0x000fe20000000000 */
[--C-:B------:R-:W-:Y:S01]  /*22c0*/  @!P5 IMAD.IADD R16, R16, 0x1, -R5.reuse ;  /* 0x000000011010d824 */ /* 0x100fe200078e0a05 */
[----:B------:R-:W-:Y:S01]  /*22d0*/  LOP3.LUT R72, R7, 0x174, RZ, 0xfc, !PT ;  /* 0x0000017407487812 */ /* 0x000fe200078efcff */
[----:B------:R-:W-:Y:S01]  /*22e0*/  IMAD R20, R5, R9, R20 ;  /* 0x0000000905147224 */ /* 0x000fe200078e0214 */
[----:B------:R-:W-:Y:S01]  /*22f0*/  LOP3.LUT R75, R7, 0x16e, RZ, 0xfc, !PT ;  /* 0x0000016e074b7812 */ /* 0x000fe200078efcff */
[----:B------:R-:W-:Y:S01]  /*2300*/  IMAD.MOV R8, RZ, RZ, -R8 ;  /* 0x000000ffff087224 */ /* 0x000fe200078e0a08 */
[----:B------:R-:W-:Y:S01]  /*2310*/  ISETP.GT.U32.AND P5, PT, R5, R16, PT ;  /* 0x000000100500720c */ /* 0x000fe20003fa4070 */
[----:B------:R-:W-:Y:S01]  /*2320*/  @!P1 IMAD.IADD R17, R17, 0x1, -R5 ;  /* 0x0000000111119824 */ /* 0x000fe200078e0a05 */
[C---:B------:R-:W-:Y:S01]  /*2330*/  ISETP.GT.U32.AND P1, PT, R5.reuse, R20, PT ;  /* 0x000000140500720c */ /* 0x040fe20003f24070 */
[----:B------:R-:W-:Y:S01]  /*2340*/  IMAD R21, R5, R8, R21 ;  /* 0x0000000805157224 */ /* 0x000fe200078e0215 */
[----:B------:R-:W-:Y:S01]  /*2350*/  IABS R69, R72 ;  /* 0x0000004800457213 */ /* 0x000fe20000000000 */
[--C-:B------:R-:W-:Y:S01]  /*2360*/  @!P2 IMAD.IADD R18, R18, 0x1, -R5.reuse ;  /* 0x000000011212a824 */ /* 0x100fe200078e0a05 */
[----:B------:R-:W-:Y:S01]  /*2370*/  LOP3.LUT R76, R7, 0x16c, RZ, 0xfc, !PT ;  /* 0x0000016c074c7812 */ /* 0x000fe200078efcff */
[--C-:B------:R-:W-:Y:S01]  /*2380*/  @!P6 IMAD.IADD R19, R19, 0x1, -R5.reuse ;  /* 0x000000011313e824 */ /* 0x100fe200078e0a05 */
[C---:B------:R-:W-:Y:S01]  /*2390*/  ISETP.GT.U32.AND P6, PT, R5.reuse, R21, PT ;  /* 0x000000150500720c */ /* 0x040fe20003fc4070 */
[----:B------:R-:W-:Y:S01]  /*23a0*/  IMAD.HI.U32 R10, R2, R25, RZ ;  /* 0x00000019020a7227 */ /* 0x000fe200078e00ff */
[----:B------:R-:W-:Y:S01]  /*23b0*/  ISETP.GT.U32.AND P2, PT, R5, R18, PT ;  /* 0x000000120500720c */ /* 0x000fe20003f44070 */
[----:B------:R-:W-:Y:S01]  /*23c0*/  STL [R1+0x112c], R13 ;  /* 0x00112c0d01007387 */ /* 0x000fe20000100800 */
[----:B------:R-:W-:Y:S01]  /*23d0*/  IABS R73, R76 ;  /* 0x0000004c00497213 */ /* 0x000fe20000000000 */
[--C-:B------:R-:W-:Y:S01]  /*23e0*/  @!P5 IMAD.IADD R16, R16, 0x1, -R5.reuse ;  /* 0x000000011010d824 */ /* 0x100fe200078e0a05 */
[----:B------:R-:W-:Y:S01]  /*23f0*/  ISETP.GE.AND P5, PT, R23, RZ, PT ;  /* 0x000000ff1700720c */ /* 0x000fe20003fa6270 */
[--C-:B------:R-:W-:Y:S01]  /*2400*/  @!P1 IMAD.IADD R20, R20, 0x1, -R5.reuse ;  /* 0x0000000114149824 */ /* 0x100fe200078e0a05 */
[----:B------:R-:W-:Y:S01]  /*2410*/  IABS R23, R28 ;  /* 0x0000001c00177213 */ /* 0x000fe20000000000 */
[----:B------:R-:W-:Y:S01]  /*2420*/  IMAD.HI.U32 R8, R2, R22, RZ ;  /* 0x0000001602087227 */ /* 0x000fe200078e00ff */
[----:B------:R-:W-:Y:S01]  /*2430*/  ISETP.GE.AND P1, PT, R26, RZ, PT ;  /* 0x000000ff1a00720c */ /* 0x000fe20003f26270 */
[----:B------:R-:W-:Y:S01]  /*2440*/  STL [R1+0x1130], R14 ;  /* 0x0011300e01007387 */ /* 0x000fe20000100800 */
[----:B------:R-:W-:Y:S01]  /*2450*/  IABS R26, R30 ;  /* 0x0000001e001a7213 */ /* 0x000fe20000000000 */
[--C-:B------:R-:W-:Y:S01]  /*2460*/  @!P6 IMAD.IADD R21, R21, 0x1, -R5.reuse ;  /* 0x000000011515e824 */ /* 0x100fe200078e0a05 */
[----:B------:R-:W-:Y:S01]  /*2470*/  ISETP.GT.U32.AND P6, PT, R5, R20, PT ;  /* 0x000000140500720c */ /* 0x000fe20003fc4070 */
[----:B------:R-:W-:Y:S01]  /*2480*/  IMAD.HI.U32 R9, R2, R23, RZ ;  /* 0x0000001702097227 */ /* 0x000fe200078e00ff */
[C---:B------:R-:W-:Y:S01]  /*2490*/  LOP3.LUT R78, R7.reuse, 0x166, RZ, 0xfc, !PT ;  /* 0x00000166074e7812 */ /* 0x040fe200078efcff */
[----:B------:R-:W-:Y:S01]  /*24a0*/  STL [R1+0x1134], R15 ;  /* 0x0011340f01007387 */ /* 0x000fe20000100800 */
[C---:B------:R-:W-:Y:S01]  /*24b0*/  LOP3.LUT R79, R7.reuse, 0x164, RZ, 0xfc, !PT ;  /* 0x00000164074f7812 */ /* 0x040fe200078efcff */
[----:B------:R-:W-:Y:S01]  /*24c0*/  @!P2 IMAD.IADD R18, R18, 0x1, -R5 ;  /* 0x000000011212a824 */ /* 0x000fe200078e0a05 */
[----:B------:R-:W-:Y:S01]  /*24d0*/  ISETP.GE.AND P2, PT, R24, RZ, PT ;  /* 0x000000ff1800720c */ /* 0x000fe20003f46270 */
[----:B------:R-:W-:Y:S01]  /*24e0*/  IMAD.MOV R24, RZ, RZ, -R9 ;  /* 0x000000ffff187224 */ /* 0x000fe200078e0a09 */
[C---:B------:R-:W-:Y:S01]  /*24f0*/  LOP3.LUT R9, R7.reuse, 0x1cc, RZ, 0xfc, !PT ;  /* 0x000001cc07097812 */ /* 0x040fe200078efcff */
[----:B------:R-:W-:Y:S01]  /*2500*/  IMAD.MOV R10, RZ, RZ, -R10 ;  /* 0x000000ffff0a7224 */ /* 0x000fe200078e0a0a */
[----:B------:R-:W-:Y:S01]  /*2510*/  IABS R77, R79 ;  /* 0x0000004f004d7213 */ /* 0x000fe20000000000 */
[----:B------:R-:W-:Y:S01]  /*2520*/  IMAD.MOV R8, RZ, RZ, -R8 ;  /* 0x000000ffff087224 */ /* 0x000fe200078e0a08 */
[----:B------:R-:W-:Y:S01]  /*2530*/  LOP3.LUT R85, R7, 0x162, RZ, 0xfc, !PT ;  /* 0x0000016207557812 */ /* 0x000fe200078efcff */
[----:B------:R-:W-:Y:S01]  /*2540*/  IMAD R23, R5, R24, R23 ;  /* 0x0000001805177224 */ /* 0x000fe200078e0217 */
[----:B------:R-:W-:Y:S01]  /*2550*/  LOP3.LUT R86, R7, 0x160, RZ, 0xfc, !PT ;  /* 0x0000016007567812 */ /* 0x000fe200078efcff */
[C---:B------:R-:W-:Y:S01]  /*2560*/  IMAD R24, R5.reuse, R10, R25 ;  /* 0x0000000a05187224 */ /* 0x040fe200078e0219 */
[----:B------:R-:W-:Y:S01]  /*2570*/  IABS R25, R9 ;  /* 0x0000000900197213 */ /* 0x000fe20000000000 */
[----:B------:R-:W-:Y:S01]  /*2580*/  IMAD R22, R5, R8, R22 ;  /* 0x0000000805167224 */ /* 0x000fe200078e0216 */
[----:B------:R-:W-:Y:S01]  /*2590*/  LOP3.LUT R87, R7, 0x15e, RZ, 0xfc, !PT ;  /* 0x0000015e07577812 */ /* 0x000fe200078efcff */
[----:B------:R-:W-:Y:S01]  /*25a0*/  @!P6 IMAD.IADD R20, R20, 0x1, -R5 ;  /* 0x000000011414e824 */ /* 0x000fe200078e0a05 */
[C---:B------:R-:W-:Y:S01]  /*25b0*/  ISETP.GT.U32.AND P6, PT, R5.reuse, R24, PT ;  /* 0x000000180500720c */ /* 0x040fe20003fc4070 */
[----:B------:R-:W-:Y:S01]  /*25c0*/  @!P3 IMAD.MOV R16, RZ, RZ, -R16 ;  /* 0x000000ffff10b224 */ /* 0x000fe200078e0a10 */
[C---:B------:R-:W-:Y:S01]  /*25d0*/  ISETP.GT.U32.AND P3, PT, R5.reuse, R22, PT ;  /* 0x000000160500720c */ /* 0x040fe20003f64070 */
[----:B------:R-:W-:Y:S01]  /*25e0*/  @!P0 IMAD.MOV R17, RZ, RZ, -R17 ;  /* 0x000000ffff118224 */ /* 0x000fe200078e0a11 */
[C---:B------:R-:W-:Y:S01]  /*25f0*/  ISETP.GT.U32.AND P0, PT, R5.reuse, R21, PT ;  /* 0x000000150500720c */ /* 0x040fe20003f04070 */
[----:B------:R-:W-:Y:S01]  /*2600*/  @!P4 IMAD.MOV R18, RZ, RZ, -R18 ;  /* 0x000000ffff12c224 */ /* 0x000fe200078e0a12 */
[----:B------:R-:W-:Y:S01]  /*2610*/  ISETP.GT.U32.AND P4, PT, R5, R23, PT ;  /* 0x000000170500720c */ /* 0x000fe20003f84070 */
[----:B------:R-:W-:Y:S01]  /*2620*/  IMAD.HI.U32 R8, R2, R25, RZ ;  /* 0x0000001902087227 */ /* 0x000fe200078e00ff */
[----:B------:R-:W-:Y:S01]  /*2630*/  IABS R81, R87 ;  /* 0x0000005700517213 */ /* 0x000fe20000000000 */
[----:B------:R0:W-:Y:S01]  /*2640*/  STL [R1+0x1138], R16 ;  /* 0x0011381001007387 */ /* 0x0001e20000100800 */
[C---:B------:R-:W-:Y:S01]  /*2650*/  LOP3.LUT R88, R7.reuse, 0x15c, RZ, 0xfc, !PT ;  /* 0x0000015c07587812 */ /* 0x040fe200078efcff */
[----:B------:R-:W-:Y:S01]  /*2660*/  IMAD.MOV R10, RZ, RZ, -R8 ;  /* 0x000000ffff0a7224 */ /* 0x000fe200078e0a08 */
[----:B------:R-:W-:Y:S01]  /*2670*/  LOP3.LUT R89, R7, 0x15a, RZ, 0xfc, !PT ;  /* 0x0000015a07597812 */ /* 0x000fe200078efcff */
[--C-:B------:R-:W-:Y:S01]  /*2680*/  @!P6 IMAD.IADD R24, R24, 0x1, -R5.reuse ;  /* 0x000000011818e824 */ /* 0x100fe200078e0a05 */
[----:B------:R-:W-:Y:S01]  /*2690*/  IABS R83, R88 ;  /* 0x0000005800537213 */ /* 0x000fe20000000000 */
[--C-:B------:R-:W-:Y:S01]  /*26a0*/  @!P3 IMAD.IADD R22, R22, 0x1, -R5.reuse ;  /* 0x000000011616b824 */ /* 0x100fe200078e0a05 */
[----:B------:R-:W-:Y:S01]  /*26b0*/  ISETP.GE.AND P3, PT, R29, RZ, PT ;  /* 0x000000ff1d00720c */ /* 0x000fe20003f66270 */
[----:B------:R-:W-:Y:S01]  /*26c0*/  @!P0 IMAD.IADD R21, R21, 0x1, -R5 ;  /* 0x0000000115158824 */ /* 0x000fe200078e0a05 */
[----:B------:R-:W-:Y:S01]  /*26d0*/  ISETP.GE.AND P0, PT, R28, RZ, PT ;  /* 0x000000ff1c00720c */ /* 0x000fe20003f06270 */
[----:B------:R-:W-:Y:S01]  /*26e0*/  IMAD R25, R5, R10, R25 ;  /* 0x0000000a05197224 */ /* 0x000fe200078e0219 */
[----:B------:R-:W-:Y:S01]  /*26f0*/  LOP3.LUT R10, R7, 0x1c8, RZ, 0xfc, !PT ;  /* 0x000001c8070a7812 */ /* 0x000fe200078efcff */
[----:B------:R-:W-:Y:S01]  /*2700*/  @!P2 IMAD.MOV R20, RZ, RZ, -R20 ;  /* 0x000000ffff14a224 */ /* 0x000fe200078e0a14 */
[----:B------:R-:W-:Y:S01]  /*2710*/  ISETP.GT.U32.AND P2, PT, R5, R24, PT ;  /* 0x000000180500720c */ /* 0x000fe20003f44070 */
[----:B------:R-:W-:Y:S01]  /*2720*/  @!P4 IMAD.IADD R23, R23, 0x1, -R5 ;  /* 0x000000011717c824 */ /* 0x000fe200078e0a05 */
[C---:B------:R-:W-:Y:S01]  /*2730*/  ISETP.GT.U32.AND P4, PT, R5.reuse, R22, PT ;  /* 0x000000160500720c */ /* 0x040fe20003f84070 */
[----:B------:R-:W-:Y:S01]  /*2740*/  @!P1 IMAD.MOV R21, RZ, RZ, -R21 ;  /* 0x000000ffff159224 */ /* 0x000fe200078e0a15 */
[----:B------:R-:W-:Y:S01]  /*2750*/  ISETP.GT.U32.AND P1, PT, R5, R25, PT ;  /* 0x000000190500720c */ /* 0x000fe20003f24070 */
[----:B------:R-:W-:Y:S01]  /*2760*/  @!P5 IMAD.MOV R19, RZ, RZ, -R19 ;  /* 0x000000ffff13d224 */ /* 0x000fe200078e0a13 */
[----:B------:R-:W-:Y:S01]  /*2770*/  ISETP.GE.AND P5, PT, R27, RZ, PT ;  /* 0x000000ff1b00720c */ /* 0x000fe20003fa6270 */
[----:B------:R-:W-:Y:S01]  /*2780*/  IMAD.HI.U32 R8, R2, R26, RZ ;  /* 0x0000001a02087227 */ /* 0x000fe200078e00ff */
[C---:B------:R-:W-:Y:S01]  /*2790*/  ISETP.GT.U32.AND P6, PT, R5.reuse, R23, PT ;  /* 0x000000170500720c */ /* 0x040fe20003fc4070 */
[----:B------:R-:W-:Y:S01]  /*27a0*/  STL [R1+0x113c], R17 ;  /* 0x00113c1101007387 */ /* 0x000fe20000100800 */
[----:B------:R-:W-:Y:S01]  /*27b0*/  IABS R27, R10 ;  /* 0x0000000a001b7213 */ /* 0x000fe20000000000 */
[----:B------:R-:W-:Y:S01]  /*27c0*/  IMAD.MOV R8, RZ, RZ, -R8 ;  /* 0x000000ffff087224 */ /* 0x000fe200078e0a08 */
[----:B------:R-:W-:Y:S01]  /*27d0*/  IABS R28, R31 ;  /* 0x0000001f001c7213 */ /* 0x000fe20000000000 */
[--C-:B------:R-:W-:Y:S01]  /*27e0*/  @!P2 IMAD.IADD R24, R24, 0x1, -R5.reuse ;  /* 0x000000011818a824 */ /* 0x100fe200078e0a05 */
[----:B------:R-:W-:Y:S01]  /*27f0*/  ISETP.GE.AND P2, PT, R30, RZ, PT ;  /* 0x000000ff1e00720c */ /* 0x000fe20003f46270 */
[----:B------:R-:W-:Y:S01]  /*2800*/  IMAD R26, R5, R8, R26 ;  /* 0x00000008051a7224 */ /* 0x000fe200078e021a */
[----:B------:R-:W-:Y:S01]  /*2810*/  LOP3.LUT R30, R7, 0x1c4, RZ, 0xfc, !PT ;  /* 0x000001c4071e7812 */ /* 0x000fe200078efcff */
[--C-:B------:R-:W-:Y:S01]  /*2820*/  @!P4 IMAD.IADD R22, R22, 0x1, -R5.reuse ;  /* 0x000000011616c824 */ /* 0x100fe200078e0a05 */
[----:B------:R-:W-:Y:S01]  /*2830*/  ISETP.GE.AND P4, PT, R9, RZ, PT ;  /* 0x000000ff0900720c */ /* 0x000fe20003f86270 */
[----:B------:R-:W-:Y:S01]  /*2840*/  IMAD.HI.U32 R8, R2, R27, RZ ;  /* 0x0000001b02087227 */ /* 0x000fe200078e00ff */
[----:B------:R-:W-:Y:S01]  /*2850*/  IABS R29, R30 ;  /* 0x0000001e001d7213 */ /* 0x000fe20000000000 */
[----:B------:R-:W-:Y:S01]  /*2860*/  STL [R1+0x1140], R18 ;  /* 0x0011401201007387 */ /* 0x000fe20000100800 */
[----:B------:R-:W-:Y:S01]  /*2870*/  IABS R84, R89 ;  /* 0x0000005900547213 */ /* 0x000fe20000000000 */
[--C-:B------:R-:W-:Y:S01]  /*2880*/  @!P1 IMAD.IADD R25, R25, 0x1, -R5.reuse ;  /* 0x0000000119199824 */ /* 0x100fe200078e0a05 */
[----:B------:R-:W-:Y:S01]  /*2890*/  ISETP.GE.AND P1, PT, R10, RZ, PT ;  /* 0x000000ff0a00720c */ /* 0x000fe20003f26270 */
[----:B------:R-:W-:Y:S01]  /*28a0*/  @!P6 IMAD.IADD R23, R23, 0x1, -R5 ;  /* 0x000000011717e824 */ /* 0x000fe200078e0a05 */
[----:B------:R-:W-:Y:S01]  /*28b0*/  ISETP.GT.U32.AND P6, PT, R5, R26, PT ;  /* 0x0000001a0500720c */ /* 0x000fe20003fc4070 */
[----:B------:R-:W-:Y:S01]  /*28c0*/  IMAD.MOV R8, RZ, RZ, -R8 ;  /* 0x000000ffff087224 */ /* 0x000fe200078e0a08 */
[----:B------:R-:W-:Y:S01]  /*28d0*/  LOP3.LUT R90, R7, 0x156, RZ, 0xfc, !PT ;  /* 0x00000156075a7812 */ /* 0x000fe200078efcff */
[----:B------:R-:W-:Y:S01]  /*28e0*/  @!P5 IMAD.MOV R22, RZ, RZ, -R22 ;  /* 0x000000ffff16d224 */ /* 0x000fe200078e0a16 */
[C---:B------:R-:W-:Y:S01]  /*28f0*/  ISETP.GT.U32.AND P5, PT, R5.reuse, R25, PT ;  /* 0x000000190500720c */ /* 0x040fe20003fa4070 */
[----:B------:R-:W-:Y:S01]  /*2900*/  IMAD R27, R5, R8, R27 ;  /* 0x00000008051b7224 */ /* 0x000fe200078e021b */
[C---:B------:R-:W-:Y:S01]  /*2910*/  LOP3.LUT R95, R7.reuse, 0x146, RZ, 0xfc, !PT ;  /* 0x00000146075f7812 */ /* 0x040fe200078efcff */
[----:B------:R-:W-:Y:S01]  /*2920*/  IMAD.HI.U32 R8, R2, R29, RZ ;  /* 0x0000001d02087227 */ /* 0x000fe200078e00ff */
[C---:B------:R-:W-:Y:S01]  /*2930*/  LOP3.LUT R94, R7.reuse, 0x148, RZ, 0xfc, !PT ;  /* 0x00000148075e7812 */ /* 0x040fe200078efcff */
[----:B------:R-:W-:Y:S01]  /*2940*/  STL [R1+0x1144], R19 ;  /* 0x0011441301007387 */ /* 0x000fe20000100800 */
[----:B------:R-:W-:Y:S01]  /*2950*/  LOP3.LUT R96, R7, 0x144, RZ, 0xfc, !PT ;  /* 0x0000014407607812 */ /* 0x000fe200078efcff */
[----:B------:R-:W-:Y:S01]  /*2960*/  @!P0 IMAD.MOV R23, RZ, RZ, -R23 ;  /* 0x000000ffff178224 */ /* 0x000fe200078e0a17 */
[----:B------:R-:W-:Y:S01]  /*2970*/  ISETP.GT.U32.AND P0, PT, R5, R27, PT ;  /* 0x0000001b0500720c */ /* 0x000fe20003f04070 */
[----:B------:R-:W-:Y:S01]  /*2980*/  IMAD.MOV R8, RZ, RZ, -R8 ;  /* 0x000000ffff087224 */ /* 0x000fe200078e0a08 */
[----:B------:R-:W-:Y:S01]  /*2990*/  IABS R92, R95 ;  /* 0x0000005f005c7213 */ /* 0x000fe20000000000 */
[--C-:B------:R-:W-:Y:S01]  /*29a0*/  @!P6 IMAD.IADD R26, R26, 0x1, -R5.reuse ;  /* 0x000000011a1ae824 */ /* 0x100fe200078e0a05 */
[----:B------:R-:W-:Y:S01]  /*29b0*/  IABS R91, R94 ;  /* 0x0000005e005b7213 */ /* 0x000fe20000000000 */
[----:B------:R-:W-:Y:S01]  /*29c0*/  @!P5 IMAD.IADD R25, R25, 0x1, -R5 ;  /* 0x000000011919d824 */ /* 0x000fe200078e0a05 */
[----:B------:R-:W-:Y:S01]  /*29d0*/  IABS R93, R96 ;  /* 0x00000060005d7213 */ /* 0x000fe20000000000 */
[C---:B------:R-:W-:Y:S01]  /*29e0*/  IMAD R29, R5.reuse, R8, R29 ;  /* 0x00000008051d7224 */ /* 0x040fe200078e021d */
[----:B------:R-:W-:Y:S01]  /*29f0*/  ISETP.GT.U32.AND P6, PT, R5, R26, PT ;  /* 0x0000001a0500720c */ /* 0x000fe20003fc4070 */
[----:B------:R-:W-:Y:S01]  /*2a00*/  IMAD.HI.U32 R9, R2, R28, RZ ;  /* 0x0000001c02097227 */ /* 0x000fe200078e00ff */
[C---:B------:R-:W-:Y:S01]  /*2a10*/  LOP3.LUT R98, R7.reuse, 0x13e, RZ, 0xfc, !PT ;  /* 0x0000013e07627812 */ /* 0x040fe200078efcff */
[----:B------:R-:W-:Y:S01]  /*2a20*/  STL [R1+0x1148], R20 ;  /* 0x0011481401007387 */ /* 0x000fe20000100800 */
[----:B------:R-:W-:Y:S01]  /*2a30*/  LOP3.LUT R100, R7, 0x13c, RZ, 0xfc, !PT ;  /* 0x0000013c07647812 */ /* 0x000fe200078efcff */
[----:B------:R-:W-:Y:S01]  /*2a40*/  @!P4 IMAD.MOV R25, RZ, RZ, -R25 ;  /* 0x000000ffff19c224 */ /* 0x000fe200078e0a19 */
[----:B------:R-:W-:Y:S01]  /*2a50*/  ISETP.GT.U32.AND P4, PT, R5, R29, PT ;  /* 0x0000001d0500720c */ /* 0x000fe20003f84070 */
[----:B------:R-:W-:Y:S01]  /*2a60*/  IMAD.MOV R9, RZ, RZ, -R9 ;  /* 0x000000ffff097224 */ /* 0x000fe200078e0a09 */
[----:B------:R-:W-:Y:S01]  /*2a70*/  LOP3.LUT R101, R7, 0x13a, RZ, 0xfc, !PT ;  /* 0x0000013a07657812 */ /* 0x000fe200078efcff */
[--C-:B------:R-:W-:Y:S01]  /*2a80*/  @!P0 IMAD.IADD R27, R27, 0x1, -R5.reuse ;  /* 0x000000011b1b8824 */ /* 0x100fe200078e0a05 */
[----:B------:R-:W-:Y:S01]  /*2a90*/  IABS R97, R100 ;  /* 0x0000006400617213 */ /* 0x000fe20000000000 */
[----:B------:R-:W-:Y:S01]  /*2aa0*/  IMAD R28, R5, R9, R28 ;  /* 0x00000009051c7224 */ /* 0x000fe200078e021c */
[----:B------:R-:W-:Y:S01]  /*2ab0*/  LOP3.LUT R9, R7, 0x1c2, RZ, 0xfc, !PT ;  /* 0x000001c207097812 */ /* 0x000fe200078efcff */
[----:B------:R-:W-:Y:S01]  /*2ac0*/  @!P3 IMAD.MOV R24, RZ, RZ, -R24 ;  /* 0x000000ffff18b224 */ /* 0x000fe200078e0a18 */
[C---:B------:R-:W-:Y:S01]  /*2ad0*/  ISETP.GT.U32.AND P0, PT, R5.reuse, R27, PT ;  /* 0x0000001b0500720c */ /* 0x040fe20003f04070 */
[--C-:B------:R-:W-:Y:S01]  /*2ae0*/  @!P6 IMAD.IADD R26, R26, 0x1, -R5.reuse ;  /* 0x000000011a1ae824 */ /* 0x100fe200078e0a05 */
[----:B------:R-:W-:Y:S01]  /*2af0*/  ISETP.GT.U32.AND P5, PT, R5, R28, PT ;  /* 0x0000001c0500720c */ /* 0x000fe20003fa4070 */
[----:B------:R-:W-:Y:S01]  /*2b00*/  IMAD.HI.U32 R10, R2, R33, RZ ;  /* 0x00000021020a7227 */ /* 0x000fe200078e00ff */
[----:B------:R-:W-:Y:S01]  /*2b10*/  ISETP.GE.AND P3, PT, R31, RZ, PT ;  /* 0x000000ff1f00720c */ /* 0x000fe20003f66270 */
[----:B------:R3:W-:Y:S01]  /*2b20*/  STL [R1+0x114c], R21 ;  /* 0x00114c1501007387 */ /* 0x0007e20000100800 */
[----:B------:R-:W-:Y:S01]  /*2b30*/  IABS R31, R32 ;  /* 0x00000020001f7213 */ /* 0x000fe20000000000 */
[----:B------:R-:W-:Y:S01]  /*2b40*/  @!P4 IMAD.IADD R29, R29, 0x1, -R5 ;  /* 0x000000011d1dc824 */ /* 0x000fe200078e0a05 */
[----:B------:R-:W-:Y:S01]  /*2b50*/  ISETP.GE.AND P6, PT, R30, RZ, PT ;  /* 0x000000ff1e00720c */ /* 0x000fe20003fc6270 */
[----:B------:R-:W-:Y:S01]  /*2b60*/  @!P2 IMAD.MOV R26, RZ, RZ, -R26 ;  /* 0x000000ffff1aa224 */ /* 0x000fe200078e0a1a */
[----:B------:R-:W-:Y:S01]  /*2b70*/  IABS R30, R9 ;  /* 0x00000009001e7213 */ /* 0x000fe20000000000 */
[----:B------:R-:W-:Y:S01]  /*2b80*/  IMAD.MOV R10, RZ, RZ, -R10 ;  /* 0x000000ffff0a7224 */ /* 0x000fe200078e0a0a */
[----:B------:R-:W-:Y:S01]  /*2b90*/  ISETP.GE.AND P2, PT, R9, RZ, PT ;  /* 0x000000ff0900720c */ /* 0x000fe20003f46270 */
[----:B------:R-:W-:Y:S01]  /*2ba0*/  IMAD.HI.U32 R9, R2, R31, RZ ;  /* 0x0000001f02097227 */ /* 0x000fe200078e00ff */
[----:B------:R-:W-:-:S02]  /*2bb0*/  ISETP.GT.U32.AND P4, PT, R5, R29, PT ;  /* 0x0000001d0500720c */ /* 0x000fc40003f84070 */
[----:B------:R-:W-:Y:S01]  /*2bc0*/  IABS R99, R101 ;  /* 0x0000006500637213 */ /* 0x000fe20000000000 */
[----:B------:R-:W-:Y:S01]  /*2bd0*/  @!P0 IMAD.IADD R27, R27, 0x1, -R5 ;  /* 0x000000011b1b8824 */ /* 0x000fe200078e0a05 */
[----:B------:R-:W-:Y:S01]  /*2be0*/  ISETP.GE.AND P0, PT, R32, RZ, PT ;  /* 0x000000ff2000720c */ /* 0x000fe20003f06270 */
[----:B------:R-:W-:Y:S01]  /*2bf0*/  IMAD.MOV R32, RZ, RZ, -R9 ;  /* 0x000000ffff207224 */ /* 0x000fe200078e0a09 */
[C---:B------:R-:W-:Y:S01]  /*2c00*/  LOP3.LUT R104, R7.reuse, 0x136, RZ, 0xfc, !PT ;  /* 0x0000013607687812 */ /* 0x040fe200078efcff */
[----:B------:R-:W-:Y:S01]  /*2c10*/  @!P5 IMAD.IADD R28, R28, 0x1, -R5 ;  /* 0x000000011c1cd824 */ /* 0x000fe200078e0a05 */
[----:B------:R-:W-:Y:S01]  /*2c20*/  LOP3.LUT R105, R7, 0x134, RZ, 0xfc, !PT ;  /* 0x0000013407697812 */ /* 0x000fe200078efcff */
[----:B------:R-:W-:Y:S01]  /*2c30*/  IMAD R31, R5, R32, R31 ;  /* 0x00000020051f7224 */ /* 0x000fe200078e021f */
[----:B------:R-:W-:Y:S01]  /*2c40*/  LOP3.LUT R106, R7, 0x132, RZ, 0xfc, !PT ;  /* 0x00000132076a7812 */ /* 0x000fe200078efcff */
[----:B------:R-:W-:Y:S01]  /*2c50*/  IMAD.HI.U32 R8, R2, R30, RZ ;  /* 0x0000001e02087227 */ /* 0x000fe200078e00ff */
[----:B------:R-:W-:-:S02]  /*2c60*/  ISETP.GT.U32.AND P5, PT, R5, R28, PT ;  /* 0x0000001c0500720c */ /* 0x000fc40003fa4070 */
[----:B------:R-:W-:Y:S01]  /*2c70*/  IABS R102, R106 ;  /* 0x0000006a00667213 */ /* 0x000fe20000000000 */
[----:B------:R-:W-:Y:S01]  /*2c80*/  @!P4 IMAD.IADD R29, R29, 0x1, -R5 ;  /* 0x000000011d1dc824 */ /* 0x000fe200078e0a05 */
[----:B------:R-:W-:Y:S01]  /*2c90*/  ISETP.GT.U32.AND P4, PT, R5, R31, PT ;  /* 0x0000001f0500720c */ /* 0x000fe20003f84070 */
[----:B------:R-:W-:Y:S01]  /*2ca0*/  IMAD.MOV R8, RZ, RZ, -R8 ;  /* 0x000000ffff087224 */ /* 0x000fe200078e0a08 */
[----:B------:R-:W-:Y:S01]  /*2cb0*/  LOP3.LUT R107, R7, 0x130, RZ, 0xfc, !PT ;  /* 0x00000130076b7812 */ /* 0x000fe200078efcff */
[----:B------:R-:W-:Y:S01]  /*2cc0*/  IMAD R32, R5, R10, R33 ;  /* 0x0000000a05207224 */ /* 0x000fe200078e0221 */
[----:B------:R-:W-:Y:S01]  /*2cd0*/  LOP3.LUT R108, R7, 0x12a, RZ, 0xfc, !PT ;  /* 0x0000012a076c7812 */ /* 0x000fe200078efcff */
[----:B------:R-:W-:Y:S01]  /*2ce0*/  IMAD R30, R5, R8, R30 ;  /* 0x00000008051e7224 */ /* 0x000fe200078e021e */
[----:B------:R-:W-:Y:S01]  /*2cf0*/  LOP3.LUT R8, R7, 0x1bc, RZ, 0xfc, !PT ;  /* 0x000001bc07087812 */ /* 0x000fe200078efcff */
[----:B------:R-:W-:Y:S01]  /*2d00*/  @!P1 IMAD.MOV R27, RZ, RZ, -R27 ;  /* 0x000000ffff1b9224 */ /* 0x000fe200078e0a1b */
[----:B------:R-:W-:Y:S01]  /*2d10*/  IABS R103, R107 ;  /* 0x0000006b00677213 */ /* 0x000fe20000000000 */
[----:B------:R-:W-:Y:S01]  /*2d20*/  @!P5 IMAD.IADD R28, R28, 0x1, -R5 ;  /* 0x000000011c1cd824 */ /* 0x000fe200078e0a05 */
[----:B------:R-:W-:Y:S01]  /*2d30*/  ISETP.GE.AND P5, PT, R34, RZ, PT ;  /* 0x000000ff2200720c */ /* 0x000fe20003fa6270 */
[----:B------:R-:W-:Y:S01]  /*2d40*/  @!P6 IMAD.MOV R29, RZ, RZ, -R29 ;  /* 0x000000ffff1de224 */ /* 0x000fe200078e0a1d */
[----:B------:R-:W-:Y:S01]  /*2d50*/  IABS R34, R8 ;  /* 0x0000000800227213 */ /* 0x000fe20000000000 */
[----:B------:R-:W-:Y:S01]  /*2d60*/  @!P4 IMAD.IADD R31, R31, 0x1, -R5 ;  /* 0x000000011f1fc824 */ /* 0x000fe200078e0a05 */
[C---:B------:R-:W-:Y:S01]  /*2d70*/  ISETP.GT.U32.AND P1, PT, R5.reuse, R30, PT ;  /* 0x0000001e0500720c */ /* 0x040fe20003f24070 */
[----:B------:R-:W-:Y:S01]  /*2d80*/  @!P3 IMAD.MOV R28, RZ, RZ, -R28 ;  /* 0x000000ffff1cb224 */ /* 0x000fe200078e0a1c */
[----:B------:R-:W-:Y:S01]  /*2d90*/  ISETP.GE.AND P3, PT, R8, RZ, PT ;  /* 0x000000ff0800720c */ /* 0x000fe20003f66270 */
[----:B------:R-:W-:Y:S01]  /*2da0*/  IMAD.HI.U32 R8, R2, R34, RZ ;  /* 0x0000002202087227 */ /* 0x000fe200078e00ff */
[----:B------:R-:W-:-:S02]  /*2db0*/  ISETP.GT.U32.AND P4, PT, R5, R31, PT ;  /* 0x0000001f0500720c */ /* 0x000fc40003f84070 */
[----:B------:R-:W-:Y:S01]  /*2dc0*/  ISETP.GT.U32.AND P6, PT, R5, R32, PT ;  /* 0x000000200500720c */ /* 0x000fe20003fc4070 */
[C---:B------:R-:W-:Y:S01]  /*2dd0*/  IMAD.HI.U32 R9, R2.reuse, R35, RZ ;  /* 0x0000002302097227 */ /* 0x040fe200078e00ff */
[C---:B------:R-:W-:Y:S02]  /*2de0*/  LOP3.LUT R112, R7.reuse, 0x128, RZ, 0xfc, !PT ;  /* 0x0000012807707812 */ /* 0x040fe400078efcff */
[C---:B------:R-:W-:Y:S01]  /*2df0*/  LOP3.LUT R113, R7.reuse, 0x126, RZ, 0xfc, !PT ;  /* 0x0000012607717812 */ /* 0x040fe200078efcff */
[----:B------:R-:W-:Y:S01]  /*2e00*/  IMAD.HI.U32 R33, R2, R38, RZ ;  /* 0x0000002602217227 */ /* 0x000fe200078e00ff */
[C---:B------:R-:W-:Y:S02]  /*2e10*/  LOP3.LUT R114, R7.reuse, 0x124, RZ, 0xfc, !PT ;  /* 0x0000012407727812 */ /* 0x040fe400078efcff */
[C---:B------:R-:W-:Y:S01]  /*2e20*/  LOP3.LUT R116, R7.reuse, 0x120, RZ, 0xfc, !PT ;  /* 0x0000012007747812 */ /* 0x040fe200078efcff */
[----:B------:R-:W-:Y:S01]  /*2e30*/  IMAD.MOV R8, RZ, RZ, -R8 ;  /* 0x000000ffff087224 */ /* 0x000fe200078e0a08 */
[----:B------:R-:W-:Y:S01]  /*2e40*/  IABS R109, R114 ;  /* 0x00000072006d7213 */ /* 0x000fe20000000000 */
[----:B------:R-:W-:Y:S01]  /*2e50*/  IMAD.MOV R36, RZ, RZ, -R9 ;  /* 0x000000ffff247224 */ /* 0x000fe200078e0a09 */
[----:B------:R-:W-:Y:S01]  /*2e60*/  IABS R111, R116 ;  /* 0x00000074006f7213 */ /* 0x000fe20000000000 */
[----:B------:R-:W-:Y:S01]  /*2e70*/  IMAD.MOV R9, RZ, RZ, -R33 ;  /* 0x000000ffff097224 */ /* 0x000fe200078e0a21 */
[----:B------:R-:W-:Y:S01]  /*2e80*/  LOP3.LUT R115, R7, 0x122, RZ, 0xfc, !PT ;  /* 0x0000012207737812 */ /* 0x000fe200078efcff */
[----:B------:R-:W-:Y:S01]  /*2e90*/  IMAD R33, R5, R8, R34 ;  /* 0x0000000805217224 */ /* 0x000fe200078e0222 */
[----:B------:R-:W-:Y:S01]  /*2ea0*/  LOP3.LUT R117, R7, 0x11e, RZ, 0xfc, !PT ;  /* 0x0000011e07757812 */ /* 0x000fe200078efcff */
[----:B------:R-:W-:Y:S01]  /*2eb0*/  @!P1 IMAD.IADD R30, R30, 0x1, -R5 ;  /* 0x000000011e1e9824 */ /* 0x000fe200078e0a05 */
[----:B------:R-:W-:Y:S01]  /*2ec0*/  IABS R110, R115 ;  /* 0x00000073006e7213 */ /* 0x000fe20000000000 */
[----:B------:R-:W-:Y:S01]  /*2ed0*/  IMAD R34, R5, R36, R35 ;  /* 0x0000002405227224 */ /* 0x000fe200078e0223 */
[----:B------:R-:W-:Y:S01]  /*2ee0*/  LOP3.LUT R123, R7, 0x110, RZ, 0xfc, !PT ;  /* 0x00000110077b7812 */ /* 0x000fe200078efcff */
[--C-:B------:R-:W-:Y:S01]  /*2ef0*/  @!P4 IMAD.IADD R31, R31, 0x1, -R5.reuse ;  /* 0x000000011f1fc824 */ /* 0x100fe200078e0a05 */
[C---:B------:R-:W-:Y:S01]  /*2f00*/  ISETP.GT.U32.AND P1, PT, R5.reuse, R30, PT ;  /* 0x0000001e0500720c */ /* 0x040fe20003f24070 */
[----:B------:R-:W-:Y:S01]  /*2f10*/  @!P6 IMAD.IADD R32, R32, 0x1, -R5 ;  /* 0x000000012020e824 */ /* 0x000fe200078e0a05 */
[C---:B------:R-:W-:Y:S01]  /*2f20*/  ISETP.GT.U32.AND P4, PT, R5.reuse, R33, PT ;  /* 0x000000210500720c */ /* 0x040fe20003f84070 */
[----:B------:R-:W-:Y:S01]  /*2f30*/  IMAD.HI.U32 R10, R2, R37, RZ ;  /* 0x00000025020a7227 */ /* 0x000fe200078e00ff */
[----:B------:R-:W-:-:S02]  /*2f40*/  ISETP.GT.U32.AND P6, PT, R5, R34, PT ;  /* 0x000000220500720c */ /* 0x000fc40003fc4070 */
[----:B------:R-:W-:Y:S01]  /*2f50*/  IABS R119, R123 ;  /* 0x0000007b00777213 */ /* 0x000fe20000000000 */
[----:B------:R-:W-:Y:S01]  /*2f60*/  IMAD.MOV R10, RZ, RZ, -R10 ;  /* 0x000000ffff0a7224 */ /* 0x000fe200078e0a0a */
[----:B------:R-:W-:Y:S01]  /*2f70*/  LOP3.LUT R122, R7, 0x112, RZ, 0xfc, !PT ;  /* 0x00000112077a7812 */ /* 0x000fe200078efcff */
[C---:B------:R-:W-:Y:S01]  /*2f80*/  IMAD R36, R5.reuse, R9, R38 ;  /* 0x0000000905247224 */ /* 0x040fe200078e0226 */
[----:B------:R-:W-:Y:S01]  /*2f90*/  IABS R38, R44 ;  /* 0x0000002c00267213 */ /* 0x000fe20000000000 */
[----:B------:R-:W-:Y:S01]  /*2fa0*/  IMAD R35, R5, R10, R37 ;  /* 0x0000000a05237224 */ /* 0x000fe200078e0225 */
[----:B------:R-:W-:Y:S01]  /*2fb0*/  IABS R37, R43 ;  /* 0x0000002b00257213 */ /* 0x000fe20000000000 */
[--C-:B------:R-:W-:Y:S01]  /*2fc0*/  @!P1 IMAD.IADD R30, R30, 0x1, -R5.reuse ;  /* 0x000000011e1e9824 */ /* 0x100fe200078e0a05 */
[----:B------:R-:W-:Y:S01]  /*2fd0*/  ISETP.GE.AND P1, PT, R39, RZ, PT ;  /* 0x000000ff2700720c */ /* 0x000fe20003f26270 */
[--C-:B------:R-:W-:Y:S01]  /*2fe0*/  @!P4 IMAD.IADD R33, R33, 0x1, -R5.reuse ;  /* 0x000000012121c824 */ /* 0x100fe200078e0a05 */
[C---:B------:R-:W-:Y:S01]  /*2ff0*/  ISETP.GT.U32.AND P4, PT, R5.reuse, R32, PT ;  /* 0x000000200500720c */ /* 0x040fe20003f84070 */
[----:B------:R-:W-:Y:S01]  /*3000*/  @!P6 IMAD.IADD R34, R34, 0x1, -R5 ;  /* 0x000000012222e824 */ /* 0x000fe200078e0a05 */
[----:B------:R-:W-:Y:S01]  /*3010*/  IABS R39, R45 ;  /* 0x0000002d00277213 */ /* 0x000fe20000000000 */
[----:B------:R-:W-:Y:S01]  /*3020*/  @!P2 IMAD.MOV R30, RZ, RZ, -R30 ;  /* 0x000000ffff1ea224 */ /* 0x000fe200078e0a1e */
[C---:B------:R-:W-:Y:S01]  /*3030*/  ISETP.GT.U32.AND P2, PT, R5.reuse, R33, PT ;  /* 0x000000210500720c */ /* 0x040fe20003f44070 */
[----:B------:R-:W-:Y:S01]  /*3040*/  IMAD.HI.U32 R8, R2, R37, RZ ;  /* 0x0000002502087227 */ /* 0x000fe200078e00ff */
[----:B------:R-:W-:-:S02]  /*3050*/  ISETP.GT.U32.AND P6, PT, R5, R34, PT ;  /* 0x000000220500720c */ /* 0x000fc40003fc4070 */
[----:B------:R-:W-:Y:S01]  /*3060*/  IABS R118, R122 ;  /* 0x0000007a00767213 */ /* 0x000fe20000000000 */
[----:B------:R-:W-:Y:S01]  /*3070*/  IMAD.HI.U32 R9, R2, R38, RZ ;  /* 0x0000002602097227 */ /* 0x000fe200078e00ff */
[C---:B------:R-:W-:Y:S02]  /*3080*/  LOP3.LUT R124, R7.reuse, 0x10e, RZ, 0xfc, !PT ;  /* 0x0000010e077c7812 */ /* 0x040fe400078efcff */
[C---:B------:R-:W-:Y:S01]  /*3090*/  LOP3.LUT R125, R7.reuse, 0x10c, RZ, 0xfc, !PT ;  /* 0x0000010c077d7812 */ /* 0x040fe200078efcff */
[----:B------:R-:W-:Y:S01]  /*30a0*/  IMAD.MOV R8, RZ, RZ, -R8 ;  /* 0x000000ffff087224 */ /* 0x000fe200078e0a08 */
[----:B------:R-:W-:Y:S01]  /*30b0*/  IABS R120, R124 ;  /* 0x0000007c00787213 */ /* 0x000fe20000000000 */
[----:B------:R-:W-:Y:S01]  /*30c0*/  IMAD.MOV R10, RZ, RZ, -R9 ;  /* 0x000000ffff0a7224 */ /* 0x000fe200078e0a09 */
[----:B------:R-:W-:Y:S01]  /*30d0*/  LOP3.LUT R126, R7, 0x10a, RZ, 0xfc, !PT ;  /* 0x0000010a077e7812 */ /* 0x000fe200078efcff */
[----:B------:R-:W-:Y:S01]  /*30e0*/  @!P0 IMAD.MOV R31, RZ, RZ, -R31 ;  /* 0x000000ffff1f8224 */ /* 0x000fe200078e0a1f */
[C---:B------:R-:W-:Y:S01]  /*30f0*/  ISETP.GT.U32.AND P0, PT, R5.reuse, R35, PT ;  /* 0x000000230500720c */ /* 0x040fe20003f04070 */
[----:B------:R-:W-:Y:S01]  /*3100*/  @!P4 IMAD.IADD R32, R32, 0x1, -R5 ;  /* 0x000000012020c824 */ /* 0x000fe200078e0a05 */
[C---:B------:R-:W-:Y:S01]  /*3110*/  ISETP.GT.U32.AND P4, PT, R5.reuse, R36, PT ;  /* 0x000000240500720c */ /* 0x040fe20003f84070 */
[C---:B------:R-:W-:Y:S01]  /*3120*/  IMAD R37, R5.reuse, R8, R37 ;  /* 0x0000000805257224 */ /* 0x040fe200078e0225 */
[----:B------:R-:W-:Y:S01]  /*3130*/  IABS R121, R125 ;  /* 0x0000007d00797213 */ /* 0x000fe20000000000 */
[----:B------:R-:W-:Y:S01]  /*3140*/  IMAD R38, R5, R10, R38 ;  /* 0x0000000a05267224 */ /* 0x000fe200078e0226 */
[----:B------:R-:W-:Y:S01]  /*3150*/  LOP3.LUT R10, R7, 0x1ac, RZ, 0xfc, !PT ;  /* 0x000001ac070a7812 */ /* 0x000fe200078efcff */
[--C-:B------:R-:W-:Y:S01]  /*3160*/  @!P2 IMAD.IADD R33, R33, 0x1, -R5.reuse ;  /* 0x000000012121a824 */ /* 0x100fe200078e0a05 */
[C---:B------:R-:W-:Y:S01]  /*3170*/  ISETP.GT.U32.AND P2, PT, R5.reuse, R37, PT ;  /* 0x000000250500720c */ /* 0x040fe20003f44070 */
[----:B------:R-:W-:Y:S01]  /*3180*/  @!P6 IMAD.IADD R34, R34, 0x1, -R5 ;  /* 0x000000012222e824 */ /* 0x000fe200078e0a05 */
[----:B------:R-:W-:Y:S01]  /*3190*/  ISETP.GT.U32.AND P6, PT, R5, R38, PT ;  /* 0x000000260500720c */ /* 0x000fe20003fc4070 */
[----:B------:R-:W-:Y:S01]  /*31a0*/  IMAD.HI.U32 R9, R2, R40, RZ ;  /* 0x0000002802097227 */ /* 0x000fe200078e00ff */
[----:B------:R-:W-:-:S02]  /*31b0*/  LOP3.LUT R127, R7, 0x106, RZ, 0xfc, !PT ;  /* 0x00000106077f7812 */ /* 0x000fc400078efcff */
[----:B------:R-:W-:Y:S01]  /*31c0*/  LOP3.LUT R130, R7, 0x102, RZ, 0xfc, !PT ;  /* 0x0000010207827812 */ /* 0x000fe200078efcff */
[--C-:B------:R-:W-:Y:S01]  /*31d0*/  @!P0 IMAD.IADD R35, R35, 0x1, -R5.reuse ;  /* 0x0000000123238824 */ /* 0x100fe200078e0a05 */
[----:B------:R-:W-:Y:S01]  /*31e0*/  ISETP.GE.AND P0, PT, R41, RZ, PT ;  /* 0x000000ff2900720c */ /* 0x000fe20003f06270 */
[--C-:B------:R-:W-:Y:S01]  /*31f0*/  @!P4 IMAD.IADD R36, R36, 0x1, -R5.reuse ;  /* 0x000000012424c824 */ /* 0x100fe200078e0a05 */
[----:B------:R-:W-:Y:S01]  /*3200*/  IABS R41, R10 ;  /* 0x0000000a00297213 */ /* 0x000fe20000000000 */
[----:B------:R-:W-:Y:S01]  /*3210*/  @!P5 IMAD.MOV R32, RZ, RZ, -R32 ;  /* 0x000000ffff20d224 */ /* 0x000fe200078e0a20 */
[----:B------:R-:W-:Y:S01]  /*3220*/  ISETP.GE.AND P4, PT, R42, RZ, PT ;  /* 0x000000ff2a00720c */ /* 0x000fe20003f86270 */
[--C-:B------:R-:W-:Y:S01]  /*3230*/  @!P2 IMAD.IADD R37, R37, 0x1, -R5.reuse ;  /* 0x000000012525a824 */ /* 0x100fe200078e0a05 */
[C---:B------:R-:W-:Y:S01]  /*3240*/  ISETP.GT.U32.AND P2, PT, R5.reuse, R35, PT ;  /* 0x000000230500720c */ /* 0x040fe20003f44070 */
[----:B------:R-:W-:Y:S01]  /*3250*/  @!P6 IMAD.IADD R38, R38, 0x1, -R5 ;  /* 0x000000012626e824 */ /* 0x000fe200078e0a05 */
[C---:B------:R-:W-:Y:S01]  /*3260*/  ISETP.GT.U32.AND P6, PT, R5.reuse, R36, PT ;  /* 0x000000240500720c */ /* 0x040fe20003fc4070 */
[----:B------:R-:W-:Y:S01]  /*3270*/  IMAD.MOV R9, RZ, RZ, -R9 ;  /* 0x000000ffff097224 */ /* 0x000fe200078e0a09 */
[----:B------:R-:W-:Y:S01]  /*3280*/  ISETP.GT.U32.AND P5, PT, R5, R37, PT ;  /* 0x000000250500720c */ /* 0x000fe20003fa4070 */
[----:B------:R-:W-:Y:S01]  /*3290*/  IMAD.HI.U32 R8, R2, R39, RZ ;  /* 0x0000002702087227 */ /* 0x000fe200078e00ff */
[----:B------:R-:W-:-:S02]  /*32a0*/  IABS R42, R47 ;  /* 0x0000002f002a7213 */ /* 0x000fc40000000000 */
[----:B------:R-:W-:Y:S01]  /*32b0*/  LOP3.LUT R129, R7, 0x104, RZ, 0xfc, !PT ;  /* 0x0000010407817812 */ /* 0x000fe200078efcff */
[----:B------:R-:W-:Y:S01]  /*32c0*/  IMAD R40, R5, R9, R40 ;  /* 0x0000000905287224 */ /* 0x000fe200078e0228 */
[C---:B------:R-:W-:Y:S01]  /*32d0*/  LOP3.LUT R131, R7.reuse, 0xfe, RZ, 0xfc, !PT ;  /* 0x000000fe07837812 */ /* 0x040fe200078efcff */
[----:B------:R-:W-:Y:S01]  /*32e0*/  IMAD.MOV R8, RZ, RZ, -R8 ;  /* 0x000000ffff087224 */ /* 0x000fe200078e0a08 */
[----:B------:R-:W-:Y:S01]  /*32f0*/  LOP3.LUT R135, R7, 0xf8, RZ, 0xfc, !PT ;  /* 0x000000f807877812 */ /* 0x000fe200078efcff */
[----:B------:R-:W-:Y:S01]  /*3300*/  @!P3 IMAD.MOV R33, RZ, RZ, -R33 ;  /* 0x000000ffff21b224 */ /* 0x000fe200078e0a21 */
[----:B------:R-:W-:Y:S01]  /*3310*/  ISETP.GT.U32.AND P3, PT, R5, R38, PT ;  /* 0x000000260500720c */ /* 0x000fe20003f64070 */
[--C-:B------:R-:W-:Y:S01]  /*3320*/  @!P2 IMAD.IADD R35, R35, 0x1, -R5.reuse ;  /* 0x000000012323a824 */ /* 0x100fe200078e0a05 */
[----:B------:R-:W-:Y:S01]  /*3330*/  ISETP.GE.AND P2, PT, R43, RZ, PT ;  /* 0x000000ff2b00720c */ /* 0x000fe20003f46270 */
[----:B------:R-:W-:Y:S01]  /*3340*/  @!P6 IMAD.IADD R36, R36, 0x1, -R5 ;  /* 0x000000012424e824 */ /* 0x000fe200078e0a05 */
[C---:B------:R-:W-:Y:S01]  /*3350*/  ISETP.GT.U32.AND P6, PT, R5.reuse, R40, PT ;  /* 0x000000280500720c */ /* 0x040fe20003fc4070 */
[----:B------:R-:W-:Y:S01]  /*3360*/  IMAD R39, R5, R8, R39 ;  /* 0x0000000805277224 */ /* 0x000fe200078e0227 */
[----:B------:R-:W-:Y:S01]  /*3370*/  IABS R128, R131 ;  /* 0x0000008300807213 */ /* 0x000fe20000000000 */
[----:B------:R-:W-:Y:S01]  /*3380*/  IMAD.HI.U32 R8, R2, R41, RZ ;  /* 0x0000002902087227 */ /* 0x000fe200078e00ff */
[----:B------:R-:W-:-:S02]  /*3390*/  LOP3.LUT R136, R7, 0xf6, RZ, 0xfc, !PT ;  /* 0x000000f607887812 */ /* 0x000fc400078efcff */
[----:B------:R-:W-:Y:S01]  /*33a0*/  LOP3.LUT R138, R7, 0xf2, RZ, 0xfc, !PT ;  /* 0x000000f2078a7812 */ /* 0x000fe200078efcff */
[----:B------:R-:W-:Y:S01]  /*33b0*/  @!P5 IMAD.IADD R37, R37, 0x1, -R5 ;  /* 0x000000012525d824 */ /* 0x000fe200078e0a05 */
[----:B------:R-:W-:Y:S01]  /*33c0*/  ISETP.GE.AND P5, PT, R44, RZ, PT ;  /* 0x000000ff2c00720c */ /* 0x000fe20003fa6270 */
[----:B------:R-:W-:Y:S01]  /*33d0*/  IMAD.HI.U32 R9, R2, R42, RZ ;  /* 0x0000002a02097227 */ /* 0x000fe200078e00ff */
[----:B------:R-:W-:Y:S02]  /*33e0*/  IABS R132, R136 ;  /* 0x0000008800847213 */ /* 0x000fe40000000000 */
[----:B------:R-:W-:Y:S01]  /*33f0*/  IABS R134, R138 ;  /* 0x0000008a00867213 */ /* 0x000fe20000000000 */
[----:B------:R-:W-:Y:S01]  /*3400*/  IMAD.MOV R8, RZ, RZ, -R8 ;  /* 0x000000ffff087224 */ /* 0x000fe200078e0a08 */
[----:B------:R-:W-:Y:S01]  /*3410*/  LOP3.LUT R137, R7, 0xf4, RZ, 0xfc, !PT ;  /* 0x000000f407897812 */ /* 0x000fe200078efcff */
[----:B------:R-:W-:Y:S01]  /*3420*/  @!P1 IMAD.MOV R34, RZ, RZ, -R34 ;  /* 0x000000ffff229224 */ /* 0x000fe200078e0a22 */
[C---:B------:R-:W-:Y:S01]  /*3430*/  ISETP.GT.U32.AND P1, PT, R5.reuse, R39, PT ;  /* 0x000000270500720c */ /* 0x040fe20003f24070 */
[----:B------:R-:W-:Y:S01]  /*3440*/  IMAD.MOV R9, RZ, RZ, -R9 ;  /* 0x000000ffff097224 */ /* 0x000fe200078e0a09 */
[----:B------:R-:W-:Y:S01]  /*3450*/  IABS R133, R137 ;  /* 0x0000008900857213 */ /* 0x000fe20000000000 */
[----:B------:R-:W-:Y:S01]  /*3460*/  IMAD R41, R5, R8, R41 ;  /* 0x0000000805297224 */ /* 0x000fe200078e0229 */
[----:B------:R-:W-:Y:S01]  /*3470*/  LOP3.LUT R8, R7, 0x1a8, RZ, 0xfc, !PT ;  /* 0x000001a807087812 */ /* 0x000fe200078efcff */
[--C-:B------:R-:W-:Y:S01]  /*3480*/  @!P3 IMAD.IADD R38, R38, 0x1, -R5.reuse ;  /* 0x000000012626b824 */ /* 0x100fe200078e0a05 */
[----:B------:R-:W-:Y:S01]  /*3490*/  ISETP.GE.AND P3, PT, R45, RZ, PT ;  /* 0x000000ff2d00720c */ /* 0x000fe20003f66270 */
[----:B------:R-:W-:Y:S01]  /*34a0*/  @!P6 IMAD.IADD R40, R40, 0x1, -R5 ;  /* 0x000000012828e824 */ /* 0x000fe200078e0a05 */
[----:B------:R-:W-:Y:S01]  /*34b0*/  IABS R43, R8 ;  /* 0x00000008002b7213 */ /* 0x000fe20000000000 */
[----:B------:R-:W-:Y:S01]  /*34c0*/  IMAD R42, R5, R9, R42 ;  /* 0x00000009052a7224 */ /* 0x000fe200078e022a */
[----:B------:R-:W-:Y:S01]  /*34d0*/  LOP3.LUT R9, R7, 0x1a6, RZ, 0xfc, !PT ;  /* 0x000001a607097812 */ /* 0x000fe200078efcff */
[----:B------:R-:W-:Y:S01]  /*34e0*/  @!P2 IMAD.MOV R37, RZ, RZ, -R37 ;  /* 0x000000ffff25a224 */ /* 0x000fe200078e0a25 */
[C---:B------:R-:W-:Y:S01]  /*34f0*/  ISETP.GT.U32.AND P2, PT, R5.reuse, R41, PT ;  /* 0x000000290500720c */ /* 0x040fe20003f44070 */
[----:B------:R-:W-:Y:S01]  /*3500*/  @!P4 IMAD.MOV R36, RZ, RZ, -R36 ;  /* 0x000000ffff24c224 */ /* 0x000fe200078e0a24 */
[C---:B------:R-:W-:Y:S01]  /*3510*/  ISETP.GT.U32.AND P4, PT, R5.reuse, R40, PT ;  /* 0x000000280500720c */ /* 0x040fe20003f84070 */
[----:B------:R-:W-:Y:S01]  /*3520*/  @!P5 IMAD.MOV R38, RZ, RZ, -R38 ;  /* 0x000000ffff26d224 */ /* 0x000fe200078e0a26 */
[----:B------:R-:W-:Y:S01]  /*3530*/  ISETP.GT.U32.AND P5, PT, R5, R42, PT ;  /* 0x0000002a0500720c */ /* 0x000fe20003fa4070 */
[----:B------:R-:W-:Y:S01]  /*3540*/  @!P1 IMAD.IADD R39, R39, 0x1, -R5 ;  /* 0x0000000127279824 */ /* 0x000fe200078e0a05 */
[----:B------:R-:W-:Y:S01]  /*3550*/  IABS R44, R9 ;  /* 0x00000009002c7213 */ /* 0x000fe20000000000 */
[----:B------:R-:W-:Y:S01]  /*3560*/  @!P0 IMAD.MOV R35, RZ, RZ, -R35 ;  /* 0x000000ffff238224 */ /* 0x000fe200078e0a23 */
[----:B------:R-:W-:-:S02]  /*3570*/  ISETP.GE.AND P6, PT, R10, RZ, PT ;  /* 0x000000ff0a00720c */ /* 0x000fc40003fc6270 */
[----:B------:R-:W-:Y:S02]  /*3580*/  ISETP.GT.U32.AND P0, PT, R5, R39, PT ;  /* 0x000000270500720c */ /* 0x000fe40003f04070 */
[----:B------:R-:W-:Y:S01]  /*3590*/  ISETP.GE.AND P1, PT, R46, RZ, PT ;  /* 0x000000ff2e00720c */ /* 0x000fe20003f26270 */
[--C-:B------:R-:W-:Y:S01]  /*35a0*/  @!P2 IMAD.IADD R41, R41, 0x1, -R5.reuse ;  /* 0x000000012929a824 */ /* 0x100fe200078e0a05 */
[----:B------:R-:W-:Y:S01]  /*35b0*/  ISETP.GE.AND P2, PT, R9, RZ, PT ;  /* 0x000000ff0900720c */ /* 0x000fe20003f46270 */
[--C-:B------:R-:W-:Y:S01]  /*35c0*/  @!P4 IMAD.IADD R40, R40, 0x1, -R5.reuse ;  /* 0x000000012828c824 */ /* 0x100fe200078e0a05 */
[----:B------:R-:W-:Y:S01]  /*35d0*/  ISETP.GE.AND P4, PT, R8, RZ, PT ;  /* 0x000000ff0800720c */ /* 0x000fe20003f86270 */
[----:B------:R-:W-:Y:S01]  /*35e0*/  @!P5 IMAD.IADD R42, R42, 0x1, -R5 ;  /* 0x000000012a2ad824 */ /* 0x000fe200078e0a05 */
[----:B------:R-:W-:Y:S01]  /*35f0*/  ISETP.GT.U32.AND P5, PT, R5, R41, PT ;  /* 0x000000290500720c */ /* 0x000fe20003fa4070 */
[----:B------:R-:W-:Y:S01]  /*3600*/  IMAD.HI.U32 R8, R2, R43, RZ ;  /* 0x0000002b02087227 */ /* 0x000fe200078e00ff */
[----:B------:R-:W-:-:S02]  /*3610*/  LOP3.LUT R10, R7, 0x1a4, RZ, 0xfc, !PT ;  /* 0x000001a4070a7812 */ /* 0x000fc400078efcff */
[----:B------:R-:W-:Y:S01]  /*3620*/  LOP3.LUT R140, R7, 0xf0, RZ, 0xfc, !PT ;  /* 0x000000f0078c7812 */ /* 0x000fe200078efcff */
[----:B------:R-:W-:Y:S01]  /*3630*/  IMAD.MOV R8, RZ, RZ, -R8 ;  /* 0x000000ffff087224 */ /* 0x000fe200078e0a08 */
[----:B------:R-:W-:Y:S01]  /*3640*/  IABS R45, R10 ;  /* 0x0000000a002d7213 */ /* 0x000fe20000000000 */
[----:B------:R-:W-:Y:S01]  /*3650*/  @!P0 IMAD.IADD R39, R39, 0x1, -R5 ;  /* 0x0000000127278824 */ /* 0x000fe200078e0a05 */
[----:B------:R-:W-:Y:S01]  /*3660*/  ISETP.GE.AND P0, PT, R47, RZ, PT ;  /* 0x000000ff2f00720c */ /* 0x000fe20003f06270 */
[----:B------:R-:W-:Y:S01]  /*3670*/  IMAD R43, R5, R8, R43 ;  /* 0x00000008052b7224 */ /* 0x000fe200078e022b */
[C---:B------:R-:W-:Y:S01]  /*3680*/  LOP3.LUT R8, R7.reuse, 0x1a2, RZ, 0xfc, !PT ;  /* 0x000001a207087812 */ /* 0x040fe200078efcff */
[----:B------:R-:W-:Y:S01]  /*3690*/  IMAD.HI.U32 R9, R2, R44, RZ ;  /* 0x0000002c02097227 */ /* 0x000fe200078e00ff */
[----:B------:R-:W-:Y:S02]  /*36a0*/  LOP3.LUT R141, R7, 0xee, RZ, 0xfc, !PT ;  /* 0x000000ee078d7812 */ /* 0x000fe400078efcff */
[----:B------:R-:W-:Y:S01]  /*36b0*/  IABS R46, R8 ;  /* 0x00000008002e7213 */ /* 0x000fe20000000000 */
[----:B------:R-:W-:Y:S01]  /*36c0*/  @!P3 IMAD.MOV R39, RZ, RZ, -R39 ;  /* 0x000000ffff27b224 */ /* 0x000fe200078e0a27 */
[----:B------:R-:W-:Y:S01]  /*36d0*/  ISETP.GT.U32.AND P3, PT, R5, R42, PT ;  /* 0x0000002a0500720c */ /* 0x000fe20003f64070 */
[----:B------:R-:W-:Y:S01]  /*36e0*/  @!P5 IMAD.IADD R41, R41, 0x1, -R5 ;  /* 0x000000012929d824 */ /* 0x000fe200078e0a05 */
[----:B------:R-:W-:Y:S01]  /*36f0*/  ISETP.GT.U32.AND P5, PT, R5, R43, PT ;  /* 0x0000002b0500720c */ /* 0x000fe20003fa4070 */
[----:B------:R-:W-:Y:S01]  /*3700*/  IMAD.MOV R9, RZ, RZ, -R9 ;  /* 0x000000ffff097224 */ /* 0x000fe200078e0a09 */
[C---:B------:R-:W-:Y:S01]  /*3710*/  LOP3.LUT R142, R7.reuse, 0xec, RZ, 0xfc, !PT ;  /* 0x000000ec078e7812 */ /* 0x040fe200078efcff */
[----:B------:R-:W-:Y:S01]  /*3720*/  @!P6 IMAD.MOV R41, RZ, RZ, -R41 ;  /* 0x000000ffff29e224 */ /* 0x000fe200078e0a29 */
[----:B------:R-:W-:Y:S01]  /*3730*/  LOP3.LUT R143, R7, 0xea, RZ, 0xfc, !PT ;  /* 0x000000ea078f7812 */ /* 0x000fe200078efcff */
[----:B------:R-:W-:Y:S01]  /*3740*/  IMAD R44, R5, R9, R44 ;  /* 0x00000009052c7224 */ /* 0x000fe200078e022c */
[----:B------:R-:W-:Y:S01]  /*3750*/  LOP3.LUT R9, R7, 0x1a0, RZ, 0xfc, !PT ;  /* 0x000001a007097812 */ /* 0x000fe200078efcff */
[----:B------:R-:W-:Y:S01]  /*3760*/  @!P1 IMAD.MOV R40, RZ, RZ, -R40 ;  /* 0x000000ffff289224 */ /* 0x000fe200078e0a28 */
[----:B------:R-:W-:-:S02]  /*3770*/  ISETP.GE.AND P1, PT, R10, RZ, PT ;  /* 0x000000ff0a00720c */ /* 0x000fc40003f26270 */
[----:B------:R-:W-:Y:S01]  /*3780*/  ISETP.GT.U32.AND P6, PT, R5, R44, PT ;  /* 0x0000002c0500720c */ /* 0x000fe20003fc4070 */
[--C-:B------:R-:W-:Y:S01]  /*3790*/  @!P3 IMAD.IADD R42, R42, 0x1, -R5.reuse ;  /* 0x000000012a2ab824 */ /* 0x100fe200078e0a05 */
[----:B------:R-:W-:Y:S01]  /*37a0*/  ISETP.GE.AND P3, PT, R8, RZ, PT ;  /* 0x000000ff0800720c */ /* 0x000fe20003f66270 */
[----:B------:R-:W-:Y:S01]  /*37b0*/  @!P5 IMAD.IADD R43, R43, 0x1, -R5 ;  /* 0x000000012b2bd824 */ /* 0x000fe200078e0a05 */
[----:B------:R-:W-:Y:S01]  /*37c0*/  IABS R47, R9 ;  /* 0x00000009002f7213 */ /* 0x000fe20000000000 */
[C---:B------:R-:W-:Y:S01]  /*37d0*/  IMAD.HI.U32 R8, R2.reuse, R45, RZ ;  /* 0x0000002d02087227 */ /* 0x040fe200078e00ff */
[----:B------:R-:W-:Y:S02]  /*37e0*/  LOP3.LUT R144, R7, 0xe8, RZ, 0xfc, !PT ;  /* 0x000000e807907812 */ /* 0x000fe400078efcff */
[----:B------:R-:W-:Y:S01]  /*37f0*/  ISETP.GT.U32.AND P5, PT, R5, R43, PT ;  /* 0x0000002b0500720c */ /* 0x000fe20003fa4070 */
[----:B------:R-:W-:Y:S01]  /*3800*/  IMAD.MOV R10, RZ, RZ, -R8 ;  /* 0x000000ffff0a7224 */ /* 0x000fe200078e0a08 */
[----:B------:R-:W-:Y:S01]  /*3810*/  IABS R139, R144 ;  /* 0x00000090008b7213 */ /* 0x000fe20000000000 */
[----:B------:R-:W-:Y:S01]  /*3820*/  IMAD.HI.U32 R8, R2, R46, RZ ;  /* 0x0000002e02087227 */ /* 0x000fe200078e00ff */
[----:B------:R-:W-:-:S02]  /*3830*/  LOP3.LUT R145, R7, 0xe6, RZ, 0xfc, !PT ;  /* 0x000000e607917812 */ /* 0x000fc400078efcff */
[C---:B------:R-:W-:Y:S01]  /*3840*/  LOP3.LUT R146, R7.reuse, 0xe0, RZ, 0xfc, !PT ;  /* 0x000000e007927812 */ /* 0x040fe200078efcff */
[----:B------:R-:W-:Y:S01]  /*3850*/  @!P6 IMAD.IADD R44, R44, 0x1, -R5 ;  /* 0x000000012c2ce824 */ /* 0x000fe200078e0a05 */
[C---:B------:R-:W-:Y:S01]  /*3860*/  LOP3.LUT R148, R7.reuse, 0xda, RZ, 0xfc, !PT ;  /* 0x000000da07947812 */ /* 0x040fe200078efcff */
[----:B------:R-:W-:Y:S01]  /*3870*/  IMAD.MOV R8, RZ, RZ, -R8 ;  /* 0x000000ffff087224 */ /* 0x000fe200078e0a08 */
[----:B------:R-:W-:Y:S01]  /*3880*/  LOP3.LUT R149, R7, 0xd8, RZ, 0xfc, !PT ;  /* 0x000000d807957812 */ /* 0x000fe200078efcff */
[C---:B------:R-:W-:Y:S01]  /*3890*/  IMAD R45, R5.reuse, R10, R45 ;  /* 0x0000000a052d7224 */ /* 0x040fe200078e022d */
[C---:B------:R-:W-:Y:S01]  /*38a0*/  ISETP.GT.U32.AND P6, PT, R5.reuse, R44, PT ;  /* 0x0000002c0500720c */ /* 0x040fe20003fc4070 */
[----:B------:R-:W-:Y:S01]  /*38b0*/  IMAD R46, R5, R8, R46 ;  /* 0x00000008052e7224 */ /* 0x000fe200078e022e */
[----:B------:R-:W-:Y:S01]  /*38c0*/  LOP3.LUT R10, R7, 0x19c, RZ, 0xfc, !PT ;  /* 0x0000019c070a7812 */ /* 0x000fe200078efcff */
[----:B------:R-:W-:Y:S01]  /*38d0*/  IMAD.HI.U32 R8, R2, R47, RZ ;  /* 0x0000002f02087227 */ /* 0x000fe200078e00ff */
[----:B------:R-:W-:-:S02]  /*38e0*/  IABS R147, R149 ;  /* 0x0000009500937213 */ /* 0x000fc40000000000 */
[----:B------:R-:W-:Y:S01]  /*38f0*/  IABS R49, R10 ;  /* 0x0000000a00317213 */ /* 0x000fe20000000000 */
[----:B------:R-:W-:Y:S01]  /*3900*/  @!P0 IMAD.MOV R42, RZ, RZ, -R42 ;  /* 0x000000ffff2a8224 */ /* 0x000fe200078e0a2a */
[----:B------:R-:W-:Y:S01]  /*3910*/  ISETP.GE.AND P0, PT, R9, RZ, PT ;  /* 0x000000ff0900720c */ /* 0x000fe20003f06270 */
[----:B------:R-:W-:Y:S01]  /*3920*/  @!P5 IMAD.IADD R43, R43, 0x1, -R5 ;  /* 0x000000012b2bd824 */ /* 0x000fe200078e0a05 */
[----:B------:R-:W-:Y:S01]  /*3930*/  ISETP.GT.U32.AND P5, PT, R5, R45, PT ;  /* 0x0000002d0500720c */ /* 0x000fe20003fa4070 */
[----:B------:R-:W-:Y:S01]  /*3940*/  IMAD.HI.U32 R9, R2, R48, RZ ;  /* 0x0000003002097227 */ /* 0x000fe200078e00ff */
[C---:B------:R-:W-:Y:S02]  /*3950*/  LOP3.LUT R157, R7.reuse, 0xd0, RZ, 0xfc, !PT ;  /* 0x000000d0079d7812 */ /* 0x040fe400078efcff */
[----:B------:R-:W-:Y:S01]  /*3960*/  LOP3.LUT R154, R7, 0xd4, RZ, 0xfc, !PT ;  /* 0x000000d4079a7812 */ /* 0x000fe200078efcff */
[----:B------:R-:W-:Y:S01]  /*3970*/  IMAD.MOV R8, RZ, RZ, -R8 ;  /* 0x000000ffff087224 */ /* 0x000fe200078e0a08 */
[----:B------:R-:W-:Y:S01]  /*3980*/  IABS R152, R157 ;  /* 0x0000009d00987213 */ /* 0x000fe20000000000 */
[----:B------:R-:W-:Y:S01]  /*3990*/  IMAD.MOV R9, RZ, RZ, -R9 ;  /* 0x000000ffff097224 */ /* 0x000fe200078e0a09 */
[----:B------:R-:W-:Y:S01]  /*39a0*/  IABS R150, R154 ;  /* 0x0000009a00967213 */ /* 0x000fe20000000000 */
[----:B------:R-:W-:Y:S01]  /*39b0*/  IMAD R47, R5, R8, R47 ;  /* 0x00000008052f7224 */ /* 0x000fe200078e022f */
[----:B------:R-:W-:Y:S01]  /*39c0*/  LOP3.LUT R156, R7, 0xd2, RZ, 0xfc, !PT ;  /* 0x000000d2079c7812 */ /* 0x000fe200078efcff */
[----:B------:R-:W-:Y:S01]  /*39d0*/  IMAD R48, R5, R9, R48 ;  /* 0x0000000905307224 */ /* 0x000fe200078e0230 */
[----:B------:R-:W-:Y:S01]  /*39e0*/  LOP3.LUT R158, R7, 0xce, RZ, 0xfc, !PT ;  /* 0x000000ce079e7812 */ /* 0x000fe200078efcff */
[--C-:B------:R-:W-:Y:S01]  /*39f0*/  @!P6 IMAD.IADD R44, R44, 0x1, -R5.reuse ;  /* 0x000000012c2ce824 */ /* 0x100fe200078e0a05 */
[----:B------:R-:W-:Y:S01]  /*3a00*/  ISETP.GT.U32.AND P6, PT, R5, R47, PT ;  /* 0x0000002f0500720c */ /* 0x000fe20003fc4070 */
[----:B------:R-:W-:Y:S01]  /*3a10*/  @!P5 IMAD.IADD R45, R45, 0x1, -R5 ;  /* 0x000000012d2dd824 */ /* 0x000fe200078e0a05 */
[----:B------:R-:W-:Y:S01]  /*3a20*/  ISETP.GT.U32.AND P5, PT, R5, R48, PT ;  /* 0x000000300500720c */ /* 0x000fe20003fa4070 */
[----:B------:R-:W-:Y:S01]  /*3a30*/  IMAD.HI.U32 R8, R2, R49, RZ ;  /* 0x0000003102087227 */ /* 0x000fe200078e00ff */
[----:B------:R-:W-:-:S02]  /*3a40*/  IABS R151, R156 ;  /* 0x0000009c00977213 */ /* 0x000fc40000000000 */
[----:B------:R-:W-:Y:S01]  /*3a50*/  LOP3.LUT R159, R7, 0xcc, RZ, 0xfc, !PT ;  /* 0x000000cc079f7812 */ /* 0x000fe200078efcff */
[----:B------:R-:W-:Y:S01]  /*3a60*/  @!P4 IMAD.MOV R43, RZ, RZ, -R43 ;  /* 0x000000ffff2bc224 */ /* 0x000fe200078e0a2b */
[----:B------:R-:W-:Y:S01]  /*3a70*/  ISETP.GT.U32.AND P4, PT, R5, R46, PT ;  /* 0x0000002e0500720c */ /* 0x000fe20003f84070 */
[----:B------:R-:W-:Y:S01]  /*3a80*/  IMAD.MOV R8, RZ, RZ, -R8 ;  /* 0x000000ffff087224 */ /* 0x000fe200078e0a08 */
[C---:B------:R-:W-:Y:S01]  /*3a90*/  LOP3.LUT R160, R7.reuse, 0xca, RZ, 0xfc, !PT ;  /* 0x000000ca07a07812 */ /* 0x040fe200078efcff */
[----:B------:R-:W-:Y:S01]  /*3aa0*/  @!P2 IMAD.MOV R44, RZ, RZ, -R44 ;  /* 0x000000ffff2ca224 */ /* 0x000fe200078e0a2c */
[----:B------:R-:W-:Y:S01]  /*3ab0*/  LOP3.LUT R161, R7, 0xc8, RZ, 0xfc, !PT ;  /* 0x000000c807a17812 */ /* 0x000fe200078efcff */
[--C-:B------:R-:W-:Y:S01]  /*3ac0*/  @!P6 IMAD.IADD R47, R47, 0x1, -R5.reuse ;  /* 0x000000012f2fe824 */ /* 0x100fe200078e0a05 */
[----:B------:R-:W-:Y:S01]  /*3ad0*/  LOP3.LUT R162, R7, 0xc6, RZ, 0xfc, !PT ;  /* 0x000000c607a27812 */ /* 0x000fe200078efcff */
[----:B------:R-:W-:Y:S01]  /*3ae0*/  @!P5 IMAD.IADD R48, R48, 0x1, -R5 ;  /* 0x000000013030d824 */ /* 0x000fe200078e0a05 */
[----:B------:R-:W-:Y:S01]  /*3af0*/  IABS R155, R161 ;  /* 0x000000a1009b7213 */ /* 0x000fe20000000000 */
[C---:B------:R-:W-:Y:S01]  /*3b00*/  IMAD R49, R5.reuse, R8, R49 ;  /* 0x0000000805317224 */ /* 0x040fe200078e0231 */
[C---:B------:R-:W-:Y:S01]  /*3b10*/  ISETP.GT.U32.AND P5, PT, R5.reuse, R47, PT ;  /* 0x0000002f0500720c */ /* 0x040fe20003fa4070 */
[----:B------:R-:W-:Y:S01]  /*3b20*/  IMAD.HI.U32 R8, R2, R50, RZ ;  /* 0x0000003202087227 */ /* 0x000fe200078e00ff */
[----:B------:R-:W-:-:S02]  /*3b30*/  ISETP.GT.U32.AND P2, PT, R5, R48, PT ;  /* 0x000000300500720c */ /* 0x000fc40003f44070 */
[C---:B------:R-:W-:Y:S01]  /*3b40*/  LOP3.LUT R163, R7.reuse, 0xc4, RZ, 0xfc, !PT ;  /* 0x000000c407a37812 */ /* 0x040fe200078efcff */
[----:B------:R-:W-:Y:S01]  /*3b50*/  IMAD.MOV R8, RZ, RZ, -R8 ;  /* 0x000000ffff087224 */ /* 0x000fe200078e0a08 */
[----:B------:R-:W-:Y:S01]  /*3b60*/  LOP3.LUT R169, R7, 0xb6, RZ, 0xfc, !PT ;  /* 0x000000b607a97812 */ /* 0x000fe200078efcff */
[--C-:B------:R-:W-:Y:S01]  /*3b70*/  @!P4 IMAD.IADD R46, R46, 0x1, -R5.reuse ;  /* 0x000000012e2ec824 */ /* 0x100fe200078e0a05 */
[C---:B------:R-:W-:Y:S01]  /*3b80*/  ISETP.GT.U32.AND P4, PT, R5.reuse, R45, PT ;  /* 0x0000002d0500720c */ /* 0x040fe20003f84070 */
[C---:B------:R-:W-:Y:S01]  /*3b90*/  IMAD R50, R5.reuse, R8, R50 ;  /* 0x0000000805327224 */ /* 0x040fe200078e0232 */
[----:B------:R-:W-:Y:S01]  /*3ba0*/  IABS R164, R169 ;  /* 0x000000a900a47213 */ /* 0x000fe20000000000 */
[----:B------:R-:W-:Y:S01]  /*3bb0*/  IMAD.HI.U32 R8, R2, R51, RZ ;  /* 0x0000003302087227 */ /* 0x000fe200078e00ff */
[----:B------:R-:W-:Y:S02]  /*3bc0*/  ISETP.GT.U32.AND P6, PT, R5, R46, PT ;  /* 0x0000002e0500720c */ /* 0x000fe40003fc4070 */
[----:B------:R-:W-:Y:S01]  /*3bd0*/  LOP3.LUT R170, R7, 0xb4, RZ, 0xfc, !PT ;  /* 0x000000b407aa7812 */ /* 0x000fe200078efcff */
[--C-:B------:R-:W-:Y:S01]  /*3be0*/  @!P5 IMAD.IADD R47, R47, 0x1, -R5.reuse ;  /* 0x000000012f2fd824 */ /* 0x100fe200078e0a05 */
[C---:B------:R-:W-:Y:S01]  /*3bf0*/  ISETP.GT.U32.AND P5, PT, R5.reuse, R50, PT ;  /* 0x000000320500720c */ /* 0x040fe20003fa4070 */
[----:B------:R-:W-:Y:S01]  /*3c00*/  IMAD.MOV R8, RZ, RZ, -R8 ;  /* 0x000000ffff087224 */ /* 0x000fe200078e0a08 */
[----:B------:R-:W-:Y:S01]  /*3c10*/  IABS R165, R170 ;  /* 0x000000aa00a57213 */ /* 0x000fe20000000000 */
[----:B------:R-:W-:Y:S01]  /*3c20*/  @!P2 IMAD.IADD R48, R48, 0x1, -R5 ;  /* 0x000000013030a824 */ /* 0x000fe200078e0a05 */
[----:B------:R-:W-:Y:S01]  /*3c30*/  ISETP.GE.AND P2, PT, R10, RZ, PT ;  /* 0x000000ff0a00720c */ /* 0x000fe20003f46270 */
[----:B------:R-:W-:Y:S01]  /*3c40*/  IMAD R51, R5, R8, R51 ;  /* 0x0000000805337224 */ /* 0x000fe200078e0233 */
[----:B------:R-:W-:Y:S01]  /*3c50*/  LOP3.LUT R10, R7, 0x192, RZ, 0xfc, !PT ;  /* 0x00000192070a7812 */ /* 0x000fe200078efcff */
[--C-:B------:R-:W-:Y:S01]  /*3c60*/  @!P4 IMAD.IADD R45, R45, 0x1, -R5.reuse ;  /* 0x000000012d2dc824 */ /* 0x100fe200078e0a05 */
[----:B------:R-:W-:Y:S01]  /*3c70*/  ISETP.GT.U32.AND P4, PT, R5, R49, PT ;  /* 0x000000310500720c */ /* 0x000fe20003f84070 */
[----:B------:R-:W-:Y:S01]  /*3c80*/  @!P6 IMAD.IADD R46, R46, 0x1, -R5 ;  /* 0x000000012e2ee824 */ /* 0x000fe200078e0a05 */
[----:B------:R-:W-:Y:S01]  /*3c90*/  ISETP.GE.AND P6, PT, R53, RZ, PT ;  /* 0x000000ff3500720c */ /* 0x000fe20003fc6270 */
[----:B------:R-:W-:Y:S01]  /*3ca0*/  IMAD.HI.U32 R9, R2, R52, RZ ;  /* 0x0000003402097227 */ /* 0x000fe200078e00ff */
[----:B------:R-:W-:-:S02]  /*3cb0*/  IABS R53, R57 ;  /* 0x0000003900357213 */ /* 0x000fc40000000000 */
[C---:B------:R-:W-:Y:S01]  /*3cc0*/  LOP3.LUT R168, R7.reuse, 0xb8, RZ, 0xfc, !PT ;  /* 0x000000b807a87812 */ /* 0x040fe200078efcff */
[--C-:B------:R-:W-:Y:S01]  /*3cd0*/  @!P5 IMAD.IADD R50, R50, 0x1, -R5.reuse ;  /* 0x000000013232d824 */ /* 0x100fe200078e0a05 */
[C---:B------:R-:W-:Y:S01]  /*3ce0*/  LOP3.LUT R171, R7.reuse, 0xb2, RZ, 0xfc, !PT ;  /* 0x000000b207ab7812 */ /* 0x040fe200078efcff */
[----:B------:R-:W-:Y:S01]  /*3cf0*/  IMAD.HI.U32 R8, R2, R53, RZ ;  /* 0x0000003502087227 */ /* 0x000fe200078e00ff */
[----:B------:R-:W-:Y:S02]  /*3d00*/  LOP3.LUT R173, R7, 0xae, RZ, 0xfc, !PT ;  /* 0x000000ae07ad7812 */ /* 0x000fe400078efcff */
[----:B------:R-:W-:Y:S01]  /*3d10*/  ISETP.GT.U32.AND P5, PT, R5, R50, PT ;  /* 0x000000320500720c */ /* 0x000fe20003fa4070 */
[----:B------:R-:W-:Y:S01]  /*3d20*/  IMAD.MOV R8, RZ, RZ, -R8 ;  /* 0x000000ffff087224 */ /* 0x000fe200078e0a08 */
[----:B------:R-:W-:Y:S01]  /*3d30*/  IABS R166, R171 ;  /* 0x000000ab00a67213 */ /* 0x000fe20000000000 */
[----:B------:R-:W-:Y:S01]  /*3d40*/  @!P4 IMAD.IADD R49, R49, 0x1, -R5 ;  /* 0x000000013131c824 */ /* 0x000fe200078e0a05 */
[----:B------:R-:W-:Y:S01]  /*3d50*/  ISETP.GE.AND P4, PT, R54, RZ, PT ;  /* 0x000000ff3600720c */ /* 0x000fe20003f86270 */
[----:B------:R-:W-:Y:S01]  /*3d60*/  IMAD R53, R5, R8, R53 ;  /* 0x0000000805357224 */ /* 0x000fe200078e0235 */
[----:B------:R-:W-:Y:S01]  /*3d70*/  IABS R54, R10 ;  /* 0x0000000a00367213 */ /* 0x000fe20000000000 */
[----:B------:R-:W-:Y:S01]  /*3d80*/  IMAD.MOV R9, RZ, RZ, -R9 ;  /* 0x000000ffff097224 */ /* 0x000fe200078e0a09 */
[----:B------:R-:W-:Y:S01]  /*3d90*/  LOP3.LUT R172, R7, 0xb0, RZ, 0xfc, !PT ;  /* 0x000000b007ac7812 */ /* 0x000fe200078efcff */
[----:B------:R-:W-:Y:S01]  /*3da0*/  @!P0 IMAD.MOV R47, RZ, RZ, -R47 ;  /* 0x000000ffff2f8224 */ /* 0x000fe200078e0a2f */
[----:B------:R-:W-:Y:S01]  /*3db0*/  ISETP.GE.AND P0, PT, R55, RZ, PT ;  /* 0x000000ff3700720c */ /* 0x000fe20003f06270 */
[C---:B------:R-:W-:Y:S01]  /*3dc0*/  IMAD R52, R5.reuse, R9, R52 ;  /* 0x0000000905347224 */ /* 0x040fe200078e0234 */
[----:B------:R-:W-:Y:S01]  /*3dd0*/  IABS R55, R59 ;  /* 0x0000003b00377213 */ /* 0x000fe20000000000 */
[----:B------:R-:W-:Y:S01]  /*3de0*/  @!P5 IMAD.IADD R50, R50, 0x1, -R5 ;  /* 0x000000013232d824 */ /* 0x000fe200078e0a05 */
[----:B------:R-:W-:Y:S01]  /*3df0*/  ISETP.GT.U32.AND P5, PT, R5, R53, PT ;  /* 0x000000350500720c */ /* 0x000fe20003fa4070 */
[----:B------:R-:W-:Y:S01]  /*3e00*/  IMAD.HI.U32 R8, R2, R54, RZ ;  /* 0x0000003602087227 */ /* 0x000fe200078e00ff */
[----:B------:R-:W-:-:S02]  /*3e10*/  IABS R167, R172 ;  /* 0x000000ac00a77213 */ /* 0x000fc40000000000 */
[----:B------:R-:W-:Y:S01]  /*3e20*/  LOP3.LUT R174, R7, 0xaa, RZ, 0xfc, !PT ;  /* 0x000000aa07ae7812 */ /* 0x000fe200078efcff */
[----:B------:R-:W-:Y:S01]  /*3e30*/  @!P1 IMAD.MOV R45, RZ, RZ, -R45 ;  /* 0x000000ffff2d9224 */ /* 0x000fe200078e0a2d */
[C---:B------:R-:W-:Y:S01]  /*3e40*/  ISETP.GT.U32.AND P1, PT, R5.reuse, R49, PT ;  /* 0x000000310500720c */ /* 0x040fe20003f24070 */
[----:B------:R-:W-:Y:S01]  /*3e50*/  @!P6 IMAD.MOV R48, RZ, RZ, -R48 ;  /* 0x000000ffff30e224 */ /* 0x000fe200078e0a30 */
[C---:B------:R-:W-:Y:S01]  /*3e60*/  ISETP.GT.U32.AND P6, PT, R5.reuse, R52, PT ;  /* 0x000000340500720c */ /* 0x040fe20003fc4070 */
[----:B------:R-:W-:Y:S01]  /*3e70*/  @!P3 IMAD.MOV R46, RZ, RZ, -R46 ;  /* 0x000000ffff2eb224 */ /* 0x000fe200078e0a2e */
[----:B------:R-:W-:Y:S01]  /*3e80*/  ISETP.GT.U32.AND P3, PT, R5, R51, PT ;  /* 0x000000330500720c */ /* 0x000fe20003f64070 */
[----:B------:R-:W-:Y:S01]  /*3e90*/  IMAD.MOV R9, RZ, RZ, -R8 ;  /* 0x000000ffff097224 */ /* 0x000fe200078e0a08 */
[----:B------:R-:W-:Y:S01]  /*3ea0*/  LOP3.LUT R175, R7, 0xa8, RZ, 0xfc, !PT ;  /* 0x000000a807af7812 */ /* 0x000fe200078efcff */
[----:B------:R-:W-:Y:S01]  /*3eb0*/  @!P5 IMAD.IADD R53, R53, 0x1, -R5 ;  /* 0x000000013535d824 */ /* 0x000fe200078e0a05 */
[C---:B------:R-:W-:Y:S01]  /*3ec0*/  LOP3.LUT R176, R7.reuse, 0xa6, RZ, 0xfc, !PT ;  /* 0x000000a607b07812 */ /* 0x040fe200078efcff */
[----:B------:R-:W-:Y:S01]  /*3ed0*/  IMAD.HI.U32 R8, R2, R55, RZ ;  /* 0x0000003702087227 */ /* 0x000fe200078e00ff */
[----:B------:R-:W-:-:S02]  /*3ee0*/  LOP3.LUT R177, R7, 0xa2, RZ, 0xfc, !PT ;  /* 0x000000a207b17812 */ /* 0x000fc400078efcff */
[----:B------:R-:W-:Y:S01]  /*3ef0*/  ISETP.GT.U32.AND P5, PT, R5, R53, PT ;  /* 0x000000350500720c */ /* 0x000fe20003fa4070 */
[----:B------:R-:W-:Y:S01]  /*3f00*/  IMAD.MOV R8, RZ, RZ, -R8 ;  /* 0x000000ffff087224 */ /* 0x000fe200078e0a08 */
[----:B------:R-:W-:Y:S01]  /*3f10*/  LOP3.LUT R179, R7, 0x9c, RZ, 0xfc, !PT ;  /* 0x0000009c07b37812 */ /* 0x000fe200078efcff */
[----:B------:R-:W-:Y:S01]  /*3f20*/  @!P1 IMAD.IADD R49, R49, 0x1, -R5 ;  /* 0x0000000131319824 */ /* 0x000fe200078e0a05 */
[----:B------:R-:W-:Y:S01]  /*3f30*/  ISETP.GE.AND P1, PT, R56, RZ, PT ;  /* 0x000000ff3800720c */ /* 0x000fe20003f26270 */
[----:B------:R-:W-:Y:S01]  /*3f40*/  IMAD R55, R5, R8, R55 ;  /* 0x0000000805377224 */ /* 0x000fe200078e0237 */
[----:B------:R-:W-:Y:S01]  /*3f50*/  IABS R56, R60 ;  /* 0x0000003c00387213 */ /* 0x000fe20000000000 */
[--C-:B------:R-:W-:Y:S01]  /*3f60*/  @!P6 IMAD.IADD R52, R52, 0x1, -R5.reuse ;  /* 0x000000013434e824 */ /* 0x100fe200078e0a05 */
[----:B------:R-:W-:Y:S01]  /*3f70*/  LOP3.LUT R180, R7, 0x9a, RZ, 0xfc, !PT ;  /* 0x0000009a07b47812 */ /* 0x000fe200078efcff */
[----:B------:R-:W-:Y:S01]  /*3f80*/  @!P3 IMAD.IADD R51, R51, 0x1, -R5 ;  /* 0x000000013333b824 */ /* 0x000fe200078e0a05 */
[----:B------:R-:W-:Y:S01]  /*3f90*/  ISETP.GE.AND P3, PT, R57, RZ, PT ;  /* 0x000000ff3900720c */ /* 0x000fe20003f66270 */
[----:B------:R-:W-:Y:S01]  /*3fa0*/  @!P2 IMAD.MOV R49, RZ, RZ, -R49 ;  /* 0x000000ffff31a224 */ /* 0x000fe200078e0a31 */
[----:B------:R-:W-:Y:S01]  /*3fb0*/  ISETP.GT.U32.AND P2, PT, R5, R52, PT ;  /* 0x000000340500720c */ /* 0x000fe20003f44070 */
[----:B------:R-:W-:Y:S01]  /*3fc0*/  @!P5 IMAD.IADD R53, R53, 0x1, -R5 ;  /* 0x000000013535d824 */ /* 0x000fe200078e0a05 */
[C---:B------:R-:W-:Y:S01]  /*3fd0*/  ISETP.GT.U32.AND P5, PT, R5.reuse, R55, PT ;  /* 0x000000370500720c */ /* 0x040fe20003fa4070 */
[----:B------:R-:W-:Y:S01]  /*3fe0*/  IMAD.HI.U32 R8, R2, R56, RZ ;  /* 0x0000003802087227 */ /* 0x000fe200078e00ff */
[----:B------:R-:W-:-:S02]  /*3ff0*/  ISETP.GT.U32.AND P6, PT, R5, R51, PT ;  /* 0x000000330500720c */ /* 0x000fc40003fc4070 */
[----:B------:R-:W-:Y:S01]  /*4000*/  IABS R57, R61 ;  /* 0x0000003d00397213 */ /* 0x000fe20000000000 */
[----:B------:R-:W-:Y:S01]  /*4010*/  IMAD R54, R5, R9, R54 ;  /* 0x0000000905367224 */ /* 0x000fe200078e0236 */
[----:B------:R-:W-:Y:S01]  /*4020*/  IABS R178, R180 ;  /* 0x000000b400b27213 */ /* 0x000fe20000000000 */
[----:B------:R-:W-:Y:S01]  /*4030*/  IMAD.MOV R8, RZ, RZ, -R8 ;  /* 0x000000ffff087224 */ /* 0x000fe200078e0a08 */
[C---:B------:R-:W-:Y:S01]  /*4040*/  LOP3.LUT R182, R7.reuse, 0x94, RZ, 0xfc, !PT ;  /* 0x0000009407b67812 */ /* 0x040fe200078efcff */
[----:B------:R-:W-:Y:S01]  /*4050*/  IMAD.HI.U32 R9, R2, R57, RZ ;  /* 0x0000003902097227 */ /* 0x000fe200078e00ff */
[----:B------:R-:W-:Y:S02]  /*4060*/  LOP3.LUT R187, R7, 0x90, RZ, 0xfc, !PT ;  /* 0x0000009007bb7812 */ /* 0x000fe400078efcff */
[----:B------:R-:W-:Y:S01]  /*4070*/  IABS R181, R182 ;  /* 0x000000b600b57213 */ /* 0x000fe20000000000 */
[--C-:B------:R-:W-:Y:S01]  /*4080*/  @!P5 IMAD.IADD R55, R55, 0x1, -R5.reuse ;  /* 0x000000013737d824 */ /* 0x100fe200078e0a05 */
[----:B------:R-:W-:Y:S01]  /*4090*/  IABS R183, R187 ;  /* 0x000000bb00b77213 */ /* 0x000fe20000000000 */
[--C-:B------:R-:W-:Y:S01]  /*40a0*/  @!P2 IMAD.IADD R52, R52, 0x1, -R5.reuse ;  /* 0x000000013434a824 */ /* 0x100fe200078e0a05 */
[----:B------:R-:W-:Y:S01]  /*40b0*/  ISETP.GE.AND P2, PT, R10, RZ, PT ;  /* 0x000000ff0a00720c */ /* 0x000fe20003f46270 */
[----:B------:R-:W-:Y:S01]  /*40c0*/  @!P4 IMAD.MOV R50, RZ, RZ, -R50 ;  /* 0x000000ffff32c224 */ /* 0x000fe200078e0a32 */
[----:B------:R-:W-:Y:S01]  /*40d0*/  ISETP.GT.U32.AND P4, PT, R5, R55, PT ;  /* 0x000000370500720c */ /* 0x000fe20003f84070 */
[----:B------:R-:W-:Y:S01]  /*40e0*/  @!P6 IMAD.IADD R51, R51, 0x1, -R5 ;  /* 0x000000013333e824 */ /* 0x000fe200078e0a05 */
[----:B------:R-:W-:Y:S01]  /*40f0*/  ISETP.GT.U32.AND P6, PT, R5, R54, PT ;  /* 0x000000360500720c */ /* 0x000fe20003fc4070 */
[----:B------:R-:W-:Y:S01]  /*4100*/  IMAD.MOV R10, RZ, RZ, -R9 ;  /* 0x000000ffff0a7224 */ /* 0x000fe200078e0a09 */
[----:B------:R-:W-:Y:S01]  /*4110*/  LOP3.LUT R9, R7, 0x188, RZ, 0xfc, !PT ;  /* 0x0000018807097812 */ /* 0x000fe200078efcff */
[----:B------:R-:W-:Y:S01]  /*4120*/  IMAD R56, R5, R8, R56 ;  /* 0x0000000805387224 */ /* 0x000fe200078e0238 */
[C---:B------:R-:W-:Y:S01]  /*4130*/  LOP3.LUT R188, R7.reuse, 0x8e, RZ, 0xfc, !PT ;  /* 0x0000008e07bc7812 */ /* 0x040fe200078efcff */
[----:B------:R-:W-:Y:S01]  /*4140*/  IMAD.HI.U32 R8, R2, R58, RZ ;  /* 0x0000003a02087227 */ /* 0x000fe200078e00ff */
[----:B------:R-:W-:-:S02]  /*4150*/  LOP3.LUT R189, R7, 0x8c, RZ, 0xfc, !PT ;  /* 0x0000008c07bd7812 */ /* 0x000fc400078efcff */
[----:B------:R-:W-:Y:S01]  /*4160*/  IABS R185, R188 ;  /* 0x000000bc00b97213 */ /* 0x000fe20000000000 */
[----:B------:R-:W-:Y:S01]  /*4170*/  IMAD R57, R5, R10, R57 ;  /* 0x0000000a05397224 */ /* 0x000fe200078e0239 */
[----:B------:R-:W-:Y:S01]  /*4180*/  LOP3.LUT R10, R7, 0x186, RZ, 0xfc, !PT ;  /* 0x00000186070a7812 */ /* 0x000fe200078efcff */
[----:B------:R-:W-:Y:S01]  /*4190*/  @!P0 IMAD.MOV R51, RZ, RZ, -R51 ;  /* 0x000000ffff338224 */ /* 0x000fe200078e0a33 */
[C---:B------:R-:W-:Y:S01]  /*41a0*/  ISETP.GT.U32.AND P0, PT, R5.reuse, R56, PT ;  /* 0x000000380500720c */ /* 0x040fe20003f04070 */
[----:B------:R-:W-:Y:S01]  /*41b0*/  IMAD.MOV R8, RZ, RZ, -R8 ;  /* 0x000000ffff087224 */ /* 0x000fe200078e0a08 */
[----:B------:R-:W-:Y:S01]  /*41c0*/  IABS R186, R189 ;  /* 0x000000bd00ba7213 */ /* 0x000fe20000000000 */
[----:B------:R-:W-:Y:S01]  /*41d0*/  @!P3 IMAD.MOV R53, RZ, RZ, -R53 ;  /* 0x000000ffff35b224 */ /* 0x000fe200078e0a35 */
[C---:B------:R-:W-:Y:S01]  /*41e0*/  ISETP.GT.U32.AND P3, PT, R5.reuse, R57, PT ;  /* 0x000000390500720c */ /* 0x040fe20003f64070 */
[----:B------:R-:W-:Y:S01]  /*41f0*/  IMAD R58, R5, R8, R58 ;  /* 0x00000008053a7224 */ /* 0x000fe200078e023a */
[----:B------:R-:W-:Y:S01]  /*4200*/  LOP3.LUT R190, R7, 0x88, RZ, 0xfc, !PT ;  /* 0x0000008807be7812 */ /* 0x000fe200078efcff */
[--C-:B------:R-:W-:Y:S01]  /*4210*/  @!P4 IMAD.IADD R55, R55, 0x1, -R5.reuse ;  /* 0x000000013737c824 */ /* 0x100fe200078e0a05 */
[----:B------:R-:W-:Y:S01]  /*4220*/  LOP3.LUT R191, R7, 0x86, RZ, 0xfc, !PT ;  /* 0x0000008607bf7812 */ /* 0x000fe200078efcff */
[--C-:B------:R-:W-:Y:S01]  /*4230*/  @!P6 IMAD.IADD R54, R54, 0x1, -R5.reuse ;  /* 0x000000013636e824 */ /* 0x100fe200078e0a05 */
[----:B------:R-:W-:Y:S01]  /*4240*/  ISETP.GT.U32.AND P4, PT, R5, R58, PT ;  /* 0x0000003a0500720c */ /* 0x000fe20003f84070 */
[----:B------:R-:W-:Y:S01]  /*4250*/  @!P1 IMAD.MOV R52, RZ, RZ, -R52 ;  /* 0x000000ffff349224 */ /* 0x000fe200078e0a34 */
[----:B------:R-:W-:Y:S01]  /*4260*/  ISETP.GE.AND P6, PT, R59, RZ, PT ;  /* 0x000000ff3b00720c */ /* 0x000fe20003fc6270 */
[----:B------:R-:W-:Y:S01]  /*4270*/  @!P0 IMAD.IADD R56, R56, 0x1, -R5 ;  /* 0x0000000138388824 */ /* 0x000fe200078e0a05 */
[----:B------:R-:W-:-:S02]  /*4280*/  IABS R59, R9 ;  /* 0x00000009003b7213 */ /* 0x000fc40000000000 */
[----:B------:R-:W-:Y:S01]  /*4290*/  ISETP.GT.U32.AND P5, PT, R5, R54, PT ;  /* 0x000000360500720c */ /* 0x000fe20003fa4070 */
[--C-:B------:R-:W-:Y:S01]  /*42a0*/  @!P3 IMAD.IADD R57, R57, 0x1, -R5.reuse ;  /* 0x000000013939b824 */ /* 0x100fe200078e0a05 */
[----:B------:R-:W-:Y:S01]  /*42b0*/  ISETP.GT.U32.AND P3, PT, R5, R56, PT ;  /* 0x000000380500720c */ /* 0x000fe20003f64070 */
[----:B------:R-:W-:Y:S01]  /*42c0*/  IMAD.HI.U32 R8, R2, R59, RZ ;  /* 0x0000003b02087227 */ /* 0x000fe200078e00ff */
[----:B------:R-:W-:Y:S02]  /*42d0*/  ISETP.GE.AND P1, PT, R60, RZ, PT ;  /* 0x000000ff3c00720c */ /* 0x000fe40003f26270 */
[----:B------:R-:W-:Y:S01]  /*42e0*/  IABS R60, R10 ;  /* 0x0000000a003c7213 */ /* 0x000fe20000000000 */
[----:B------:R-:W-:Y:S01]  /*42f0*/  @!P4 IMAD.IADD R58, R58, 0x1, -R5 ;  /* 0x000000013a3ac824 */ /* 0x000fe200078e0a05 */
[----:B------:R-:W-:Y:S01]  /*4300*/  ISETP.GE.AND P0, PT, R62, RZ, PT ;  /* 0x000000ff3e00720c */ /* 0x000fe20003f06270 */
[----:B------:R-:W-:Y:S01]  /*4310*/  IMAD.MOV R8, RZ, RZ, -R8 ;  /* 0x000000ffff087224 */ /* 0x000fe200078e0a08 */
[----:B------:R-:W-:Y:S01]  /*4320*/  LOP3.LUT R193, R7, 0x7e, RZ, 0xfc, !PT ;  /* 0x0000007e07c17812 */ /* 0x000fe200078efcff */
[----:B------:R-:W-:Y:S01]  /*4330*/  @!P6 IMAD.MOV R55, RZ, RZ, -R55 ;  /* 0x000000ffff37e224 */ /* 0x000fe200078e0a37 */
[C---:B------:R-:W-:Y:S01]  /*4340*/  ISETP.GT.U32.AND P4, PT, R5.reuse, R58, PT ;  /* 0x0000003a0500720c */ /* 0x040fe20003f84070 */
[----:B------:R-:W-:Y:S01]  /*4350*/  IMAD R59, R5, R8, R59 ;  /* 0x00000008053b7224 */ /* 0x000fe200078e023b */
[----:B------:R-:W-:Y:S01]  /*4360*/  ISETP.GE.AND P6, PT, R9, RZ, PT ;  /* 0x000000ff0900720c */ /* 0x000fe20003fc6270 */
[----:B------:R-:W-:Y:S01]  /*4370*/  IMAD.HI.U32 R8, R2, R60, RZ ;  /* 0x0000003c02087227 */ /* 0x000fe200078e00ff */
[----:B------:R-:W-:-:S02]  /*4380*/  IABS R192, R193 ;  /* 0x000000c100c07213 */ /* 0x000fc40000000000 */
[----:B------:R-:W-:Y:S01]  /*4390*/  LOP3.LUT R201, R7, 0x7c, RZ, 0xfc, !PT ;  /* 0x0000007c07c97812 */ /* 0x000fe200078efcff */
[--C-:B------:R-:W-:Y:S01]  /*43a0*/  @!P5 IMAD.IADD R54, R54, 0x1, -R5.reuse ;  /* 0x000000013636d824 */ /* 0x100fe200078e0a05 */
[----:B------:R-:W-:Y:S01]  /*43b0*/  ISETP.GE.AND P5, PT, R61, RZ, PT ;  /* 0x000000ff3d00720c */ /* 0x000fe20003fa6270 */
[--C-:B------:R-:W-:Y:S01]  /*43c0*/  @!P3 IMAD.IADD R56, R56, 0x1, -R5.reuse ;  /* 0x000000013838b824 */ /* 0x100fe200078e0a05 */
[C---:B------:R-:W-:Y:S01]  /*43d0*/  ISETP.GT.U32.AND P3, PT, R5.reuse, R59, PT ;  /* 0x0000003b0500720c */ /* 0x040fe20003f64070 */
[----:B------:R-:W-:Y:S01]  /*43e0*/  IMAD.MOV R8, RZ, RZ, -R8 ;  /* 0x000000ffff087224 */ /* 0x000fe200078e0a08 */
[----:B------:R-:W-:Y:S01]  /*43f0*/  IABS R61, R64 ;  /* 0x00000040003d7213 */ /* 0x000fe20000000000 */
[----:B------:R-:W-:Y:S01]  /*4400*/  @!P2 IMAD.MOV R54, RZ, RZ, -R54 ;  /* 0x000000ffff36a224 */ /* 0x000fe200078e0a36 */
[C---:B------:R-:W-:Y:S01]  /*4410*/  ISETP.GT.U32.AND P2, PT, R5.reuse, R57, PT ;  /* 0x000000390500720c */ /* 0x040fe20003f44070 */
[----:B------:R-:W-:Y:S01]  /*4420*/  IMAD R60, R5, R8, R60 ;  /* 0x00000008053c7224 */ /* 0x000fe200078e023c */
[C---:B------:R-:W-:Y:S01]  /*4430*/  LOP3.LUT R202, R7.reuse, 0x7a, RZ, 0xfc, !PT ;  /* 0x0000007a07ca7812 */ /* 0x040fe200078efcff */
[----:B------:R-:W-:Y:S01]  /*4440*/  @!P4 IMAD.IADD R58, R58, 0x1, -R5 ;  /* 0x000000013a3ac824 */ /* 0x000fe200078e0a05 */
[----:B------:R-:W-:Y:S01]  /*4450*/  LOP3.LUT R203, R7, 0x78, RZ, 0xfc, !PT ;  /* 0x0000007807cb7812 */ /* 0x000fe200078efcff */
[----:B------:R-:W-:Y:S01]  /*4460*/  @!P1 IMAD.MOV R56, RZ, RZ, -R56 ;  /* 0x000000ffff389224 */ /* 0x000fe200078e0a38 */
[----:B------:R-:W-:Y:S01]  /*4470*/  ISETP.GT.U32.AND P4, PT, R5, R60, PT ;  /* 0x0000003c0500720c */ /* 0x000fe20003f84070 */
[----:B------:R-:W-:Y:S01]  /*4480*/  IMAD.HI.U32 R8, R2, R61, RZ ;  /* 0x0000003d02087227 */ /* 0x000fe200078e00ff */
[----:B------:R-:W-:-:S02]  /*4490*/  IABS R194, R202 ;  /* 0x000000ca00c27213 */ /* 0x000fc40000000000 */
[----:B------:R-:W-:Y:S01]  /*44a0*/  IABS R196, R203 ;  /* 0x000000cb00c47213 */ /* 0x000fe20000000000 */
[--C-:B------:R-:W-:Y:S01]  /*44b0*/  @!P3 IMAD.IADD R59, R59, 0x1, -R5.reuse ;  /* 0x000000013b3bb824 */ /* 0x100fe200078e0a05 */
[----:B------:R-:W-:Y:S01]  /*44c0*/  ISETP.GE.AND P3, PT, R64, RZ, PT ;  /* 0x000000ff4000720c */ /* 0x000fe20003f66270 */
[--C-:B------:R-:W-:Y:S01]  /*44d0*/  @!P2 IMAD.IADD R57, R57, 0x1, -R5.reuse ;  /* 0x000000013939a824 */ /* 0x100fe200078e0a05 */
[----:B------:R-:W-:Y:S01]  /*44e0*/  ISETP.GE.AND P2, PT, R10, RZ, PT ;  /* 0x000000ff0a00720c */ /* 0x000fe20003f46270 */
[----:B------:R-:W-:Y:S01]  /*44f0*/  IMAD.MOV R8, RZ, RZ, -R8 ;  /* 0x000000ffff087224 */ /* 0x000fe200078e0a08 */
[----:B------:R-:W-:Y:S01]  /*4500*/  ISETP.GT.U32.AND P1, PT, R5, R59, PT ;  /* 0x0000003b0500720c */ /* 0x000fe20003f24070 */
[----:B------:R-:W-:Y:S01]  /*4510*/  IMAD.HI.U32 R9, R2, R63, RZ ;  /* 0x0000003f02097227 */ /* 0x000fe200078e00ff */
[C---:B------:R-:W-:Y:S02]  /*4520*/  LOP3.LUT R10, R7.reuse, 0x182, RZ, 0xfc, !PT ;  /* 0x00000182070a7812 */ /* 0x040fe400078efcff */
[----:B------:R-:W-:Y:S01]  /*4530*/  LOP3.LUT R204, R7, 0x76, RZ, 0xfc, !PT ;  /* 0x0000007607cc7812 */ /* 0x000fe200078efcff */
[----:B------:R-:W-:Y:S01]  /*4540*/  @!P4 IMAD.IADD R60, R60, 0x1, -R5 ;  /* 0x000000013c3cc824 */ /* 0x000fe200078e0a05 */
[----:B------:R-:W-:Y:S01]  /*4550*/  IABS R62, R10 ;  /* 0x0000000a003e7213 */ /* 0x000fe20000000000 */
[----:B------:R-:W-:Y:S01]  /*4560*/  @!P0 IMAD.MOV R58, RZ, RZ, -R58 ;  /* 0x000000ffff3a8224 */ /* 0x000fe200078e0a3a */
[----:B------:R-:W-:Y:S01]  /*4570*/  ISETP.GE.AND P0, PT, R10, RZ, PT ;  /* 0x000000ff0a00720c */ /* 0x000fe20003f06270 */
[C---:B------:R-:W-:Y:S01]  /*4580*/  IMAD R61, R5.reuse, R8, R61 ;  /* 0x00000008053d7224 */ /* 0x040fe200078e023d */
[----:B------:R-:W-:Y:S01]  /*4590*/  ISETP.GT.U32.AND P4, PT, R5, R60, PT ;  /* 0x0000003c0500720c */ /* 0x000fe20003f84070 */
[----:B------:R-:W-:Y:S01]  /*45a0*/  IMAD.MOV R10, RZ, RZ, -R9 ;  /* 0x000000ffff0a7224 */ /* 0x000fe200078e0a09 */
[C---:B------:R-:W-:Y:S01]  /*45b0*/  LOP3.LUT R9, R7.reuse, 0x17e, RZ, 0xfc, !PT ;  /* 0x0000017e07097812 */ /* 0x040fe200078efcff */
[----:B------:R-:W-:Y:S01]  /*45c0*/  IMAD.HI.U32 R8, R2, R62, RZ ;  /* 0x0000003e02087227 */ /* 0x000fe200078e00ff */
[----:B------:R-:W-:-:S02]  /*45d0*/  LOP3.LUT R200, R7, 0x74, RZ, 0xfc, !PT ;  /* 0x0000007407c87812 */ /* 0x000fc400078efcff */
[----:B------:R-:W-:Y:S01]  /*45e0*/  IABS R64, R9 ;  /* 0x0000000900407213 */ /* 0x000fe20000000000 */
[----:B------:R-:W-:Y:S01]  /*45f0*/  @!P1 IMAD.IADD R59, R59, 0x1, -R5 ;  /* 0x000000013b3b9824 */ /* 0x000fe200078e0a05 */
[----:B------:R-:W-:Y:S01]  /*4600*/  ISETP.GE.AND P1, PT, R65, RZ, PT ;  /* 0x000000ff4100720c */ /* 0x000fe20003f26270 */
[C---:B------:R-:W-:Y:S01]  /*4610*/  IMAD R63, R5.reuse, R10, R63 ;  /* 0x0000000a053f7224 */ /* 0x040fe200078e023f */
[----:B------:R-:W-:Y:S01]  /*4620*/  IABS R65, R67 ;  /* 0x0000004300417213 */ /* 0x000fe20000000000 */
[----:B------:R-:W-:Y:S01]  /*4630*/  IMAD.MOV R8, RZ, RZ, -R8 ;  /* 0x000000ffff087224 */ /* 0x000fe200078e0a08 */
[----:B------:R-:W-:Y:S01]  /*4640*/  IABS R197, R204 ;  /* 0x000000cc00c57213 */ /* 0x000fe20000000000 */
[----:B------:R-:W-:Y:S01]  /*4650*/  @!P6 IMAD.MOV R59, RZ, RZ, -R59 ;  /* 0x000000ffff3be224 */ /* 0x000fe200078e0a3b */
[C---:B------:R-:W-:Y:S01]  /*4660*/  ISETP.GT.U32.AND P6, PT, R5.reuse, R63, PT ;  /* 0x0000003f0500720c */ /* 0x040fe20003fc4070 */
[----:B------:R-:W-:Y:S01]  /*4670*/  IMAD R62, R5, R8, R62 ;  /* 0x00000008053e7224 */ /* 0x000fe200078e023e */
[----:B------:R-:W-:Y:S01]  /*4680*/  IABS R198, R200 ;  /* 0x000000c800c67213 */ /* 0x000fe20000000000 */
[----:B------:R-:W-:Y:S01]  /*4690*/  @!P4 IMAD.IADD R60, R60, 0x1, -R5 ;  /* 0x000000013c3cc824 */ /* 0x000fe200078e0a05 */
[----:B------:R-:W-:Y:S01]  /*46a0*/  LOP3.LUT R205, R7, 0x72, RZ, 0xfc, !PT ;  /* 0x0000007207cd7812 */ /* 0x000fe200078efcff */
[----:B------:R-:W-:Y:S01]  /*46b0*/  @!P5 IMAD.MOV R57, RZ, RZ, -R57 ;  /* 0x000000ffff39d224 */ /* 0x000fe200078e0a39 */
[C---:B------:R-:W-:Y:S01]  /*46c0*/  ISETP.GT.U32.AND P4, PT, R5.reuse, R62, PT ;  /* 0x0000003e0500720c */ /* 0x040fe20003f84070 */
[----:B------:R-:W-:Y:S01]  /*46d0*/  @!P2 IMAD.MOV R60, RZ, RZ, -R60 ;  /* 0x000000ffff3ca224 */ /* 0x000fe200078e0a3c */
[----:B------:R-:W-:Y:S01]  /*46e0*/  ISETP.GT.U32.AND P5, PT, R5, R61, PT ;  /* 0x0000003d0500720c */ /* 0x000fe20003fa4070 */
[----:B------:R-:W-:Y:S01]  /*46f0*/  IMAD.HI.U32 R8, R2, R64, RZ ;  /* 0x0000004002087227 */ /* 0x000fe200078e00ff */
[----:B------:R-:W-:-:S02]  /*4700*/  ISETP.GE.AND P2, PT, R9, RZ, PT ;  /* 0x000000ff0900720c */ /* 0x000fc40003f46270 */
[----:B------:R-:W-:Y:S01]  /*4710*/  LOP3.LUT R206, R7, 0x70, RZ, 0xfc, !PT ;  /* 0x0000007007ce7812 */ /* 0x000fe200078efcff */
[--C-:B------:R-:W-:Y:S01]  /*4720*/  @!P6 IMAD.IADD R63, R63, 0x1, -R5.reuse ;  /* 0x000000013f3fe824 */ /* 0x100fe200078e0a05 */
[----:B------:R-:W-:Y:S01]  /*4730*/  LOP3.LUT R211, R7, 0x60, RZ, 0xfc, !PT ;  /* 0x0000006007d37812 */ /* 0x000fe200078efcff */
[----:B------:R-:W-:Y:S01]  /*4740*/  IMAD.HI.U32 R9, R2, R66, RZ ;  /* 0x0000004202097227 */ /* 0x000fe200078e00ff */
[----:B------:R-:W-:Y:S02]  /*4750*/  IABS R199, R206 ;  /* 0x000000ce00c77213 */ /* 0x000fe40000000000 */
[----:B------:R-:W-:Y:S01]  /*4760*/  ISETP.GT.U32.AND P6, PT, R5, R63, PT ;  /* 0x0000003f0500720c */ /* 0x000fe20003fc4070 */
[--C-:B------:R-:W-:Y:S01]  /*4770*/  @!P4 IMAD.IADD R62, R62, 0x1, -R5.reuse ;  /* 0x000000013e3ec824 */ /* 0x100fe200078e0a05 */
[----:B------:R-:W-:Y:S01]  /*4780*/  IABS R207, R211 ;  /* 0x000000d300cf7213 */ /* 0x000fe20000000000 */
[----:B------:R-:W-:Y:S01]  /*4790*/  @!P5 IMAD.IADD R61, R61, 0x1, -R5 ;  /* 0x000000013d3dd824 */ /* 0x000fe200078e0a05 */
[----:B------:R-:W-:Y:S01]  /*47a0*/  LOP3.LUT R210, R7, 0x62, RZ, 0xfc, !PT ;  /* 0x0000006207d27812 */ /* 0x000fe200078efcff */
[----:B------:R-:W-:Y:S01]  /*47b0*/  IMAD.MOV R9, RZ, RZ, -R9 ;  /* 0x000000ffff097224 */ /* 0x000fe200078e0a09 */
[C---:B------:R-:W-:Y:S01]  /*47c0*/  ISETP.GT.U32.AND P4, PT, R5.reuse, R62, PT ;  /* 0x0000003e0500720c */ /* 0x040fe20003f84070 */
[----:B------:R-:W-:Y:S01]  /*47d0*/  IMAD.MOV R10, RZ, RZ, -R8 ;  /* 0x000000ffff0a7224 */ /* 0x000fe200078e0a08 */
[C---:B------:R-:W-:Y:S01]  /*47e0*/  ISETP.GT.U32.AND P5, PT, R5.reuse, R61, PT ;  /* 0x0000003d0500720c */ /* 0x040fe20003fa4070 */
[----:B------:R-:W-:Y:S01]  /*47f0*/  IMAD R66, R5, R9, R66 ;  /* 0x0000000905427224 */ /* 0x000fe200078e0242 */
[----:B------:R-:W-:Y:S01]  /*4800*/  LOP3.LUT R212, R7, 0x5e, RZ, 0xfc, !PT ;  /* 0x0000005e07d47812 */ /* 0x000fe200078efcff */
[----:B------:R-:W-:Y:S01]  /*4810*/  IMAD R64, R5, R10, R64 ;  /* 0x0000000a05407224 */ /* 0x000fe200078e0240 */
[----:B------:R-:W-:Y:S01]  /*4820*/  LOP3.LUT R215, R7, 0x56, RZ, 0xfc, !PT ;  /* 0x0000005607d77812 */ /* 0x000fe200078efcff */
[----:B------:R-:W-:Y:S01]  /*4830*/  @!P6 IMAD.IADD R63, R63, 0x1, -R5 ;  /* 0x000000013f3fe824 */ /* 0x000fe200078e0a05 */
[----:B------:R-:W-:Y:S01]  /*4840*/  IABS R209, R212 ;  /* 0x000000d400d17213 */ /* 0x000fe20000000000 */
[----:B------:R-:W-:Y:S01]  /*4850*/  IMAD.HI.U32 R8, R2, R65, RZ ;  /* 0x0000004102087227 */ /* 0x000fe200078e00ff */
[----:B------:R-:W-:-:S02]  /*4860*/  LOP3.LUT R216, R7, 0x54, RZ, 0xfc, !PT ;  /* 0x0000005407d87812 */ /* 0x000fc400078efcff */
[----:B------:R-:W-:Y:S01]  /*4870*/  LOP3.LUT R214, R7, 0x58, RZ, 0xfc, !PT ;  /* 0x0000005807d67812 */ /* 0x000fe200078efcff */
[----:B------:R-:W-:Y:S01]  /*4880*/  @!P1 IMAD.MOV R63, RZ, RZ, -R63 ;  /* 0x000000ffff3f9224 */ /* 0x000fe200078e0a3f */
[C---:B------:R-:W-:Y:S01]  /*4890*/  ISETP.GT.U32.AND P1, PT, R5.reuse, R66, PT ;  /* 0x000000420500720c */ /* 0x040fe20003f24070 */
[--C-:B------:R-:W-:Y:S01]  /*48a0*/  @!P4 IMAD.IADD R62, R62, 0x1, -R5.reuse ;  /* 0x000000013e3ec824 */ /* 0x100fe200078e0a05 */
[----:B------:R-:W-:Y:S01]  /*48b0*/  ISETP.GT.U32.AND P4, PT, R5, R64, PT ;  /* 0x000000400500720c */ /* 0x000fe20003f84070 */
[----:B------:R-:W-:Y:S01]  /*48c0*/  @!P5 IMAD.IADD R61, R61, 0x1, -R5 ;  /* 0x000000013d3dd824 */ /* 0x000fe200078e0a05 */
[----:B------:R-:W-:Y:S01]  /*48d0*/  ISETP.GE.AND P5, PT, R67, RZ, PT ;  /* 0x000000ff4300720c */ /* 0x000fe20003fa6270 */
[----:B------:R-:W-:Y:S01]  /*48e0*/  IMAD.MOV R8, RZ, RZ, -R8 ;  /* 0x000000ffff087224 */ /* 0x000fe200078e0a08 */
[----:B------:R-:W-:Y:S01]  /*48f0*/  IABS R213, R216 ;  /* 0x000000d800d57213 */ /* 0x000fe20000000000 */
[----:B------:R-:W-:Y:S01]  /*4900*/  @!P3 IMAD.MOV R61, RZ, RZ, -R61 ;  /* 0x000000ffff3db224 */ /* 0x000fe200078e0a3d */
[----:B------:R-:W-:Y:S01]  /*4910*/  ISETP.GE.AND P3, PT, R68, RZ, PT ;  /* 0x000000ff4400720c */ /* 0x000fe20003f66270 */
[----:B------:R-:W-:Y:S01]  /*4920*/  IMAD R65, R5, R8, R65 ;  /* 0x0000000805417224 */ /* 0x000fe200078e0241 */
[----:B------:R-:W-:Y:S01]  /*4930*/  IABS R68, R71 ;  /* 0x0000004700447213 */ /* 0x000fe20000000000 */
[----:B------:R-:W-:Y:S01]  /*4940*/  @!P0 IMAD.MOV R62, RZ, RZ, -R62 ;  /* 0x000000ffff3e8224 */ /* 0x000fe200078e0a3e */
[----:B------:R-:W-:Y:S01]  /*4950*/  LOP3.LUT R8, R7, 0x178, RZ, 0xfc, !PT ;  /* 0x0000017807087812 */ /* 0x000fe200078efcff */
[--C-:B------:R-:W-:Y:S01]  /*4960*/  @!P1 IMAD.IADD R66, R66, 0x1, -R5.reuse ;  /* 0x0000000142429824 */ /* 0x100fe200078e0a05 */
[C---:B------:R-:W-:Y:S01]  /*4970*/  ISETP.GT.U32.AND P0, PT, R5.reuse, R65, PT ;  /* 0x000000410500720c */ /* 0x040fe20003f04070 */
[----:B------:R-:W-:Y:S01]  /*4980*/  @!P4 IMAD.IADD R64, R64, 0x1, -R5 ;  /* 0x000000014040c824 */ /* 0x000fe200078e0a05 */
[----:B------:R-:W-:Y:S01]  /*4990*/  IABS R67, R8 ;  /* 0x0000000800437213 */ /* 0x000fe20000000000 */
[----:B------:R-:W-:Y:S01]  /*49a0*/  IMAD.HI.U32 R9, R2, R68, RZ ;  /* 0x0000004402097227 */ /* 0x000fe200078e00ff */
[----:B------:R-:W-:-:S02]  /*49b0*/  ISETP.GT.U32.AND P1, PT, R5, R66, PT ;  /* 0x000000420500720c */ /* 0x000fc40003f24070 */
[----:B------:R-:W-:Y:S01]  /*49c0*/  ISETP.GT.U32.AND P4, PT, R5, R64, PT ;  /* 0x000000400500720c */ /* 0x000fe20003f84070 */
[----:B------:R-:W-:Y:S01]  /*49d0*/  IMAD.MOV R9, RZ, RZ, -R9 ;  /* 0x000000ffff097224 */ /* 0x000fe200078e0a09 */
[----:B------:R-:W-:Y:S01]  /*49e0*/  ISETP.GE.AND P6, PT, R8, RZ, PT ;  /* 0x000000ff0800720c */ /* 0x000fe20003fc6270 */
[C---:B------:R-:W-:Y:S01]  /*49f0*/  IMAD.HI.U32 R8, R2.reuse, R67, RZ ;  /* 0x0000004302087227 */ /* 0x040fe200078e00ff */
[C---:B------:R-:W-:Y:S02]  /*4a00*/  LOP3.LUT R220, R7.reuse, 0x50, RZ, 0xfc, !PT ;  /* 0x0000005007dc7812 */ /* 0x040fe400078efcff */
[----:B------:R-:W-:Y:S01]  /*4a10*/  LOP3.LUT R219, R7, 0x4e, RZ, 0xfc, !PT ;  /* 0x0000004e07db7812 */ /* 0x000fe200078efcff */
[----:B------:R-:W-:Y:S01]  /*4a20*/  IMAD R68, R5, R9, R68 ;  /* 0x0000000905447224 */ /* 0x000fe200078e0244 */
[C---:B------:R-:W-:Y:S01]  /*4a30*/  LOP3.LUT R221, R7.reuse, 0x4c, RZ, 0xfc, !PT ;  /* 0x0000004c07dd7812 */ /* 0x040fe200078efcff */
[----:B------:R-:W-:Y:S01]  /*4a40*/  IMAD.HI.U32 R9, R2, R70, RZ ;  /* 0x0000004602097227 */ /* 0x000fe200078e00ff */
[----:B------:R-:W-:-:S02]  /*4a50*/  LOP3.LUT R222, R7, 0x4a, RZ, 0xfc, !PT ;  /* 0x0000004a07de7812 */ /* 0x000fc400078efcff */
[----:B------:R-:W-:Y:S01]  /*4a60*/  IABS R217, R221 ;  /* 0x000000dd00d97213 */ /* 0x000fe20000000000 */
[----:B------:R-:W-:Y:S01]  /*4a70*/  @!P0 IMAD.IADD R65, R65, 0x1, -R5 ;  /* 0x0000000141418824 */ /* 0x000fe200078e0a05 */
[----:B------:R-:W-:Y:S01]  /*4a80*/  IABS R218, R222 ;  /* 0x000000de00da7213 */ /* 0x000fe20000000000 */
[----:B------:R-:W-:Y:S01]  /*4a90*/  IMAD.MOV R9, RZ, RZ, -R9 ;  /* 0x000000ffff097224 */ /* 0x000fe200078e0a09 */
[----:B------:R-:W-:Y:S01]  /*4aa0*/  LOP3.LUT R223, R7, 0x42, RZ, 0xfc, !PT ;  /* 0x0000004207df7812 */ /* 0x000fe200078efcff */
[--C-:B------:R-:W-:Y:S01]  /*4ab0*/  @!P1 IMAD.IADD R66, R66, 0x1, -R5.reuse ;  /* 0x0000000142429824 */ /* 0x100fe200078e0a05 */
[C---:B------:R-:W-:Y:S01]  /*4ac0*/  ISETP.GT.U32.AND P0, PT, R5.reuse, R65, PT ;  /* 0x000000410500720c */ /* 0x040fe20003f04070 */
[----:B------:R-:W-:Y:S01]  /*4ad0*/  IMAD R70, R5, R9, R70 ;  /* 0x0000000905467224 */ /* 0x000fe200078e0246 */
[C---:B------:R-:W-:Y:S01]  /*4ae0*/  LOP3.LUT R227, R7.reuse, 0x3e, RZ, 0xfc, !PT ;  /* 0x0000003e07e37812 */ /* 0x040fe200078efcff */
[----:B------:R-:W-:Y:S01]  /*4af0*/  IMAD.MOV R10, RZ, RZ, -R8 ;  /* 0x000000ffff0a7224 */ /* 0x000fe200078e0a08 */
[----:B------:R-:W-:Y:S01]  /*4b00*/  LOP3.LUT R226, R7, 0x3c, RZ, 0xfc, !PT ;  /* 0x0000003c07e27812 */ /* 0x000fe200078efcff */
[----:B------:R-:W-:Y:S01]  /*4b10*/  @!P4 IMAD.IADD R64, R64, 0x1, -R5 ;  /* 0x000000014040c824 */ /* 0x000fe200078e0a05 */
[----:B------:R-:W-:Y:S01]  /*4b20*/  ISETP.GE.AND P4, PT, R71, RZ, PT ;  /* 0x000000ff4700720c */ /* 0x000fe20003f86270 */
[----:B------:R-:W-:Y:S01]  /*4b30*/  @!P3 IMAD.MOV R66, RZ, RZ, -R66 ;  /* 0x000000ffff42b224 */ /* 0x000fe200078e0a42 */
[C---:B------:R-:W-:Y:S01]  /*4b40*/  ISETP.GT.U32.AND P3, PT, R5.reuse, R70, PT ;  /* 0x000000460500720c */ /* 0x040fe20003f64070 */
[----:B------:R-:W-:Y:S01]  /*4b50*/  IMAD R67, R5, R10, R67 ;  /* 0x0000000a05437224 */ /* 0x000fe200078e0243 */
[----:B------:R-:W-:Y:S01]  /*4b60*/  LOP3.LUT R10, R7, 0x170, RZ, 0xfc, !PT ;  /* 0x00000170070a7812 */ /* 0x000fe200078efcff */
[----:B------:R-:W-:Y:S01]  /*4b70*/  @!P2 IMAD.MOV R64, RZ, RZ, -R64 ;  /* 0x000000ffff40a224 */ /* 0x000fe200078e0a40 */
[----:B------:R-:W-:Y:S01]  /*4b80*/  ISETP.GT.U32.AND P2, PT, R5, R68, PT ;  /* 0x000000440500720c */ /* 0x000fe20003f44070 */
[----:B------:R-:W-:Y:S01]  /*4b90*/  IMAD.HI.U32 R8, R2, R69, RZ ;  /* 0x0000004502087227 */ /* 0x000fe200078e00ff */
[----:B------:R-:W-:-:S02]  /*4ba0*/  IABS R71, R10 ;  /* 0x0000000a00477213 */ /* 0x000fc40000000000 */
[----:B------:R-:W-:Y:S01]  /*4bb0*/  IABS R224, R227 ;  /* 0x000000e300e07213 */ /* 0x000fe20000000000 */
[----:B------:R-:W-:Y:S01]  /*4bc0*/  IMAD.MOV R8, RZ, RZ, -R8 ;  /* 0x000000ffff087224 */ /* 0x000fe200078e0a08 */
[----:B------:R-:W-:Y:S01]  /*4bd0*/  IABS R225, R226 ;  /* 0x000000e200e17213 */ /* 0x000fe20000000000 */
[----:B------:R-:W-:Y:S01]  /*4be0*/  @!P0 IMAD.IADD R65, R65, 0x1, -R5 ;  /* 0x0000000141418824 */ /* 0x000fe200078e0a05 */
[C---:B------:R-:W-:Y:S01]  /*4bf0*/  ISETP.GT.U32.AND P0, PT, R5.reuse, R67, PT ;  /* 0x000000430500720c */ /* 0x040fe20003f04070 */
[----:B------:R-:W-:Y:S01]  /*4c00*/  IMAD R69, R5, R8, R69 ;  /* 0x0000000805457224 */ /* 0x000fe200078e0245 */
[C---:B------:R-:W-:Y:S01]  /*4c10*/  LOP3.LUT R230, R7.reuse, 0x38, RZ, 0xfc, !PT ;  /* 0x0000003807e67812 */ /* 0x040fe200078efcff */
[----:B------:R-:W-:Y:S01]  /*4c20*/  IMAD.HI.U32 R8, R2, R71, RZ ;  /* 0x0000004702087227 */ /* 0x000fe200078e00ff */
[----:B------:R-:W-:Y:S02]  /*4c30*/  LOP3.LUT R228, R7, 0x36, RZ, 0xfc, !PT ;  /* 0x0000003607e47812 */ /* 0x000fe400078efcff */
[C---:B------:R-:W-:Y:S01]  /*4c40*/  ISETP.GT.U32.AND P1, PT, R5.reuse, R69, PT ;  /* 0x000000450500720c */ /* 0x040fe20003f24070 */
[----:B------:R-:W-:Y:S01]  /*4c50*/  @!P5 IMAD.MOV R65, RZ, RZ, -R65 ;  /* 0x000000ffff41d224 */ /* 0x000fe200078e0a41 */
[----:B------:R-:W-:Y:S01]  /*4c60*/  ISETP.GE.AND P5, PT, R72, RZ, PT ;  /* 0x000000ff4800720c */ /* 0x000fe20003fa6270 */
[--C-:B------:R-:W-:Y:S01]  /*4c70*/  @!P3 IMAD.IADD R70, R70, 0x1, -R5.reuse ;  /* 0x000000014646b824 */ /* 0x100fe200078e0a05 */
[----:B------:R-:W-:Y:S01]  /*4c80*/  IABS R72, R75 ;  /* 0x0000004b00487213 */ /* 0x000fe20000000000 */
[--C-:B------:R-:W-:Y:S01]  /*4c90*/  @!P2 IMAD.IADD R68, R68, 0x1, -R5.reuse ;  /* 0x000000014444a824 */ /* 0x100fe200078e0a05 */
[----:B------:R-:W-:Y:S01]  /*4ca0*/  IABS R231, R228 ;  /* 0x000000e400e77213 */ /* 0x000fe20000000000 */
[----:B------:R-:W-:Y:S01]  /*4cb0*/  IMAD.MOV R8, RZ, RZ, -R8 ;  /* 0x000000ffff087224 */ /* 0x000fe200078e0a08 */
[----:B------:R-:W-:Y:S01]  /*4cc0*/  ISETP.GT.U32.AND P3, PT, R5, R70, PT ;  /* 0x000000460500720c */ /* 0x000fe20003f64070 */
[----:B------:R-:W-:Y:S01]  /*4cd0*/  @!P0 IMAD.IADD R67, R67, 0x1, -R5 ;  /* 0x0000000143438824 */ /* 0x000fe200078e0a05 */
[C---:B------:R-:W-:Y:S01]  /*4ce0*/  ISETP.GT.U32.AND P2, PT, R5.reuse, R68, PT ;  /* 0x000000440500720c */ /* 0x040fe20003f44070 */
[----:B------:R-:W-:Y:S01]  /*4cf0*/  IMAD R71, R5, R8, R71 ;  /* 0x0000000805477224 */ /* 0x000fe200078e0247 */
[----:B------:R-:W-:Y:S01]  /*4d00*/  LOP3.LUT R234, R7, 0x30, RZ, 0xfc, !PT ;  /* 0x0000003007ea7812 */ /* 0x000fe200078efcff */
[----:B------:R-:W-:Y:S01]  /*4d10*/  IMAD.HI.U32 R8, R2, R72, RZ ;  /* 0x0000004802087227 */ /* 0x000fe200078e00ff */
[----:B------:R-:W-:-:S02]  /*4d20*/  ISETP.GT.U32.AND P0, PT, R5, R67, PT ;  /* 0x000000430500720c */ /* 0x000fc40003f04070 */
[C---:B------:R-:W-:Y:S01]  /*4d30*/  LOP3.LUT R245, R7.reuse, 0x24, RZ, 0xfc, !PT ;  /* 0x0000002407f57812 */ /* 0x040fe200078efcff */
[----:B------:R-:W-:Y:S01]  /*4d40*/  IMAD.MOV R8, RZ, RZ, -R8 ;  /* 0x000000ffff087224 */ /* 0x000fe200078e0a08 */
[----:B------:R-:W-:Y:S01]  /*4d50*/  LOP3.LUT R239, R7, 0x20, RZ, 0xfc, !PT ;  /* 0x0000002007ef7812 */ /* 0x000fe200078efcff */
[--C-:B------:R-:W-:Y:S01]  /*4d60*/  @!P1 IMAD.IADD R69, R69, 0x1, -R5.reuse ;  /* 0x0000000145459824 */ /* 0x100fe200078e0a05 */
[----:B------:R-:W-:Y:S01]  /*4d70*/  LOP3.LUT R251, R7, 0x1e, RZ, 0xfc, !PT ;  /* 0x0000001e07fb7812 */ /* 0x000fe200078efcff */
[----:B------:R-:W-:Y:S01]  /*4d80*/  IMAD R72, R5, R8, R72 ;  /* 0x0000000805487224 */ /* 0x000fe200078e0248 */
[----:B------:R-:W-:Y:S01]  /*4d90*/  LOP3.LUT R8, R7, 0x16a, RZ, 0xfc, !PT ;  /* 0x0000016a07087812 */ /* 0x000fe200078efcff */
[--C-:B------:R-:W-:Y:S01]  /*4da0*/  @!P3 IMAD.IADD R70, R70, 0x1, -R5.reuse ;  /* 0x000000014646b824 */ /* 0x100fe200078e0a05 */
[C---:B------:R-:W-:Y:S01]  /*4db0*/  ISETP.GT.U32.AND P1, PT, R5.reuse, R69, PT ;  /* 0x000000450500720c */ /* 0x040fe20003f24070 */
[--C-:B------:R-:W-:Y:S01]  /*4dc0*/  @!P2 IMAD.IADD R68, R68, 0x1, -R5.reuse ;  /* 0x000000014444a824 */ /* 0x100fe200078e0a05 */
[----:B------:R-:W-:Y:S01]  /*4dd0*/  ISETP.GT.U32.AND P3, PT, R5, R72, PT ;  /* 0x000000480500720c */ /* 0x000fe20003f64070 */
[----:B------:R-:W-:Y:S01]  /*4de0*/  @!P0 IMAD.IADD R67, R67, 0x1, -R5 ;  /* 0x0000000143438824 */ /* 0x000fe200078e0a05 */
[----:B------:R-:W-:Y:S01]  /*4df0*/  ISETP.GT.U32.AND P2, PT, R5, R71, PT ;  /* 0x000000470500720c */ /* 0x000fe20003f44070 */
[----:B------:R-:W-:Y:S01]  /*4e00*/  IMAD.HI.U32 R9, R2, R73, RZ ;  /* 0x0000004902097227 */ /* 0x000fe200078e00ff */
[----:B------:R-:W-:-:S02]  /*4e10*/  ISETP.GE.AND P0, PT, R74, RZ, PT ;  /* 0x000000ff4a00720c */ /* 0x000fc40003f06270 */
[----:B------:R-:W-:Y:S01]  /*4e20*/  IABS R74, R8 ;  /* 0x00000008004a7213 */ /* 0x000fe20000000000 */
[----:B------:R-:W-:Y:S01]  /*4e30*/  @!P6 IMAD.MOV R67, RZ, RZ, -R67 ;  /* 0x000000ffff43e224 */ /* 0x000fe200078e0a43 */
[----:B------:R-:W-:Y:S01]  /*4e40*/  ISETP.GE.AND P6, PT, R10, RZ, PT ;  /* 0x000000ff0a00720c */ /* 0x000fe20003fc6270 */
[----:B------:R-:W-:Y:S01]  /*4e50*/  IMAD.MOV R10, RZ, RZ, -R9 ;  /* 0x000000ffff0a7224 */ /* 0x000fe200078e0a09 */
[----:B------:R-:W-:Y:S01]  /*4e60*/  LOP3.LUT R9, R7, 0x168, RZ, 0xfc, !PT ;  /* 0x0000016807097812 */ /* 0x000fe200078efcff */
[--C-:B------:R-:W-:Y:S01]  /*4e70*/  @!P1 IMAD.IADD R69, R69, 0x1, -R5.reuse ;  /* 0x0000000145459824 */ /* 0x100fe200078e0a05 */
[----:B------:R-:W-:Y:S01]  /*4e80*/  ISETP.GE.AND P1, PT, R76, RZ, PT ;  /* 0x000000ff4c00720c */ /* 0x000fe20003f26270 */
[--C-:B------:R-:W-:Y:S01]  /*4e90*/  @!P3 IMAD.IADD R72, R72, 0x1, -R5.reuse ;  /* 0x000000014848b824 */ /* 0x100fe200078e0a05 */
[----:B------:R-:W-:Y:S01]  /*4ea0*/  IABS R76, R78 ;  /* 0x0000004e004c7213 */ /* 0x000fe20000000000 */
[----:B------:R-:W-:Y:S01]  /*4eb0*/  @!P2 IMAD.IADD R71, R71, 0x1, -R5 ;  /* 0x000000014747a824 */ /* 0x000fe200078e0a05 */
[----:B------:R-:W-:Y:S01]  /*4ec0*/  IABS R240, R251 ;  /* 0x000000fb00f07213 */ /* 0x000fe20000000000 */
[----:B------:R-:W-:Y:S01]  /*4ed0*/  @!P5 IMAD.MOV R69, RZ, RZ, -R69 ;  /* 0x000000ffff45d224 */ /* 0x000fe200078e0a45 */
[----:B------:R-:W-:Y:S01]  /*4ee0*/  ISETP.GE.AND P5, PT, R8, RZ, PT ;  /* 0x000000ff0800720c */ /* 0x000fe20003fa6270 */
[----:B------:R-:W-:Y:S01]  /*4ef0*/  @!P4 IMAD.MOV R68, RZ, RZ, -R68 ;  /* 0x000000ffff44c224 */ /* 0x000fe200078e0a44 */
[----:B------:R-:W-:Y:S01]  /*4f00*/  ISETP.GT.U32.AND P3, PT, R5, R72, PT ;  /* 0x000000480500720c */ /* 0x000fe20003f64070 */
[----:B------:R-:W-:Y:S01]  /*4f10*/  IMAD.HI.U32 R8, R2, R74, RZ ;  /* 0x0000004a02087227 */ /* 0x000fe200078e00ff */
[----:B------:R-:W-:-:S02]  /*4f20*/  ISETP.GE.AND P4, PT, R75, RZ, PT ;  /* 0x000000ff4b00720c */ /* 0x000fc40003f86270 */
[----:B------:R-:W-:Y:S01]  /*4f30*/  ISETP.GT.U32.AND P2, PT, R5, R71, PT ;  /* 0x000000470500720c */ /* 0x000fe20003f44070 */
[----:B------:R-:W-:Y:S01]  /*4f40*/  @!P0 IMAD.MOV R70, RZ, RZ, -R70 ;  /* 0x000000ffff468224 */ /* 0x000fe200078e0a46 */
[----:B------:R-:W-:Y:S01]  /*4f50*/  IABS R75, R9 ;  /* 0x00000009004b7213 */ /* 0x000fe20000000000 */
[----:B------:R-:W-:Y:S01]  /*4f60*/  IMAD.MOV R8, RZ, RZ, -R8 ;  /* 0x000000ffff087224 */ /* 0x000fe200078e0a08 */
[----:B------:R-:W-:Y:S01]  /*4f70*/  ISETP.GE.AND P0, PT, R9, RZ, PT ;  /* 0x000000ff0900720c */ /* 0x000fe20003f06270 */
[----:B------:R-:W-:Y:S01]  /*4f80*/  IMAD R73, R5, R10, R73 ;  /* 0x0000000a05497224 */ /* 0x000fe200078e0249 */
[C---:B--2---:R-:W-:Y:S01]  /*4f90*/  LOP3.LUT R4, R7.reuse, 0x1c, RZ, 0xfc, !PT ;  /* 0x0000001c07047812 */ /* 0x044fe200078efcff */
[----:B------:R-:W-:Y:S01]  /*4fa0*/  IMAD.HI.U32 R9, R2, R75, RZ ;  /* 0x0000004b02097227 */ /* 0x000fe200078e00ff */
[----:B------:R-:W-:Y:S02]  /*4fb0*/  LOP3.LUT R6, R7, 0x1a, RZ, 0xfc, !PT ;  /* 0x0000001a07067812 */ /* 0x000fe400078efcff */
[----:B------:R-:W-:Y:S01]  /*4fc0*/  IABS R241, R4 ;  /* 0x0000000400f17213 */ /* 0x000fe20000000000 */
[----:B------:R-:W-:Y:S01]  /*4fd0*/  IMAD R74, R5, R8, R74 ;  /* 0x00000008054a7224 */ /* 0x000fe200078e024a */
[C---:B------:R-:W-:Y:S01]  /*4fe0*/  LOP3.LUT R3, R7.reuse, 0x18, RZ, 0xfc, !PT ;  /* 0x0000001807037812 */ /* 0x040fe200078efcff */
[----:B------:R-:W-:Y:S01]  /*4ff0*/  IMAD.MOV R10, RZ, RZ, -R9 ;  /* 0x000000ffff0a7224 */ /* 0x000fe200078e0a09 */
[----:B0-----:R-:W-:Y:S01]  /*5000*/  LOP3.LUT R16, R7, 0x16, RZ, 0xfc, !PT ;  /* 0x0000001607107812 */ /* 0x001fe200078efcff */
[--C-:B------:R-:W-:Y:S01]  /*5010*/  @!P3 IMAD.IADD R72, R72, 0x1, -R5.reuse ;  /* 0x000000014848b824 */ /* 0x100fe200078e0a05 */
[----:B------:R-:W-:Y:S01]  /*5020*/  ISETP.GT.U32.AND P3, PT, R5, R74, PT ;  /* 0x0000004a0500720c */ /* 0x000fe20003f64070 */
[----:B------:R-:W-:Y:S01]  /*5030*/  @!P2 IMAD.IADD R71, R71, 0x1, -R5 ;  /* 0x000000014747a824 */ /* 0x000fe200078e0a05 */
[C---:B------:R-:W-:Y:S01]  /*5040*/  ISETP.GT.U32.AND P2, PT, R5.reuse, R73, PT ;  /* 0x000000490500720c */ /* 0x040fe20003f44070 */
[----:B------:R-:W-:Y:S01]  /*5050*/  IMAD R75, R5, R10, R75 ;  /* 0x0000000a054b7224 */ /* 0x000fe200078e024b */
[C---:B------:R-:W-:Y:S01]  /*5060*/  LOP3.LUT R15, R7.reuse, 0x14, RZ, 0xfc, !PT ;  /* 0x00000014070f7812 */ /* 0x040fe200078efcff */
[----:B------:R-:W-:Y:S01]  /*5070*/  @!P6 IMAD.MOV R71, RZ, RZ, -R71 ;  /* 0x000000ffff47e224 */ /* 0x000fe200078e0a47 */
[----:B------:R-:W-:Y:S01]  /*5080*/  LOP3.LUT R14, R7, 0x12, RZ, 0xfc, !PT ;  /* 0x00000012070e7812 */ /* 0x000fe200078efcff */
[----:B------:R-:W-:Y:S01]  /*5090*/  IMAD.HI.U32 R8, R2, R76, RZ ;  /* 0x0000004c02087227 */ /* 0x000fe200078e00ff */
[----:B------:R-:W-:-:S02]  /*50a0*/  ISETP.GT.U32.AND P6, PT, R5, R75, PT ;  /* 0x0000004b0500720c */ /* 0x000fc40003fc4070 */
[----:B------:R-:W-:Y:S01]  /*50b0*/  IABS R246, R15 ;  /* 0x0000000f00f67213 */ /* 0x000fe20000000000 */
[----:B------:R-:W-:Y:S01]  /*50c0*/  IMAD.MOV R8, RZ, RZ, -R8 ;  /* 0x000000ffff087224 */ /* 0x000fe200078e0a08 */
[C---:B------:R-:W-:Y:S01]  /*50d0*/  LOP3.LUT R13, R7.reuse, 0x10, RZ, 0xfc, !PT ;  /* 0x00000010070d7812 */ /* 0x040fe200078efcff */
[--C-:B------:R-:W-:Y:S01]  /*50e0*/  @!P3 IMAD.IADD R74, R74, 0x1, -R5.reuse ;  /* 0x000000014a4ab824 */ /* 0x100fe200078e0a05 */
[----:B------:R-:W-:Y:S01]  /*50f0*/  LOP3.LUT R12, R7, 0xe, RZ, 0xfc, !PT ;  /* 0x0000000e070c7812 */ /* 0x000fe200078efcff */
[--C-:B------:R-:W-:Y:S01]  /*5100*/  @!P2 IMAD.IADD R73, R73, 0x1, -R5.reuse ;  /* 0x000000014949a824 */ /* 0x100fe200078e0a05 */
[----:B------:R-:W-:Y:S01]  /*5110*/  IABS R248, R13 ;  /* 0x0000000d00f87213 */ /* 0x000fe20000000000 */
[----:B------:R-:W-:Y:S01]  /*5120*/  IMAD.HI.U32 R9, R2, R77, RZ ;  /* 0x0000004d02097227 */ /* 0x000fe200078e00ff */
[C---:B------:R-:W-:Y:S02]  /*5130*/  ISETP.GT.U32.AND P3, PT, R5.reuse, R74, PT ;  /* 0x0000004a0500720c */ /* 0x040fe40003f64070 */
[----:B------:R-:W-:Y:S01]  /*5140*/  ISETP.GT.U32.AND P2, PT, R5, R73, PT ;  /* 0x000000490500720c */ /* 0x000fe20003f44070 */
[----:B------:R-:W-:Y:S01]  /*5150*/  @!P6 IMAD.IADD R75, R75, 0x1, -R5 ;  /* 0x000000014b4be824 */ /* 0x000fe200078e0a05 */
[----:B------:R-:W-:Y:S01]  /*5160*/  IABS R249, R12 ;  /* 0x0000000c00f97213 */ /* 0x000fe20000000000 */
[----:B------:R-:W-:Y:S01]  /*5170*/  @!P4 IMAD.MOV R72, RZ, RZ, -R72 ;  /* 0x000000ffff48c224 */ /* 0x000fe200078e0a48 */
[----:B------:R-:W-:Y:S01]  /*5180*/  ISETP.GE.AND P4, PT, R78, RZ, PT ;  /* 0x000000ff4e00720c */ /* 0x000fe20003f86270 */
[C---:B------:R-:W-:Y:S01]  /*5190*/  IMAD R76, R5.reuse, R8, R76 ;  /* 0x00000008054c7224 */ /* 0x040fe200078e024c */
[----:B------:R-:W-:Y:S01]  /*51a0*/  ISETP.GT.U32.AND P6, PT, R5, R75, PT ;  /* 0x0000004b0500720c */ /* 0x000fe20003fc4070 */
[----:B------:R-:W-:Y:S01]  /*51b0*/  IMAD.MOV R10, RZ, RZ, -R9 ;  /* 0x000000ffff0a7224 */ /* 0x000fe200078e0a09 */
[----:B------:R-:W-:Y:S01]  /*51c0*/  IABS R78, R85 ;  /* 0x00000055004e7213 */ /* 0x000fe20000000000 */
[----:B------:R-:W-:Y:S01]  /*51d0*/  IMAD.HI.U32 R9, R2, R81, RZ ;  /* 0x0000005102097227 */ /* 0x000fe200078e00ff */
[----:B------:R-:W-:-:S02]  /*51e0*/  LOP3.LUT R252, R7, 0xc, RZ, 0xfc, !PT ;  /* 0x0000000c07fc7812 */ /* 0x000fc400078efcff */
[----:B------:R-:W-:Y:S01]  /*51f0*/  LOP3.LUT R11, R7, 0xa, RZ, 0xfc, !PT ;  /* 0x0000000a070b7812 */ /* 0x000fe200078efcff */
[--C-:B------:R-:W-:Y:S01]  /*5200*/  @!P3 IMAD.IADD R74, R74, 0x1, -R5.reuse ;  /* 0x000000014a4ab824 */ /* 0x100fe200078e0a05 */
[----:B------:R-:W-:Y:S01]  /*5210*/  ISETP.GT.U32.AND P3, PT, R5, R76, PT ;  /* 0x0000004c0500720c */ /* 0x000fe20003f64070 */
[----:B------:R-:W-:Y:S01]  /*5220*/  @!P2 IMAD.IADD R73, R73, 0x1, -R5 ;  /* 0x000000014949a824 */ /* 0x000fe200078e0a05 */
[----:B------:R-:W-:Y:S01]  /*5230*/  ISETP.GE.AND P2, PT, R79, RZ, PT ;  /* 0x000000ff4f00720c */ /* 0x000fe20003f46270 */
[----:B------:R-:W-:Y:S01]  /*5240*/  IMAD R77, R5, R10, R77 ;  /* 0x0000000a054d7224 */ /* 0x000fe200078e024d */
[----:B------:R-:W-:Y:S01]  /*5250*/  IABS R79, R86 ;  /* 0x00000056004f7213 */ /* 0x000fe20000000000 */
[----:B------:R-:W-:Y:S01]  /*5260*/  IMAD.HI.U32 R8, R2, R78, RZ ;  /* 0x0000004e02087227 */ /* 0x000fe200078e00ff */
[----:B------:R-:W-:Y:S02]  /*5270*/  IABS R250, R252 ;  /* 0x000000fc00fa7213 */ /* 0x000fe40000000000 */
[----:B------:R-:W-:Y:S01]  /*5280*/  LOP3.LUT R0, R7, 0x4, RZ, 0xfc, !PT ;  /* 0x0000000407007812 */ /* 0x000fe200078efcff */
[----:B------:R-:W-:-:S02]  /*5290*/  IMAD.MOV R10, RZ, RZ, -R8 ;  /* 0x000000ffff0a7224 */ /* 0x000fc400078e0a08 */
[----:B------:R-:W-:Y:S01]  /*52a0*/  @!P6 IMAD.IADD R75, R75, 0x1, -R5 ;  /* 0x000000014b4be824 */ /* 0x000fe200078e0a05 */
[----:B------:R-:W-:Y:S01]  /*52b0*/  ISETP.GT.U32.AND P6, PT, R5, R77, PT ;  /* 0x0000004d0500720c */ /* 0x000fe20003fc4070 */
[----:B------:R-:W-:-:S04]  /*52c0*/  IMAD.HI.U32 R8, R2, R79, RZ ;  /* 0x0000004f02087227 */ /* 0x000fc800078e00ff */
[C---:B------:R-:W-:Y:S02]  /*52d0*/  IMAD R78, R5.reuse, R10, R78 ;  /* 0x0000000a054e7224 */ /* 0x040fe400078e024e */
[----:B------:R-:W-:Y:S02]  /*52e0*/  IMAD.MOV R80, RZ, RZ, -R8 ;  /* 0x000000ffff507224 */ /* 0x000fe400078e0a08 */
[----:B------:R-:W-:Y:S01]  /*52f0*/  @!P3 IMAD.IADD R76, R76, 0x1, -R5 ;  /* 0x000000014c4cb824 */ /* 0x000fe200078e0a05 */
[C---:B------:R-:W-:Y:S01]  /*5300*/  ISETP.GT.U32.AND P3, PT, R5.reuse, R78, PT ;  /* 0x0000004e0500720c */ /* 0x040fe20003f64070 */
[----:B------:R-:W-:Y:S02]  /*5310*/  IMAD R79, R5, R80, R79 ;  /* 0x00000050054f7224 */ /* 0x000fe400078e024f */
[----:B------:R-:W-:Y:S02]  /*5320*/  IMAD.MOV R82, RZ, RZ, -R9 ;  /* 0x000000ffff527224 */ /* 0x000fe400078e0a09 */
[----:B------:R-:W-:Y:S01]  /*5330*/  @!P6 IMAD.IADD R77, R77, 0x1, -R5 ;  /* 0x000000014d4de824 */ /* 0x000fe200078e0a05 */
[C---:B------:R-:W-:Y:S01]  /*5340*/  ISETP.GT.U32.AND P6, PT, R5.reuse, R79, PT ;  /* 0x0000004f0500720c */ /* 0x040fe20003fc4070 */
[----:B------:R-:W-:-:S02]  /*5350*/  IMAD R80, R5, R82, R81 ;  /* 0x0000005205507224 */ /* 0x000fc400078e0251 */
[----:B------:R-:W-:Y:S02]  /*5360*/  @!P0 IMAD.MOV R75, RZ, RZ, -R75 ;  /* 0x000000ffff4b8224 */ /* 0x000fe400078e0a4b */
[----:B------:R-:W-:Y:S01]  /*5370*/  IMAD.HI.U32 R10, R2, R83, RZ ;  /* 0x00000053020a7227 */ /* 0x000fe200078e00ff */
[----:B------:R-:W-:-:S03]  /*5380*/  ISETP.GT.U32.AND P0, PT, R5, R80, PT ;  /* 0x000000500500720c */ /* 0x000fc60003f04070 */
[----:B------:R-:W-:Y:S01]  /*5390*/  @!P3 IMAD.IADD R78, R78, 0x1, -R5 ;  /* 0x000000014e4eb824 */ /* 0x000fe200078e0a05 */
[----:B------:R-:W-:Y:S01]  /*53a0*/  ISETP.GT.U32.AND P3, PT, R5, R76, PT ;  /* 0x0000004c0500720c */ /* 0x000fe20003f64070 */
[----:B------:R-:W-:-:S04]  /*53b0*/  IMAD.HI.U32 R8, R2, R84, RZ ;  /* 0x0000005402087227 */ /* 0x000fc800078e00ff */
[----:B------:R-:W-:Y:S01]  /*53c0*/  @!P6 IMAD.IADD R79, R79, 0x1, -R5 ;  /* 0x000000014f4fe824 */ /* 0x000fe200078e0a05 */
[C---:B------:R-:W-:Y:S01]  /*53d0*/  ISETP.GT.U32.AND P6, PT, R5.reuse, R78, PT ;  /* 0x0000004e0500720c */ /* 0x040fe20003fc4070 */
[----:B------:R-:W-:Y:S01]  /*53e0*/  @!P1 IMAD.MOV R73, RZ, RZ, -R73 ;  /* 0x000000ffff499224 */ /* 0x000fe200078e0a49 */
[C---:B------:R-:W-:Y:S01]  /*53f0*/  ISETP.GT.U32.AND P1, PT, R5.reuse, R77, PT ;  /* 0x0000004d0500720c */ /* 0x040fe20003f24070 */
[----:B------:R-:W-:Y:S02]  /*5400*/  IMAD.MOV R10, RZ, RZ, -R10 ;  /* 0x000000ffff0a7224 */ /* 0x000fe400078e0a0a */
[----:B------:R-:W-:Y:S02]  /*5410*/  IMAD.MOV R8, RZ, RZ, -R8 ;  /* 0x000000ffff087224 */ /* 0x000fe400078e0a08 */
[----:B------:R-:W-:Y:S01]  /*5420*/  IMAD R81, R5, R10, R83 ;  /* 0x0000000a05517224 */ /* 0x000fe200078e0253 */
[----:B------:R-:W-:Y:S01]  /*5430*/  LOP3.LUT R10, R7, 0x158, RZ, 0xfc, !PT ;  /* 0x00000158070a7812 */ /* 0x000fe200078efcff */
[C---:B------:R-:W-:Y:S01]  /*5440*/  IMAD R82, R5.reuse, R8, R84 ;  /* 0x0000000805527224 */ /* 0x040fe200078e0254 */
[----:B------:R-:W-:Y:S01]  /*5450*/  IABS R84, R90 ;  /* 0x0000005a00547213 */ /* 0x000fe20000000000 */
[----:B------:R-:W-:Y:S01]  /*5460*/  @!P5 IMAD.MOV R74, RZ, RZ, -R74 ;  /* 0x000000ffff4ad224 */ /* 0x000fe200078e0a4a */
[C---:B------:R-:W-:Y:S01]  /*5470*/  ISETP.GT.U32.AND P5, PT, R5.reuse, R79, PT ;  /* 0x0000004f0500720c */ /* 0x040fe20003fa4070 */
[--C-:B------:R-:W-:Y:S01]  /*5480*/  @!P3 IMAD.IADD R76, R76, 0x1, -R5.reuse ;  /* 0x000000014c4cb824 */ /* 0x100fe200078e0a05 */
[----:B------:R-:W-:Y:S01]  /*5490*/  IABS R83, R10 ;  /* 0x0000000a00537213 */ /* 0x000fe20000000000 */
[----:B------:R-:W-:Y:S01]  /*54a0*/  @!P0 IMAD.IADD R80, R80, 0x1, -R5 ;  /* 0x0000000150508824 */ /* 0x000fe200078e0a05 */
[----:B------:R-:W-:Y:S01]  /*54b0*/  ISETP.GT.U32.AND P3, PT, R5, R81, PT ;  /* 0x000000510500720c */ /* 0x000fe20003f64070 */
[----:B------:R-:W-:Y:S01]  /*54c0*/  @!P4 IMAD.MOV R76, RZ, RZ, -R76 ;  /* 0x000000ffff4cc224 */ /* 0x000fe200078e0a4c */
[----:B------:R-:W-:Y:S01]  /*54d0*/  ISETP.GE.AND P0, PT, R87, RZ, PT ;  /* 0x000000ff5700720c */ /* 0x000fe20003f06270 */
[----:B------:R-:W-:Y:S01]  /*54e0*/  IMAD.HI.U32 R9, R2, R84, RZ ;  /* 0x0000005402097227 */ /* 0x000fe200078e00ff */
[----:B------:R-:W-:-:S02]  /*54f0*/  ISETP.GT.U32.AND P4, PT, R5, R80, PT ;  /* 0x000000500500720c */ /* 0x000fc40003f84070 */
[----:B------:R-:W-:Y:S01]  /*5500*/  LOP3.LUT R87, R7, 0x152, RZ, 0xfc, !PT ;  /* 0x0000015207577812 */ /* 0x000fe200078efcff */
[--C-:B------:R-:W-:Y:S01]  /*5510*/  @!P6 IMAD.IADD R78, R78, 0x1, -R5.reuse ;  /* 0x000000014e4ee824 */ /* 0x100fe200078e0a05 */
[----:B------:R-:W-:Y:S01]  /*5520*/  ISETP.GT.U32.AND P6, PT, R5, R82, PT ;  /* 0x000000520500720c */ /* 0x000fe20003fc4070 */
[----:B------:R-:W-:Y:S01]  /*5530*/  @!P1 IMAD.IADD R77, R77, 0x1, -R5 ;  /* 0x000000014d4d9824 */ /* 0x000fe200078e0a05 */
[----:B------:R-:W-:Y:S01]  /*5540*/  ISETP.GE.AND P1, PT, R85, RZ, PT ;  /* 0x000000ff5500720c */ /* 0x000fe20003f26270 */
[----:B------:R-:W-:-:S04]  /*5550*/  IMAD.HI.U32 R8, R2, R83, RZ ;  /* 0x0000005302087227 */ /* 0x000fc800078e00ff */
[----:B------:R-:W-:Y:S02]  /*5560*/  IMAD.MOV R9, RZ, RZ, -R9 ;  /* 0x000000ffff097224 */ /* 0x000fe400078e0a09 */
[----:B------:R-:W-:Y:S01]  /*5570*/  @!P5 IMAD.IADD R79, R79, 0x1, -R5 ;  /* 0x000000014f4fd824 */ /* 0x000fe200078e0a05 */
[----:B------:R-:W-:Y:S01]  /*5580*/  ISETP.GE.AND P5, PT, R86, RZ, PT ;  /* 0x000000ff5600720c */ /* 0x000fe20003fa6270 */
[----:B------:R-:W-:Y:S01]  /*5590*/  IMAD.MOV R8, RZ, RZ, -R8 ;  /* 0x000000ffff087224 */ /* 0x000fe200078e0a08 */
[----:B------:R-:W-:Y:S01]  /*55a0*/  IABS R86, R87 ;  /* 0x0000005700567213 */ /* 0x000fe20000000000 */
[----:B------:R-:W-:Y:S01]  /*55b0*/  IMAD R84, R5, R9, R84 ;  /* 0x0000000905547224 */ /* 0x000fe200078e0254 */
[----:B------:R-:W-:Y:S01]  /*55c0*/  LOP3.LUT R9, R7, 0x154, RZ, 0xfc, !PT ;  /* 0x0000015407097812 */ /* 0x000fe200078efcff */
[C---:B------:R-:W-:Y:S02]  /*55d0*/  IMAD R83, R5.reuse, R8, R83 ;  /* 0x0000000805537224 */ /* 0x040fe400078e0253 */
[--C-:B------:R-:W-:Y:S01]  /*55e0*/  @!P4 IMAD.IADD R80, R80, 0x1, -R5.reuse ;  /* 0x000000015050c824 */ /* 0x100fe200078e0a05 */
[C---:B------:R-:W-:Y:S01]  /*55f0*/  ISETP.GT.U32.AND P4, PT, R5.reuse, R84, PT ;  /* 0x000000540500720c */ /* 0x040fe20003f84070 */
[----:B------:R-:W-:Y:S01]  /*5600*/  @!P6 IMAD.IADD R82, R82, 0x1, -R5 ;  /* 0x000000015252e824 */ /* 0x000fe200078e0a05 */
[----:B------:R-:W-:Y:S01]  /*5610*/  IABS R85, R9 ;  /* 0x0000000900557213 */ /* 0x000fe20000000000 */
[----:B------:R-:W-:Y:S01]  /*5620*/  @!P1 IMAD.MOV R78, RZ, RZ, -R78 ;  /* 0x000000ffff4e9224 */ /* 0x000fe200078e0a4e */
[C---:B------:R-:W-:Y:S01]  /*5630*/  ISETP.GT.U32.AND P1, PT, R5.reuse, R83, PT ;  /* 0x000000530500720c */ /* 0x040fe20003f24070 */
[----:B------:R-:W-:Y:S01]  /*5640*/  @!P5 IMAD.MOV R79, RZ, RZ, -R79 ;  /* 0x000000ffff4fd224 */ /* 0x000fe200078e0a4f */
[----:B------:R-:W-:Y:S01]  /*5650*/  ISETP.GT.U32.AND P6, PT, R5, R82, PT ;  /* 0x000000520500720c */ /* 0x000fe20003fc4070 */
[----:B------:R-:W-:Y:S01]  /*5660*/  IMAD.HI.U32 R8, R2, R85, RZ ;  /* 0x0000005502087227 */ /* 0x000fe200078e00ff */
[----:B------:R-:W-:-:S03]  /*5670*/  ISETP.GE.AND P5, PT, R89, RZ, PT ;  /* 0x000000ff5900720c */ /* 0x000fc60003fa6270 */
[----:B------:R-:W-:Y:S02]  /*5680*/  IMAD.MOV R8, RZ, RZ, -R8 ;  /* 0x000000ffff087224 */ /* 0x000fe400078e0a08 */
[--C-:B------:R-:W-:Y:S02]  /*5690*/  @!P4 IMAD.IADD R84, R84, 0x1, -R5.reuse ;  /* 0x000000015454c824 */ /* 0x100fe400078e0a05 */
[--C-:B------:R-:W-:Y:S01]  /*56a0*/  @!P3 IMAD.IADD R81, R81, 0x1, -R5.reuse ;  /* 0x000000015151b824 */ /* 0x100fe200078e0a05 */
[----:B------:R-:W-:Y:S01]  /*56b0*/  ISETP.GE.AND P3, PT, R88, RZ, PT ;  /* 0x000000ff5800720c */ /* 0x000fe20003f66270 */
[--C-:B------:R-:W-:Y:S01]  /*56c0*/  @!P1 IMAD.IADD R83, R83, 0x1, -R5.reuse ;  /* 0x0000000153539824 */ /* 0x100fe200078e0a05 */
[----:B------:R-:W-:Y:S01]  /*56d0*/  ISETP.GE.AND P1, PT, R9, RZ, PT ;  /* 0x000000ff0900720c */ /* 0x000fe20003f26270 */
[----:B------:R-:W-:Y:S01]  /*56e0*/  @!P6 IMAD.IADD R82, R82, 0x1, -R5 ;  /* 0x000000015252e824 */ /* 0x000fe200078e0a05 */
[----:B------:R-:W-:Y:S01]  /*56f0*/  ISETP.GT.U32.AND P4, PT, R5, R84, PT ;  /* 0x000000540500720c */ /* 0x000fe20003f84070 */
[----:B------:R-:W-:Y:S01]  /*5700*/  IMAD.HI.U32 R9, R2, R86, RZ ;  /* 0x0000005602097227 */ /* 0x000fe200078e00ff */
[----:B------:R-:W-:-:S02]  /*5710*/  ISETP.GE.AND P6, PT, R90, RZ, PT ;  /* 0x000000ff5a00720c */ /* 0x000fc40003fc6270 */
[----:B------:R-:W-:Y:S01]  /*5720*/  LOP3.LUT R90, R7, 0x14c, RZ, 0xfc, !PT ;  /* 0x0000014c075a7812 */ /* 0x000fe200078efcff */
        /* <DEDUP_REMOVED lines=10> */
[----:B------:R-:W-:Y:S01]  /*57d0*/  @!P0 IMAD.MOV R80, RZ, RZ, -R80 ;  /* 0x000000ffff508224 */ /* 0x000fe200078e0a50 */
[C---:B------:R-:W-:Y:S01]  /*57e0*/  ISETP.GT.U32.AND P0, PT, R5.reuse, R83, PT ;  /* 0x000000530500720c */ /* 0x040fe20003f04070 */
[----:B------:R-:W-:Y:S01]  /*57f0*/  @!P4 IMAD.IADD R84, R84, 0x1, -R5 ;  /* 0x000000015454c824 */ /* 0x000fe200078e0a05 */
[----:B------:R-:W-:Y:S01]  /*5800*/  ISETP.GT.U32.AND P4, PT, R5, R86, PT ;  /* 0x000000560500720c */ /* 0x000fe20003f84070 */
[----:B------:R-:W-:Y:S01]  /*5810*/  IMAD.HI.U32 R244, R2, R240, RZ ;  /* 0x000000f002f47227 */ /* 0x000fe200078e00ff */
[----:B------:R-:W-:-:S03]  /*5820*/  IABS R88, R9 ;  /* 0x0000000900587213 */ /* 0x000fc60000000000 */
[--C-:B------:R-:W-:Y:S01]  /*5830*/  @!P2 IMAD.IADD R81, R81, 0x1, -R5.reuse ;  /* 0x000000015151a824 */ /* 0x100fe200078e0a05 */
[----:B------:R-:W-:Y:S01]  /*5840*/  ISETP.GE.AND P2, PT, R10, RZ, PT ;  /* 0x000000ff0a00720c */ /* 0x000fe20003f46270 */
[----:B------:R-:W-:Y:S02]  /*5850*/  @!P5 IMAD.IADD R85, R85, 0x1, -R5 ;  /* 0x000000015555d824 */ /* 0x000fe400078e0a05 */
[----:B------:R-:W-:Y:S01]  /*5860*/  @!P3 IMAD.MOV R81, RZ, RZ, -R81 ;  /* 0x000000ffff51b224 */ /* 0x000fe200078e0a51 */
[----:B------:R-:W-:Y:S01]  /*5870*/  ISETP.GE.AND P3, PT, R87, RZ, PT ;  /* 0x000000ff5700720c */ /* 0x000fe20003f66270 */
[--C-:B------:R-:W-:Y:S01]  /*5880*/  @!P0 IMAD.IADD R83, R83, 0x1, -R5.reuse ;  /* 0x0000000153538824 */ /* 0x100fe200078e0a05 */
[----:B------:R-:W-:Y:S01]  /*5890*/  IABS R87, R8 ;  /* 0x0000000800577213 */ /* 0x000fe20000000000 */
[----:B------:R-:W-:Y:S01]  /*58a0*/  @!P4 IMAD.IADD R86, R86, 0x1, -R5 ;  /* 0x000000015656c824 */ /* 0x000fe200078e0a05 */
[----:B------:R-:W-:Y:S01]  /*58b0*/  ISETP.GT.U32.AND P5, PT, R5, R85, PT ;  /* 0x000000550500720c */ /* 0x000fe20003fa4070 */
[----:B------:R-:W-:Y:S01]  /*58c0*/  IMAD.HI.U32 R10, R2, R89, RZ ;  /* 0x00000059020a7227 */ /* 0x000fe200078e00ff */
[----:B------:R-:W-:-:S02]  /*58d0*/  ISETP.GE.AND P0, PT, R8, RZ, PT ;  /* 0x000000ff0800720c */ /* 0x000fc40003f06270 */
[----:B------:R-:W-:Y:S01]  /*58e0*/  ISETP.GT.U32.AND P4, PT, R5, R86, PT ;  /* 0x000000560500720c */ /* 0x000fe20003f84070 */
[----:B------:R-:W-:-:S04]  /*58f0*/  IMAD.HI.U32 R8, R2, R87, RZ ;  /* 0x0000005702087227 */ /* 0x000fc800078e00ff */
[----:B------:R-:W-:Y:S01]  /*5900*/  @!P2 IMAD.MOV R83, RZ, RZ, -R83 ;  /* 0x000000ffff53a224 */ /* 0x000fe200078e0a53 */
[----:B------:R-:W-:Y:S01]  /*5910*/  ISETP.GE.AND P2, PT, R9, RZ, PT ;  /* 0x000000ff0900720c */ /* 0x000fe20003f46270 */
[----:B------:R-:W-:-:S04]  /*5920*/  IMAD.HI.U32 R9, R2, R88, RZ ;  /* 0x0000005802097227 */ /* 0x000fc800078e00ff */
[----:B------:R-:W-:Y:S02]  /*5930*/  IMAD.MOV R8, RZ, RZ, -R8 ;  /* 0x000000ffff087224 */ /* 0x000fe400078e0a08 */
[----:B------:R-:W-:Y:S02]  /*5940*/  IMAD.MOV R10, RZ, RZ, -R10 ;  /* 0x000000ffff0a7224 */ /* 0x000fe400078e0a0a */
[----:B------:R-:W-:Y:S02]  /*5950*/  IMAD.MOV R9, RZ, RZ, -R9 ;  /* 0x000000ffff097224 */ /* 0x000fe400078e0a09 */
[----:B------:R-:W-:Y:S02]  /*5960*/  IMAD R87, R5, R8, R87 ;  /* 0x0000000805577224 */ /* 0x000fe400078e0257 */
[----:B------:R-:W-:Y:S02]  /*5970*/  @!P5 IMAD.IADD R85, R85, 0x1, -R5 ;  /* 0x000000015555d824 */ /* 0x000fe400078e0a05 */
[C---:B------:R-:W-:Y:S01]  /*5980*/  IMAD R89, R5.reuse, R10, R89 ;  /* 0x0000000a05597224 */ /* 0x040fe200078e0259 */
[C---:B------:R-:W-:Y:S01]  /*5990*/  ISETP.GT.U32.AND P5, PT, R5.reuse, R87, PT ;  /* 0x000000570500720c */ /* 0x040fe20003fa4070 */
[----:B------:R-:W-:Y:S01]  /*59a0*/  IMAD R88, R5, R9, R88 ;  /* 0x0000000905587224 */ /* 0x000fe200078e0258 */
[----:B------:R-:W-:Y:S01]  /*59b0*/  LOP3.LUT R9, R7, 0x14a, RZ, 0xfc, !PT ;  /* 0x0000014a07097812 */ /* 0x000fe200078efcff */
[----:B------:R-:W-:Y:S01]  /*59c0*/  @!P1 IMAD.MOV R85, RZ, RZ, -R85 ;  /* 0x000000ffff559224 */ /* 0x000fe200078e0a55 */
[C---:B------:R-:W-:Y:S01]  /*59d0*/  ISETP.GT.U32.AND P1, PT, R5.reuse, R89, PT ;  /* 0x000000590500720c */ /* 0x040fe20003f24070 */
[----:B------:R-:W-:Y:S01]  /*59e0*/  @!P4 IMAD.IADD R86, R86, 0x1, -R5 ;  /* 0x000000015656c824 */ /* 0x000fe200078e0a05 */
[----:B------:R-:W-:Y:S01]  /*59f0*/  ISETP.GT.U32.AND P4, PT, R5, R88, PT ;  /* 0x000000580500720c */ /* 0x000fe20003f84070 */
[----:B------:R-:W-:Y:S01]  /*5a00*/  @!P6 IMAD.MOV R84, RZ, RZ, -R84 ;  /* 0x000000ffff54e224 */ /* 0x000fe200078e0a54 */
[----:B------:R-:W-:Y:S01]  /*5a10*/  ISETP.GE.AND P6, PT, R90, RZ, PT ;  /* 0x000000ff5a00720c */ /* 0x000fe20003fc6270 */
[----:B------:R-:W-:Y:S01]  /*5a20*/  @!P3 IMAD.MOV R86, RZ, RZ, -R86 ;  /* 0x000000ffff56b224 */ /* 0x000fe200078e0a56 */
[----:B------:R-:W-:Y:S01]  /*5a30*/  IABS R90, R9 ;  /* 0x00000009005a7213 */ /* 0x000fe20000000000 */
[----:B------:R-:W-:Y:S01]  /*5a40*/  IMAD.HI.U32 R10, R2, R93, RZ ;  /* 0x0000005d020a7227 */ /* 0x000fe200078e00ff */
[----:B------:R-:W-:-:S03]  /*5a50*/  ISETP.GE.AND P3, PT, R9, RZ, PT ;  /* 0x000000ff0900720c */ /* 0x000fc60003f66270 */
[--C-:B------:R-:W-:Y:S02]  /*5a60*/  @!P5 IMAD.IADD R87, R87, 0x1, -R5.reuse ;  /* 0x000000015757d824 */ /* 0x100fe400078e0a05 */
[--C-:B------:R-:W-:Y:S02]  /*5a70*/  @!P1 IMAD.IADD R89, R89, 0x1, -R5.reuse ;  /* 0x0000000159599824 */ /* 0x100fe400078e0a05 */
[----:B------:R-:W-:Y:S01]  /*5a80*/  IMAD.HI.U32 R8, R2, R90, RZ ;  /* 0x0000005a02087227 */ /* 0x000fe200078e00ff */
[C---:B------:R-:W-:Y:S02]  /*5a90*/  ISETP.GT.U32.AND P5, PT, R5.reuse, R87, PT ;  /* 0x000000570500720c */ /* 0x040fe40003fa4070 */
[----:B------:R-:W-:Y:S01]  /*5aa0*/  ISETP.GT.U32.AND P1, PT, R5, R89, PT ;  /* 0x000000590500720c */ /* 0x000fe20003f24070 */
[----:B------:R-:W-:Y:S02]  /*5ab0*/  @!P4 IMAD.IADD R88, R88, 0x1, -R5 ;  /* 0x000000015858c824 */ /* 0x000fe400078e0a05 */
[----:B------:R-:W-:-:S02]  /*5ac0*/  IMAD.MOV R8, RZ, RZ, -R8 ;  /* 0x000000ffff087224 */ /* 0x000fc400078e0a08 */
[----:B------:R-:W-:Y:S01]  /*5ad0*/  IMAD.HI.U32 R9, R2, R92, RZ ;  /* 0x0000005c02097227 */ /* 0x000fe200078e00ff */
[----:B------:R-:W-:-:S03]  /*5ae0*/  ISETP.GT.U32.AND P4, PT, R5, R88, PT ;  /* 0x000000580500720c */ /* 0x000fc60003f84070 */
[----:B------:R-:W-:Y:S02]  /*5af0*/  IMAD R90, R5, R8, R90 ;  /* 0x00000008055a7224 */ /* 0x000fe400078e025a */
[----:B------:R-:W-:-:S04]  /*5b00*/  IMAD.HI.U32 R8, R2, R91, RZ ;  /* 0x0000005b02087227 */ /* 0x000fc800078e00ff */
[----:B------:R-:W-:Y:S02]  /*5b10*/  IMAD.MOV R9, RZ, RZ, -R9 ;  /* 0x000000ffff097224 */ /* 0x000fe400078e0a09 */
[----:B------:R-:W-:Y:S02]  /*5b20*/  IMAD.MOV R8, RZ, RZ, -R8 ;  /* 0x000000ffff087224 */ /* 0x000fe400078e0a08 */
[----:B------:R-:W-:Y:S02]  /*5b30*/  IMAD.MOV R10, RZ, RZ, -R10 ;  /* 0x000000ffff0a7224 */ /* 0x000fe400078e0a0a */
[----:B------:R-:W-:Y:S01]  /*5b40*/  IMAD R92, R5, R9, R92 ;  /* 0x00000009055c7224 */ /* 0x000fe200078e025c */
[----:B------:R-:W-:Y:S01]  /*5b50*/  LOP3.LUT R9, R7, 0x142, RZ, 0xfc, !PT ;  /* 0x0000014207097812 */ /* 0x000fe200078efcff */
[----:B------:R-:W-:Y:S01]  /*5b60*/  @!P5 IMAD.IADD R87, R87, 0x1, -R5 ;  /* 0x000000015757d824 */ /* 0x000fe200078e0a05 */
[C---:B------:R-:W-:Y:S01]  /*5b70*/  ISETP.GT.U32.AND P5, PT, R5.reuse, R90, PT ;  /* 0x0000005a0500720c */ /* 0x040fe20003fa4070 */
[----:B------:R-:W-:-:S02]  /*5b80*/  IMAD R91, R5, R8, R91 ;  /* 0x00000008055b7224 */ /* 0x000fc400078e025b */
[----:B------:R-:W-:Y:S01]  /*5b90*/  IMAD R93, R5, R10, R93 ;  /* 0x0000000a055d7224 */ /* 0x000fe200078e025d */
[----:B------:R-:W-:Y:S01]  /*5ba0*/  LOP3.LUT R10, R7, 0x140, RZ, 0xfc, !PT ;  /* 0x00000140070a7812 */ /* 0x000fe200078efcff */
[--C-:B------:R-:W-:Y:S01]  /*5bb0*/  @!P1 IMAD.IADD R89, R89, 0x1, -R5.reuse ;  /* 0x0000000159599824 */ /* 0x100fe200078e0a05 */
[C---:B------:R-:W-:Y:S01]  /*5bc0*/  ISETP.GT.U32.AND P1, PT, R5.reuse, R92, PT ;  /* 0x0000005c0500720c */ /* 0x040fe20003f24070 */
[----:B------:R-:W-:Y:S01]  /*5bd0*/  @!P4 IMAD.IADD R88, R88, 0x1, -R5 ;  /* 0x000000015858c824 */ /* 0x000fe200078e0a05 */
[----:B------:R-:W-:Y:S01]  /*5be0*/  ISETP.GE.AND P4, PT, R94, RZ, PT ;  /* 0x000000ff5e00720c */ /* 0x000fe20003f86270 */
[----:B------:R-:W-:Y:S01]  /*5bf0*/  @!P0 IMAD.MOV R87, RZ, RZ, -R87 ;  /* 0x000000ffff578224 */ /* 0x000fe200078e0a57 */
[C---:B------:R-:W-:Y:S01]  /*5c00*/  ISETP.GT.U32.AND P0, PT, R5.reuse, R91, PT ;  /* 0x0000005b0500720c */ /* 0x040fe20003f04070 */
[----:B------:R-:W-:Y:S01]  /*5c10*/  @!P6 IMAD.MOV R89, RZ, RZ, -R89 ;  /* 0x000000ffff59e224 */ /* 0x000fe200078e0a59 */
[----:B------:R-:W-:Y:S01]  /*5c20*/  ISETP.GT.U32.AND P6, PT, R5, R93, PT ;  /* 0x0000005d0500720c */ /* 0x000fe20003fc4070 */
[----:B------:R-:W-:Y:S01]  /*5c30*/  @!P2 IMAD.MOV R88, RZ, RZ, -R88 ;  /* 0x000000ffff58a224 */ /* 0x000fe200078e0a58 */
[----:B------:R-:W-:Y:S01]  /*5c40*/  IABS R94, R9 ;  /* 0x00000009005e7213 */ /* 0x000fe20000000000 */
[----:B------:R-:W-:Y:S01]  /*5c50*/  @!P5 IMAD.IADD R90, R90, 0x1, -R5 ;  /* 0x000000015a5ad824 */ /* 0x000fe200078e0a05 */
[----:B------:R-:W-:Y:S01]  /*5c60*/  ISETP.GE.AND P2, PT, R95, RZ, PT ;  /* 0x000000ff5f00720c */ /* 0x000fe20003f46270 */
[----:B------:R-:W-:Y:S01]  /*5c70*/  IMAD.HI.U32 R243, R2, R241, RZ ;  /* 0x000000f102f37227 */ /* 0x000fe200078e00ff */
[----:B------:R-:W-:-:S02]  /*5c80*/  IABS R95, R10 ;  /* 0x0000000a005f7213 */ /* 0x000fc40000000000 */
[----:B------:R-:W-:Y:S01]  /*5c90*/  ISETP.GT.U32.AND P5, PT, R5, R90, PT ;  /* 0x0000005a0500720c */ /* 0x000fe20003fa4070 */
[----:B------:R-:W-:-:S04]  /*5ca0*/  IMAD.HI.U32 R8, R2, R94, RZ ;  /* 0x0000005e02087227 */ /* 0x000fc800078e00ff */
[--C-:B------:R-:W-:Y:S02]  /*5cb0*/  @!P1 IMAD.IADD R92, R92, 0x1, -R5.reuse ;  /* 0x000000015c5c9824 */ /* 0x100fe400078e0a05 */
[----:B------:R-:W-:Y:S02]  /*5cc0*/  IMAD.MOV R8, RZ, RZ, -R8 ;  /* 0x000000ffff087224 */ /* 0x000fe400078e0a08 */
[--C-:B------:R-:W-:Y:S01]  /*5cd0*/  @!P0 IMAD.IADD R91, R91, 0x1, -R5.reuse ;  /* 0x000000015b5b8824 */ /* 0x100fe200078e0a05 */
[----:B------:R-:W-:Y:S01]  /*5ce0*/  ISETP.GE.AND P0, PT, R9, RZ, PT ;  /* 0x000000ff0900720c */ /* 0x000fe20003f06270 */
[----:B------:R-:W-:Y:S01]  /*5cf0*/  @!P6 IMAD.IADD R93, R93, 0x1, -R5 ;  /* 0x000000015d5de824 */ /* 0x000fe200078e0a05 */
[C---:B------:R-:W-:Y:S01]  /*5d00*/  ISETP.GT.U32.AND P6, PT, R5.reuse, R92, PT ;  /* 0x0000005c0500720c */ /* 0x040fe20003fc4070 */
[C---:B------:R-:W-:Y:S01]  /*5d10*/  IMAD R94, R5.reuse, R8, R94 ;  /* 0x00000008055e7224 */ /* 0x040fe200078e025e */
[----:B------:R-:W-:Y:S01]  /*5d20*/  ISETP.GT.U32.AND P1, PT, R5, R91, PT ;  /* 0x0000005b0500720c */ /* 0x000fe20003f24070 */
[----:B------:R-:W-:-:S04]  /*5d30*/  IMAD.HI.U32 R8, R2, R95, RZ ;  /* 0x0000005f02087227 */ /* 0x000fc800078e00ff */
[----:B------:R-:W-:Y:S02]  /*5d40*/  IMAD.MOV R8, RZ, RZ, -R8 ;  /* 0x000000ffff087224 */ /* 0x000fe400078e0a08 */
[----:B------:R-:W-:Y:S01]  /*5d50*/  @!P5 IMAD.IADD R90, R90, 0x1, -R5 ;  /* 0x000000015a5ad824 */ /* 0x000fe200078e0a05 */
[----:B------:R-:W-:Y:S01]  /*5d60*/  ISETP.GE.AND P5, PT, R96, RZ, PT ;  /* 0x000000ff6000720c */ /* 0x000fe20003fa6270 */
[C---:B------:R-:W-:Y:S01]  /*5d70*/  IMAD R95, R5.reuse, R8, R95 ;  /* 0x00000008055f7224 */ /* 0x040fe200078e025f */
[----:B------:R-:W-:Y:S01]  /*5d80*/  IABS R96, R98 ;  /* 0x0000006200607213 */ /* 0x000fe20000000000 */
[--C-:B------:R-:W-:Y:S02]  /*5d90*/  @!P6 IMAD.IADD R92, R92, 0x1, -R5.reuse ;  /* 0x000000015c5ce824 */ /* 0x100fe400078e0a05 */
[----:B------:R-:W-:Y:S01]  /*5da0*/  @!P3 IMAD.MOV R90, RZ, RZ, -R90 ;  /* 0x000000ffff5ab224 */ /* 0x000fe200078e0a5a */
[----:B------:R-:W-:Y:S01]  /*5db0*/  ISETP.GT.U32.AND P6, PT, R5, R95, PT ;  /* 0x0000005f0500720c */ /* 0x000fe20003fc4070 */
[----:B------:R-:W-:Y:S01]  /*5dc0*/  @!P1 IMAD.IADD R91, R91, 0x1, -R5 ;  /* 0x000000015b5b9824 */ /* 0x000fe200078e0a05 */
[C---:B------:R-:W-:Y:S01]  /*5dd0*/  ISETP.GT.U32.AND P3, PT, R5.reuse, R93, PT ;  /* 0x0000005d0500720c */ /* 0x040fe20003f64070 */
[----:B------:R-:W-:Y:S01]  /*5de0*/  IMAD.HI.U32 R8, R2, R96, RZ ;  /* 0x0000006002087227 */ /* 0x000fe200078e00ff */
[----:B------:R-:W-:-:S03]  /*5df0*/  ISETP.GT.U32.AND P1, PT, R5, R94, PT ;  /* 0x0000005e0500720c */ /* 0x000fc60003f24070 */
[----:B------:R-:W-:-:S04]  /*5e00*/  IMAD.HI.U32 R9, R2, R97, RZ ;  /* 0x0000006102097227 */ /* 0x000fc800078e00ff */
[----:B------:R-:W-:Y:S02]  /*5e10*/  IMAD.MOV R8, RZ, RZ, -R8 ;  /* 0x000000ffff087224 */ /* 0x000fe400078e0a08 */
[--C-:B------:R-:W-:Y:S02]  /*5e20*/  @!P6 IMAD.IADD R95, R95, 0x1, -R5.reuse ;  /* 0x000000015f5fe824 */ /* 0x100fe400078e0a05 */
[--C-:B------:R-:W-:Y:S01]  /*5e30*/  @!P3 IMAD.IADD R93, R93, 0x1, -R5.reuse ;  /* 0x000000015d5db824 */ /* 0x100fe200078e0a05 */
[----:B------:R-:W-:Y:S01]  /*5e40*/  ISETP.GE.AND P3, PT, R10, RZ, PT ;  /* 0x000000ff0a00720c */ /* 0x000fe20003f66270 */
[----:B------:R-:W-:Y:S01]  /*5e50*/  @!P1 IMAD.IADD R94, R94, 0x1, -R5 ;  /* 0x000000015e5e9824 */ /* 0x000fe200078e0a05 */
[----:B------:R-:W-:Y:S01]  /*5e60*/  ISETP.GE.AND P1, PT, R98, RZ, PT ;  /* 0x000000ff6200720c */ /* 0x000fe20003f26270 */
[----:B------:R-:W-:Y:S01]  /*5e70*/  IMAD.HI.U32 R10, R2, R99, RZ ;  /* 0x00000063020a7227 */ /* 0x000fe200078e00ff */
[----:B------:R-:W-:-:S03]  /*5e80*/  ISETP.GT.U32.AND P6, PT, R5, R95, PT ;  /* 0x0000005f0500720c */ /* 0x000fc60003fc4070 */
[----:B------:R-:W-:Y:S01]  /*5e90*/  IMAD.MOV R98, RZ, RZ, -R9 ;  /* 0x000000ffff627224 */ /* 0x000fe200078e0a09 */
[----:B------:R-:W-:Y:S01]  /*5ea0*/  LOP3.LUT R9, R7, 0x138, RZ, 0xfc, !PT ;  /* 0x0000013807097812 */ /* 0x000fe200078efcff */
[C---:B------:R-:W-:Y:S02]  /*5eb0*/  IMAD R96, R5.reuse, R8, R96 ;  /* 0x0000000805607224 */ /* 0x040fe400078e0260 */
[----:B------:R-:W-:Y:S02]  /*5ec0*/  IMAD.MOV R10, RZ, RZ, -R10 ;  /* 0x000000ffff0a7224 */ /* 0x000fe400078e0a0a */
[C---:B------:R-:W-:Y:S02]  /*5ed0*/  IMAD R97, R5.reuse, R98, R97 ;  /* 0x0000006205617224 */ /* 0x040fe400078e0261 */
[----:B------:R-:W-:Y:S01]  /*5ee0*/  @!P2 IMAD.MOV R92, RZ, RZ, -R92 ;  /* 0x000000ffff5ca224 */ /* 0x000fe200078e0a5c */
[C---:B------:R-:W-:Y:S01]  /*5ef0*/  ISETP.GT.U32.AND P2, PT, R5.reuse, R96, PT ;  /* 0x000000600500720c */ /* 0x040fe20003f44070 */
[----:B------:R-:W-:Y:S01]  /*5f00*/  @!P4 IMAD.MOV R91, RZ, RZ, -R91 ;  /* 0x000000ffff5bc224 */ /* 0x000fe200078e0a5b */
[C---:B------:R-:W-:Y:S01]  /*5f10*/  ISETP.GT.U32.AND P4, PT, R5.reuse, R94, PT ;  /* 0x0000005e0500720c */ /* 0x040fe20003f84070 */
[C---:B------:R-:W-:Y:S01]  /*5f20*/  IMAD R98, R5.reuse, R10, R99 ;  /* 0x0000000a05627224 */ /* 0x040fe200078e0263 */
[----:B------:R-:W-:Y:S01]  /*5f30*/  IABS R99, R9 ;  /* 0x0000000900637213 */ /* 0x000fe20000000000 */
[----:B------:R-:W-:Y:S01]  /*5f40*/  @!P5 IMAD.MOV R93, RZ, RZ, -R93 ;  /* 0x000000ffff5dd224 */ /* 0x000fe200078e0a5d */
[----:B------:R-:W-:Y:S01]  /*5f50*/  ISETP.GT.U32.AND P5, PT, R5, R97, PT ;  /* 0x000000610500720c */ /* 0x000fe20003fa4070 */
[----:B------:R-:W-:Y:S01]  /*5f60*/  @!P6 IMAD.IADD R95, R95, 0x1, -R5 ;  /* 0x000000015f5fe824 */ /* 0x000fe200078e0a05 */
[----:B------:R-:W-:Y:S01]  /*5f70*/  ISETP.GT.U32.AND P6, PT, R5, R98, PT ;  /* 0x000000620500720c */ /* 0x000fe20003fc4070 */
[----:B------:R-:W-:-:S04]  /*5f80*/  IMAD.HI.U32 R8, R2, R99, RZ ;  /* 0x0000006302087227 */ /* 0x000fc800078e00ff */
[--C-:B------:R-:W-:Y:S01]  /*5f90*/  @!P2 IMAD.IADD R96, R96, 0x1, -R5.reuse ;  /* 0x000000016060a824 */ /* 0x100fe200078e0a05 */
[----:B------:R-:W-:Y:S01]  /*5fa0*/  ISETP.GE.AND P2, PT, R101, RZ, PT ;  /* 0x000000ff6500720c */ /* 0x000fe20003f46270 */
[--C-:B------:R-:W-:Y:S01]  /*5fb0*/  @!P4 IMAD.IADD R94, R94, 0x1, -R5.reuse ;  /* 0x000000015e5ec824 */ /* 0x100fe200078e0a05 */
[----:B------:R-:W-:Y:S01]  /*5fc0*/  ISETP.GE.AND P4, PT, R100, RZ, PT ;  /* 0x000000ff6400720c */ /* 0x000fe20003f86270 */
[----:B------:R-:W-:Y:S01]  /*5fd0*/  IMAD.MOV R10, RZ, RZ, -R8 ;  /* 0x000000ffff0a7224 */ /* 0x000fe200078e0a08 */
[----:B------:R-:W-:Y:S01]  /*5fe0*/  IABS R100, R104 ;  /* 0x0000006800647213 */ /* 0x000fe20000000000 */
[--C-:B------:R-:W-:Y:S01]  /*5ff0*/  @!P5 IMAD.IADD R97, R97, 0x1, -R5.reuse ;  /* 0x000000016161d824 */ /* 0x100fe200078e0a05 */
[C---:B------:R-:W-:Y:S01]  /*6000*/  ISETP.GT.U32.AND P5, PT, R5.reuse, R96, PT ;  /* 0x000000600500720c */ /* 0x040fe20003fa4070 */
[----:B------:R-:W-:Y:S01]  /*6010*/  @!P6 IMAD.IADD R98, R98, 0x1, -R5 ;  /* 0x000000016262e824 */ /* 0x000fe200078e0a05 */
[----:B------:R-:W-:Y:S01]  /*6020*/  IABS R101, R105 ;  /* 0x0000006900657213 */ /* 0x000fe20000000000 */
[----:B------:R-:W-:Y:S01]  /*6030*/  IMAD.HI.U32 R8, R2, R100, RZ ;  /* 0x0000006402087227 */ /* 0x000fe200078e00ff */
[----:B------:R-:W-:-:S03]  /*6040*/  ISETP.GT.U32.AND P6, PT, R5, R97, PT ;  /* 0x000000610500720c */ /* 0x000fc60003fc4070 */
[C---:B------:R-:W-:Y:S02]  /*6050*/  IMAD R99, R5.reuse, R10, R99 ;  /* 0x0000000a05637224 */ /* 0x040fe400078e0263 */
[----:B------:R-:W-:Y:S02]  /*6060*/  IMAD.MOV R8, RZ, RZ, -R8 ;  /* 0x000000ffff087224 */ /* 0x000fe400078e0a08 */
[----:B------:R-:W-:Y:S01]  /*6070*/  @!P0 IMAD.MOV R94, RZ, RZ, -R94 ;  /* 0x000000ffff5e8224 */ /* 0x000fe200078e0a5e */
[C---:B------:R-:W-:Y:S01]  /*6080*/  ISETP.GT.U32.AND P0, PT, R5.reuse, R98, PT ;  /* 0x000000620500720c */ /* 0x040fe20003f04070 */
[--C-:B------:R-:W-:Y:S01]  /*6090*/  @!P5 IMAD.IADD R96, R96, 0x1, -R5.reuse ;  /* 0x000000016060d824 */ /* 0x100fe200078e0a05 */
[C---:B------:R-:W-:Y:S01]  /*60a0*/  ISETP.GT.U32.AND P5, PT, R5.reuse, R99, PT ;  /* 0x000000630500720c */ /* 0x040fe20003fa4070 */
[----:B------:R-:W-:Y:S02]  /*60b0*/  IMAD R100, R5, R8, R100 ;  /* 0x0000000805647224 */ /* 0x000fe400078e0264 */
[----:B------:R-:W-:-:S02]  /*60c0*/  @!P6 IMAD.IADD R97, R97, 0x1, -R5 ;  /* 0x000000016161e824 */ /* 0x000fc400078e0a05 */
[----:B------:R-:W-:Y:S01]  /*60d0*/  IMAD.HI.U32 R8, R2, R101, RZ ;  /* 0x0000006502087227 */ /* 0x000fe200078e00ff */
[----:B------:R-:W-:-:S03]  /*60e0*/  ISETP.GT.U32.AND P6, PT, R5, R100, PT ;  /* 0x000000640500720c */ /* 0x000fc60003fc4070 */
[----:B------:R-:W-:Y:S02]  /*60f0*/  IMAD.MOV R10, RZ, RZ, -R8 ;  /* 0x000000ffff0a7224 */ /* 0x000fe400078e0a08 */
[----:B------:R-:W-:-:S04]  /*6100*/  IMAD.HI.U32 R8, R2, R102, RZ ;  /* 0x0000006602087227 */ /* 0x000fc800078e00ff */
[--C-:B------:R-:W-:Y:S01]  /*6110*/  @!P5 IMAD.IADD R99, R99, 0x1, -R5.reuse ;  /* 0x000000016363d824 */ /* 0x100fe200078e0a05 */
[----:B------:R-:W-:Y:S01]  /*6120*/  ISETP.GE.AND P5, PT, R104, RZ, PT ;  /* 0x000000ff6800720c */ /* 0x000fe20003fa6270 */
[--C-:B------:R-:W-:Y:S01]  /*6130*/  @!P0 IMAD.IADD R98, R98, 0x1, -R5.reuse ;  /* 0x0000000162628824 */ /* 0x100fe200078e0a05 */
[----:B------:R-:W-:Y:S01]  /*6140*/  ISETP.GE.AND P0, PT, R9, RZ, PT ;  /* 0x000000ff0900720c */ /* 0x000fe20003f06270 */
[----:B------:R-:W-:Y:S01]  /*6150*/  @!P6 IMAD.IADD R100, R100, 0x1, -R5 ;  /* 0x000000016464e824 */ /* 0x000fe200078e0a05 */
[C---:B------:R-:W-:Y:S01]  /*6160*/  ISETP.GT.U32.AND P6, PT, R5.reuse, R99, PT ;  /* 0x000000630500720c */ /* 0x040fe20003fc4070 */
[----:B------:R-:W-:Y:S01]  /*6170*/  IMAD R101, R5, R10, R101 ;  /* 0x0000000a05657224 */ /* 0x000fe200078e0265 */
[----:B------:R-:W-:Y:S01]  /*6180*/  LOP3.LUT R10, R7, 0x12c, RZ, 0xfc, !PT ;  /* 0x0000012c070a7812 */ /* 0x000fe200078efcff */
[----:B------:R-:W-:Y:S02]  /*6190*/  IMAD.MOV R9, RZ, RZ, -R8 ;  /* 0x000000ffff097224 */ /* 0x000fe400078e0a08 */
[----:B------:R-:W-:Y:S01]  /*61a0*/  @!P1 IMAD.MOV R96, RZ, RZ, -R96 ;  /* 0x000000ffff609224 */ /* 0x000fe200078e0a60 */
[C---:B------:R-:W-:Y:S01]  /*61b0*/  ISETP.GT.U32.AND P1, PT, R5.reuse, R101, PT ;  /* 0x000000650500720c */ /* 0x040fe20003f24070 */
[----:B------:R-:W-:Y:S01]  /*61c0*/  IMAD R102, R5, R9, R102 ;  /* 0x0000000905667224 */ /* 0x000fe200078e0266 */
[----:B------:R-:W-:Y:S01]  /*61d0*/  LOP3.LUT R9, R7, 0x12e, RZ, 0xfc, !PT ;  /* 0x0000012e07097812 */ /* 0x000fe200078efcff */
[----:B------:R-:W-:Y:S01]  /*61e0*/  @!P3 IMAD.MOV R95, RZ, RZ, -R95 ;  /* 0x000000ffff5fb224 */ /* 0x000fe200078e0a5f */
[----:B------:R-:W-:Y:S01]  /*61f0*/  ISETP.GT.U32.AND P3, PT, R5, R100, PT ;  /* 0x000000640500720c */ /* 0x000fe20003f64070 */
[----:B------:R-:W-:Y:S01]  /*6200*/  IMAD.HI.U32 R8, R2, R103, RZ ;  /* 0x0000006702087227 */ /* 0x000fe200078e00ff */
[----:B------:R-:W-:-:S03]  /*6210*/  IABS R104, R9 ;  /* 0x0000000900687213 */ /* 0x000fc60000000000 */
[--C-:B------:R-:W-:Y:S01]  /*6220*/  @!P6 IMAD.IADD R99, R99, 0x1, -R5.reuse ;  /* 0x000000016363e824 */ /* 0x100fe200078e0a05 */
[----:B------:R-:W-:Y:S01]  /*6230*/  ISETP.GT.U32.AND P6, PT, R5, R102, PT ;  /* 0x000000660500720c */ /* 0x000fe20003fc4070 */
[----:B------:R-:W-:Y:S02]  /*6240*/  IMAD.MOV R8, RZ, RZ, -R8 ;  /* 0x000000ffff087224 */ /* 0x000fe400078e0a08 */
[----:B------:R-:W-:Y:S01]  /*6250*/  @!P1 IMAD.IADD R101, R101, 0x1, -R5 ;  /* 0x0000000165659824 */ /* 0x000fe200078e0a05 */
[----:B------:R-:W-:Y:S01]  /*6260*/  ISETP.GE.AND P1, PT, R9, RZ, PT ;  /* 0x000000ff0900720c */ /* 0x000fe20003f26270 */
[----:B------:R-:W-:Y:S02]  /*6270*/  IMAD R103, R5, R8, R103 ;  /* 0x0000000805677224 */ /* 0x000fe400078e0267 */
[----:B------:R-:W-:Y:S01]  /*6280*/  @!P3 IMAD.IADD R100, R100, 0x1, -R5 ;  /* 0x000000016464b824 */ /* 0x000fe200078e0a05 */
[----:B------:R-:W-:Y:S01]  /*6290*/  ISETP.GE.AND P3, PT, R107, RZ, PT ;  /* 0x000000ff6b00720c */ /* 0x000fe20003f66270 */
[----:B------:R-:W-:Y:S01]  /*62a0*/  IMAD.HI.U32 R8, R2, R104, RZ ;  /* 0x0000006802087227 */ /* 0x000fe200078e00ff */
[----:B------:R-:W-:-:S03]  /*62b0*/  IABS R107, R112 ;  /* 0x00000070006b7213 */ /* 0x000fc60000000000 */
[----:B------:R-:W-:Y:S01]  /*62c0*/  @!P6 IMAD.IADD R102, R102, 0x1, -R5 ;  /* 0x000000016666e824 */ /* 0x000fe200078e0a05 */
[C---:B------:R-:W-:Y:S01]  /*62d0*/  ISETP.GT.U32.AND P6, PT, R5.reuse, R101, PT ;  /* 0x000000650500720c */ /* 0x040fe20003fc4070 */
[----:B------:R-:W-:Y:S02]  /*62e0*/  IMAD.MOV R8, RZ, RZ, -R8 ;  /* 0x000000ffff087224 */ /* 0x000fe400078e0a08 */
[----:B------:R-:W-:Y:S01]  /*62f0*/  @!P5 IMAD.MOV R100, RZ, RZ, -R100 ;  /* 0x000000ffff64d224 */ /* 0x000fe200078e0a64 */
[----:B------:R-:W-:Y:S01]  /*6300*/  ISETP.GT.U32.AND P5, PT, R5, R103, PT ;  /* 0x000000670500720c */ /* 0x000fe20003fa4070 */
[----:B------:R-:W-:Y:S01]  /*6310*/  @!P4 IMAD.MOV R97, RZ, RZ, -R97 ;  /* 0x000000ffff61c224 */ /* 0x000fe200078e0a61 */
[----:B------:R-:W-:Y:S01]  /*6320*/  ISETP.GE.AND P4, PT, R105, RZ, PT ;  /* 0x000000ff6900720c */ /* 0x000fe20003f86270 */
[----:B------:R-:W-:Y:S01]  /*6330*/  @!P0 IMAD.MOV R99, RZ, RZ, -R99 ;  /* 0x000000ffff638224 */ /* 0x000fe200078e0a63 */
[C---:B------:R-:W-:Y:S01]  /*6340*/  ISETP.GT.U32.AND P0, PT, R5.reuse, R102, PT ;  /* 0x000000660500720c */ /* 0x040fe20003f04070 */
[----:B------:R-:W-:Y:S01]  /*6350*/  IMAD R104, R5, R8, R104 ;  /* 0x0000000805687224 */ /* 0x000fe200078e0268 */
[----:B------:R-:W-:Y:S01]  /*6360*/  IABS R105, R10 ;  /* 0x0000000a00697213 */ /* 0x000fe20000000000 */
[----:B------:R-:W-:Y:S01]  /*6370*/  @!P2 IMAD.MOV R98, RZ, RZ, -R98 ;  /* 0x000000ffff62a224 */ /* 0x000fe200078e0a62 */
[----:B------:R-:W-:Y:S01]  /*6380*/  ISETP.GE.AND P2, PT, R106, RZ, PT ;  /* 0x000000ff6a00720c */ /* 0x000fe20003f46270 */
[----:B------:R-:W-:Y:S01]  /*6390*/  @!P6 IMAD.IADD R101, R101, 0x1, -R5 ;  /* 0x000000016565e824 */ /* 0x000fe200078e0a05 */
[----:B------:R-:W-:Y:S01]  /*63a0*/  ISETP.GT.U32.AND P6, PT, R5, R104, PT ;  /* 0x000000680500720c */ /* 0x000fe20003fc4070 */
[----:B------:R-:W-:Y:S01]  /*63b0*/  IMAD.HI.U32 R8, R2, R105, RZ ;  /* 0x0000006902087227 */ /* 0x000fe200078e00ff */
[----:B------:R-:W-:-:S03]  /*63c0*/  IABS R106, R108 ;  /* 0x0000006c006a7213 */ /* 0x000fc60000000000 */
[--C-:B------:R-:W-:Y:S01]  /*63d0*/  @!P5 IMAD.IADD R103, R103, 0x1, -R5.reuse ;  /* 0x000000016767d824 */ /* 0x100fe200078e0a05 */
[----:B------:R-:W-:Y:S01]  /*63e0*/  ISETP.GE.AND P5, PT, R108, RZ, PT ;  /* 0x000000ff6c00720c */ /* 0x000fe20003fa6270 */
[----:B------:R-:W-:Y:S01]  /*63f0*/  @!P0 IMAD.IADD R102, R102, 0x1, -R5 ;  /* 0x0000000166668824 */ /* 0x000fe200078e0a05 */
[----:B------:R-:W-:Y:S01]  /*6400*/  ISETP.GE.AND P0, PT, R10, RZ, PT ;  /* 0x000000ff0a00720c */ /* 0x000fe20003f06270 */
[----:B------:R-:W-:Y:S01]  /*6410*/  @!P4 IMAD.MOV R101, RZ, RZ, -R101 ;  /* 0x000000ffff65c224 */ /* 0x000fe200078e0a65 */
[----:B------:R-:W-:Y:S01]  /*6420*/  ISETP.GT.U32.AND P4, PT, R5, R103, PT ;  /* 0x000000670500720c */ /* 0x000fe20003f84070 */
[----:B------:R-:W-:Y:S01]  /*6430*/  IMAD.HI.U32 R9, R2, R106, RZ ;  /* 0x0000006a02097227 */ /* 0x000fe200078e00ff */
[----:B------:R-:W-:-:S03]  /*6440*/  IABS R108, R113 ;  /* 0x00000071006c7213 */ /* 0x000fc60000000000 */
[----:B------:R-:W-:Y:S02]  /*6450*/  IMAD.MOV R10, RZ, RZ, -R8 ;  /* 0x000000ffff0a7224 */ /* 0x000fe400078e0a08 */
[----:B------:R-:W-:Y:S02]  /*6460*/  @!P6 IMAD.IADD R104, R104, 0x1, -R5 ;  /* 0x000000016868e824 */ /* 0x000fe400078e0a05 */
[----:B------:R-:W-:Y:S02]  /*6470*/  IMAD.MOV R9, RZ, RZ, -R9 ;  /* 0x000000ffff097224 */ /* 0x000fe400078e0a09 */
[C---:B------:R-:W-:Y:S01]  /*6480*/  IMAD R105, R5.reuse, R10, R105 ;  /* 0x0000000a05697224 */ /* 0x040fe200078e0269 */
[----:B------:R-:W-:Y:S01]  /*6490*/  ISETP.GT.U32.AND P6, PT, R5, R104, PT ;  /* 0x000000680500720c */ /* 0x000fe20003fc4070 */
[----:B------:R-:W-:-:S04]  /*64a0*/  IMAD.HI.U32 R8, R2, R107, RZ ;  /* 0x0000006b02087227 */ /* 0x000fc800078e00ff */
[C---:B------:R-:W-:Y:S02]  /*64b0*/  IMAD R106, R5.reuse, R9, R106 ;  /* 0x00000009056a7224 */ /* 0x040fe400078e026a */
[----:B------:R-:W-:Y:S01]  /*64c0*/  @!P2 IMAD.MOV R102, RZ, RZ, -R102 ;  /* 0x000000ffff66a224 */ /* 0x000fe200078e0a66 */
[----:B------:R-:W-:Y:S01]  /*64d0*/  ISETP.GT.U32.AND P2, PT, R5, R105, PT ;  /* 0x000000690500720c */ /* 0x000fe20003f44070 */
[----:B------:R-:W-:Y:S02]  /*64e0*/  IMAD.MOV R8, RZ, RZ, -R8 ;  /* 0x000000ffff087224 */ /* 0x000fe400078e0a08 */
[----:B------:R-:W-:Y:S01]  /*64f0*/  @!P4 IMAD.IADD R103, R103, 0x1, -R5 ;  /* 0x000000016767c824 */ /* 0x000fe200078e0a05 */
[C---:B------:R-:W-:Y:S01]  /*6500*/  ISETP.GT.U32.AND P4, PT, R5.reuse, R106, PT ;  /* 0x0000006a0500720c */ /* 0x040fe20003f84070 */
[----:B------:R-:W-:Y:S02]  /*6510*/  IMAD R107, R5, R8, R107 ;  /* 0x00000008056b7224 */ /* 0x000fe400078e026b */
[----:B------:R-:W-:-:S02]  /*6520*/  @!P6 IMAD.IADD R104, R104, 0x1, -R5 ;  /* 0x000000016868e824 */ /* 0x000fc400078e0a05 */
[----:B------:R-:W-:Y:S01]  /*6530*/  IMAD.HI.U32 R8, R2, R108, RZ ;  /* 0x0000006c02087227 */ /* 0x000fe200078e00ff */
[----:B------:R-:W-:-:S03]  /*6540*/  ISETP.GT.U32.AND P6, PT, R5, R107, PT ;  /* 0x0000006b0500720c */ /* 0x000fc60003fc4070 */
[--C-:B------:R-:W-:Y:S01]  /*6550*/  @!P2 IMAD.IADD R105, R105, 0x1, -R5.reuse ;  /* 0x000000016969a824 */ /* 0x100fe200078e0a05 */
[----:B------:R-:W-:Y:S01]  /*6560*/  ISETP.GE.AND P2, PT, R112, RZ, PT ;  /* 0x000000ff7000720c */ /* 0x000fe20003f46270 */
[----:B------:R-:W-:Y:S01]  /*6570*/  IMAD.MOV R8, RZ, RZ, -R8 ;  /* 0x000000ffff087224 */ /* 0x000fe200078e0a08 */
[----:B------:R-:W-:Y:S01]  /*6580*/  IABS R112, R117 ;  /* 0x0000007500707213 */ /* 0x000fe20000000000 */
[----:B------:R-:W-:Y:S01]  /*6590*/  @!P4 IMAD.IADD R106, R106, 0x1, -R5 ;  /* 0x000000016a6ac824 */ /* 0x000fe200078e0a05 */
[----:B------:R-:W-:Y:S01]  /*65a0*/  ISETP.GT.U32.AND P4, PT, R5, R105, PT ;  /* 0x000000690500720c */ /* 0x000fe20003f84070 */
[----:B------:R-:W-:-:S04]  /*65b0*/  IMAD.HI.U32 R9, R2, R109, RZ ;  /* 0x0000006d02097227 */ /* 0x000fc800078e00ff */
[----:B------:R-:W-:Y:S01]  /*65c0*/  @!P6 IMAD.IADD R107, R107, 0x1, -R5 ;  /* 0x000000016b6be824 */ /* 0x000fe200078e0a05 */
[C---:B------:R-:W-:Y:S01]  /*65d0*/  ISETP.GT.U32.AND P6, PT, R5.reuse, R106, PT ;  /* 0x0000006a0500720c */ /* 0x040fe20003fc4070 */
[----:B------:R-:W-:Y:S02]  /*65e0*/  IMAD R108, R5, R8, R108 ;  /* 0x00000008056c7224 */ /* 0x000fe400078e026c */
[----:B------:R-:W-:Y:S02]  /*65f0*/  IMAD.MOV R10, RZ, RZ, -R9 ;  /* 0x000000ffff0a7224 */ /* 0x000fe400078e0a09 */
[----:B------:R-:W-:-:S04]  /*6600*/  IMAD.HI.U32 R9, R2, R111, RZ ;  /* 0x0000006f02097227 */ /* 0x000fc800078e00ff */
[----:B------:R-:W-:Y:S01]  /*6610*/  @!P4 IMAD.IADD R105, R105, 0x1, -R5 ;  /* 0x000000016969c824 */ /* 0x000fe200078e0a05 */
[C---:B------:R-:W-:Y:S01]  /*6620*/  ISETP.GT.U32.AND P4, PT, R5.reuse, R108, PT ;  /* 0x0000006c0500720c */ /* 0x040fe20003f84070 */
[C---:B------:R-:W-:Y:S02]  /*6630*/  IMAD R109, R5.reuse, R10, R109 ;  /* 0x0000000a056d7224 */ /* 0x040fe400078e026d */
[----:B------:R-:W-:Y:S02]  /*6640*/  @!P6 IMAD.IADD R106, R106, 0x1, -R5 ;  /* 0x000000016a6ae824 */ /* 0x000fe400078e0a05 */
[----:B------:R-:W-:Y:S01]  /*6650*/  IMAD.MOV R10, RZ, RZ, -R9 ;  /* 0x000000ffff0a7224 */ /* 0x000fe200078e0a09 */
[----:B------:R-:W-:Y:S01]  /*6660*/  ISETP.GT.U32.AND P6, PT, R5, R109, PT ;  /* 0x0000006d0500720c */ /* 0x000fe20003fc4070 */
[----:B------:R-:W-:Y:S01]  /*6670*/  IMAD.HI.U32 R8, R2, R110, RZ ;  /* 0x0000006e02087227 */ /* 0x000fe200078e00ff */
[----:B------:R-:W-:-:S03]  /*6680*/  LOP3.LUT R9, R7, 0x11c, RZ, 0xfc, !PT ;  /* 0x0000011c07097812 */ /* 0x000fc600078efcff */
[----:B------:R-:W-:Y:S01]  /*6690*/  IMAD R111, R5, R10, R111 ;  /* 0x0000000a056f7224 */ /* 0x000fe200078e026f */
[----:B------:R-:W-:Y:S01]  /*66a0*/  LOP3.LUT R10, R7, 0x116, RZ, 0xfc, !PT ;  /* 0x00000116070a7812 */ /* 0x000fe200078efcff */
[----:B------:R-:W-:Y:S02]  /*66b0*/  @!P4 IMAD.IADD R108, R108, 0x1, -R5 ;  /* 0x000000016c6cc824 */ /* 0x000fe400078e0a05 */
[----:B------:R-:W-:Y:S02]  /*66c0*/  @!P0 IMAD.MOV R105, RZ, RZ, -R105 ;  /* 0x000000ffff698224 */ /* 0x000fe400078e0a69 */
[----:B------:R-:W-:Y:S01]  /*66d0*/  @!P5 IMAD.MOV R106, RZ, RZ, -R106 ;  /* 0x000000ffff6ad224 */ /* 0x000fe200078e0a6a */
[C---:B------:R-:W-:Y:S01]  /*66e0*/  ISETP.GT.U32.AND P0, PT, R5.reuse, R108, PT ;  /* 0x0000006c0500720c */ /* 0x040fe20003f04070 */
[----:B------:R-:W-:Y:S01]  /*66f0*/  IMAD.MOV R8, RZ, RZ, -R8 ;  /* 0x000000ffff087224 */ /* 0x000fe200078e0a08 */
[----:B------:R-:W-:Y:S01]  /*6700*/  ISETP.GT.U32.AND P5, PT, R5, R111, PT ;  /* 0x0000006f0500720c */ /* 0x000fe20003fa4070 */
[----:B------:R-:W-:Y:S01]  /*6710*/  @!P1 IMAD.MOV R104, RZ, RZ, -R104 ;  /* 0x000000ffff689224 */ /* 0x000fe200078e0a68 */
[----:B------:R-:W-:Y:S01]  /*6720*/  ISETP.GE.AND P1, PT, R113, RZ, PT ;  /* 0x000000ff7100720c */ /* 0x000fe20003f26270 */
[----:B------:R-:W-:Y:S01]  /*6730*/  @!P6 IMAD.IADD R109, R109, 0x1, -R5 ;  /* 0x000000016d6de824 */ /* 0x000fe200078e0a05 */
[----:B------:R-:W-:Y:S01]  /*6740*/  IABS R113, R9 ;  /* 0x0000000900717213 */ /* 0x000fe20000000000 */
[----:B------:R-:W-:-:S02]  /*6750*/  IMAD R110, R5, R8, R110 ;  /* 0x00000008056e7224 */ /* 0x000fc400078e026e */
[----:B------:R-:W-:Y:S01]  /*6760*/  IMAD.HI.U32 R8, R2, R112, RZ ;  /* 0x0000007002087227 */ /* 0x000fe200078e00ff */
[C---:B------:R-:W-:Y:S02]  /*6770*/  ISETP.GT.U32.AND P6, PT, R5.reuse, R109, PT ;  /* 0x0000006d0500720c */ /* 0x040fe40003fc4070 */
[----:B------:R-:W-:Y:S01]  /*6780*/  ISETP.GT.U32.AND P4, PT, R5, R110, PT ;  /* 0x0000006e0500720c */ /* 0x000fe20003f84070 */
[----:B------:R-:W-:Y:S02]  /*6790*/  IMAD.MOV R8, RZ, RZ, -R8 ;  /* 0x000000ffff087224 */ /* 0x000fe400078e0a08 */
[--C-:B------:R-:W-:Y:S01]  /*67a0*/  @!P0 IMAD.IADD R108, R108, 0x1, -R5.reuse ;  /* 0x000000016c6c8824 */ /* 0x100fe200078e0a05 */
[----:B------:R-:W-:Y:S01]  /*67b0*/  ISETP.GE.AND P0, PT, R116, RZ, PT ;  /* 0x000000ff7400720c */ /* 0x000fe20003f06270 */
[----:B------:R-:W-:Y:S01]  /*67c0*/  @!P5 IMAD.IADD R111, R111, 0x1, -R5 ;  /* 0x000000016f6fd824 */ /* 0x000fe200078e0a05 */
[----:B------:R-:W-:Y:S01]  /*67d0*/  ISETP.GE.AND P5, PT, R117, RZ, PT ;  /* 0x000000ff7500720c */ /* 0x000fe20003fa6270 */
[----:B------:R-:W-:Y:S01]  /*67e0*/  @!P3 IMAD.MOV R103, RZ, RZ, -R103 ;  /* 0x000000ffff67b224 */ /* 0x000fe200078e0a67 */
[C---:B------:R-:W-:Y:S01]  /*67f0*/  ISETP.GT.U32.AND P3, PT, R5.reuse, R107, PT ;  /* 0x0000006b0500720c */ /* 0x040fe20003f64070 */
[C---:B------:R-:W-:Y:S01]  /*6800*/  IMAD R112, R5.reuse, R8, R112 ;  /* 0x0000000805707224 */ /* 0x040fe200078e0270 */
[----:B------:R-:W-:Y:S01]  /*6810*/  IABS R116, R10 ;  /* 0x0000000a00747213 */ /* 0x000fe20000000000 */
[----:B------:R-:W-:Y:S01]  /*6820*/  @!P1 IMAD.MOV R108, RZ, RZ, -R108 ;  /* 0x000000ffff6c9224 */ /* 0x000fe200078e0a6c */
[----:B------:R-:W-:Y:S01]  /*6830*/  ISETP.GT.U32.AND P1, PT, R5, R111, PT ;  /* 0x0000006f0500720c */ /* 0x000fe20003f24070 */
[----:B------:R-:W-:-:S04]  /*6840*/  IMAD.HI.U32 R8, R2, R113, RZ ;  /* 0x0000007102087227 */ /* 0x000fc800078e00ff */
[--C-:B------:R-:W-:Y:S01]  /*6850*/  @!P6 IMAD.IADD R109, R109, 0x1, -R5.reuse ;  /* 0x000000016d6de824 */ /* 0x100fe200078e0a05 */
[C---:B------:R-:W-:Y:S01]  /*6860*/  ISETP.GT.U32.AND P6, PT, R5.reuse, R112, PT ;  /* 0x000000700500720c */ /* 0x040fe20003fc4070 */
[----:B------:R-:W-:Y:S02]  /*6870*/  IMAD.MOV R8, RZ, RZ, -R8 ;  /* 0x000000ffff087224 */ /* 0x000fe400078e0a08 */
[----:B------:R-:W-:Y:S02]  /*6880*/  @!P4 IMAD.IADD R110, R110, 0x1, -R5 ;  /* 0x000000016e6ec824 */ /* 0x000fe400078e0a05 */
[----:B------:R-:W-:Y:S01]  /*6890*/  IMAD R113, R5, R8, R113 ;  /* 0x0000000805717224 */ /* 0x000fe200078e0271 */
[----:B------:R-:W-:Y:S01]  /*68a0*/  LOP3.LUT R8, R7, 0x11a, RZ, 0xfc, !PT ;  /* 0x0000011a07087812 */ /* 0x000fe200078efcff */
[--C-:B------:R-:W-:Y:S01]  /*68b0*/  @!P3 IMAD.IADD R107, R107, 0x1, -R5.reuse ;  /* 0x000000016b6bb824 */ /* 0x100fe200078e0a05 */
[----:B------:R-:W-:Y:S01]  /*68c0*/  ISETP.GT.U32.AND P4, PT, R5, R110, PT ;  /* 0x0000006e0500720c */ /* 0x000fe20003f84070 */
[----:B------:R-:W-:Y:S01]  /*68d0*/  @!P1 IMAD.IADD R111, R111, 0x1, -R5 ;  /* 0x000000016f6f9824 */ /* 0x000fe200078e0a05 */
[----:B------:R-:W-:Y:S01]  /*68e0*/  ISETP.GT.U32.AND P1, PT, R5, R113, PT ;  /* 0x000000710500720c */ /* 0x000fe20003f24070 */
[----:B------:R-:W-:Y:S01]  /*68f0*/  @!P2 IMAD.MOV R107, RZ, RZ, -R107 ;  /* 0x000000ffff6ba224 */ /* 0x000fe200078e0a6b */
[----:B------:R-:W-:Y:S01]  /*6900*/  ISETP.GE.AND P2, PT, R115, RZ, PT ;  /* 0x000000ff7300720c */ /* 0x000fe20003f46270 */
[----:B------:R-:W-:Y:S01]  /*6910*/  @!P6 IMAD.IADD R112, R112, 0x1, -R5 ;  /* 0x000000017070e824 */ /* 0x000fe200078e0a05 */
[----:B------:R-:W-:Y:S01]  /*6920*/  ISETP.GE.AND P3, PT, R114, RZ, PT ;  /* 0x000000ff7200720c */ /* 0x000fe20003f66270 */
[----:B------:R-:W-:Y:S01]  /*6930*/  @!P0 IMAD.MOV R111, RZ, RZ, -R111 ;  /* 0x000000ffff6f8224 */ /* 0x000fe200078e0a6f */
[----:B------:R-:W-:-:S02]  /*6940*/  IABS R115, R8 ;  /* 0x0000000800737213 */ /* 0x000fc40000000000 */
[----:B------:R-:W-:Y:S02]  /*6950*/  ISETP.GT.U32.AND P6, PT, R5, R112, PT ;  /* 0x000000700500720c */ /* 0x000fe40003fc4070 */
[----:B------:R-:W-:Y:S01]  /*6960*/  LOP3.LUT R114, R7, 0x114, RZ, 0xfc, !PT ;  /* 0x0000011407727812 */ /* 0x000fe200078efcff */
[--C-:B------:R-:W-:Y:S01]  /*6970*/  @!P4 IMAD.IADD R110, R110, 0x1, -R5.reuse ;  /* 0x000000016e6ec824 */ /* 0x100fe200078e0a05 */
[----:B------:R-:W-:Y:S01]  /*6980*/  ISETP.GE.AND P4, PT, R9, RZ, PT ;  /* 0x000000ff0900720c */ /* 0x000fe20003f86270 */
[----:B------:R-:W-:Y:S01]  /*6990*/  @!P1 IMAD.IADD R113, R113, 0x1, -R5 ;  /* 0x0000000171719824 */ /* 0x000fe200078e0a05 */
[----:B------:R-:W-:Y:S01]  /*69a0*/  LOP3.LUT R9, R7, 0x118, RZ, 0xfc, !PT ;  /* 0x0000011807097812 */ /* 0x000fe200078efcff */
[----:B------:R-:W-:Y:S01]  /*69b0*/  @!P2 IMAD.MOV R110, RZ, RZ, -R110 ;  /* 0x000000ffff6ea224 */ /* 0x000fe200078e0a6e */
[----:B------:R-:W-:Y:S01]  /*69c0*/  ISETP.GE.AND P0, PT, R10, RZ, PT ;  /* 0x000000ff0a00720c */ /* 0x000fe20003f06270 */
[----:B------:R-:W-:Y:S01]  /*69d0*/  @!P3 IMAD.MOV R109, RZ, RZ, -R109 ;  /* 0x000000ffff6db224 */ /* 0x000fe200078e0a6d */
[----:B------:R-:W-:-:S02]  /*69e0*/  ISETP.GE.AND P2, PT, R9, RZ, PT ;  /* 0x000000ff0900720c */ /* 0x000fc40003f46270 */
[----:B------:R-:W-:Y:S01]  /*69f0*/  IABS R9, R9 ;  /* 0x0000000900097213 */ /* 0x000fe20000000000 */
[----:B------:R-:W-:Y:S01]  /*6a00*/  @!P6 IMAD.IADD R112, R112, 0x1, -R5 ;  /* 0x000000017070e824 */ /* 0x000fe200078e0a05 */
[----:B------:R-:W-:Y:S01]  /*6a10*/  ISETP.GE.AND P3, PT, R8, RZ, PT ;  /* 0x000000ff0800720c */ /* 0x000fe20003f66270 */
[----:B------:R-:W-:Y:S01]  /*6a20*/  IMAD.HI.U32 R8, R2, R115, RZ ;  /* 0x0000007302087227 */ /* 0x000fe200078e00ff */
[----:B------:R-:W-:Y:S02]  /*6a30*/  ISETP.GT.U32.AND P1, PT, R5, R113, PT ;  /* 0x000000710500720c */ /* 0x000fe40003f24070 */
[----:B------:R-:W-:Y:S01]  /*6a40*/  ISETP.GE.AND P6, PT, R114, RZ, PT ;  /* 0x000000ff7200720c */ /* 0x000fe20003fc6270 */
[----:B------:R-:W-:Y:S01]  /*6a50*/  IMAD.MOV.U32 R10, RZ, RZ, R9 ;  /* 0x000000ffff0a7224 */ /* 0x000fe200078e0009 */
[----:B------:R-:W-:Y:S01]  /*6a60*/  IABS R117, R114 ;  /* 0x0000007200757213 */ /* 0x000fe20000000000 */
[----:B------:R-:W-:Y:S02]  /*6a70*/  IMAD.MOV R114, RZ, RZ, -R8 ;  /* 0x000000ffff727224 */ /* 0x000fe400078e0a08 */
[----:B------:R-:W-:-:S04]  /*6a80*/  IMAD.HI.U32 R9, R2, R116, RZ ;  /* 0x0000007402097227 */ /* 0x000fc800078e00ff */
[C---:B------:R-:W-:Y:S02]  /*6a90*/  IMAD R114, R5.reuse, R114, R115 ;  /* 0x0000007205727224 */ /* 0x040fe400078e0273 */
[----:B------:R-:W-:Y:S02]  /*6aa0*/  IMAD.MOV R9, RZ, RZ, -R9 ;  /* 0x000000ffff097224 */ /* 0x000fe400078e0a09 */
[----:B------:R-:W-:Y:S01]  /*6ab0*/  @!P5 IMAD.MOV R112, RZ, RZ, -R112 ;  /* 0x000000ffff70d224 */ /* 0x000fe200078e0a70 */
[----:B------:R-:W-:Y:S01]  /*6ac0*/  ISETP.GT.U32.AND P5, PT, R5, R114, PT ;  /* 0x000000720500720c */ /* 0x000fe20003fa4070 */
[----:B------:R-:W-:Y:S02]  /*6ad0*/  @!P1 IMAD.IADD R113, R113, 0x1, -R5 ;  /* 0x0000000171719824 */ /* 0x000fe400078e0a05 */
[----:B------:R-:W-:Y:S02]  /*6ae0*/  IMAD R116, R5, R9, R116 ;  /* 0x0000000905747224 */ /* 0x000fe400078e0274 */
[----:B------:R-:W-:-:S02]  /*6af0*/  @!P4 IMAD.MOV R113, RZ, RZ, -R113 ;  /* 0x000000ffff71c224 */ /* 0x000fc400078e0a71 */
[----:B------:R-:W-:Y:S01]  /*6b00*/  IMAD.HI.U32 R8, R2, R10, RZ ;  /* 0x0000000a02087227 */ /* 0x000fe200078e00ff */
[----:B------:R-:W-:-:S03]  /*6b10*/  ISETP.GT.U32.AND P4, PT, R5, R116, PT ;  /* 0x000000740500720c */ /* 0x000fc60003f84070 */
[----:B------:R-:W-:Y:S02]  /*6b20*/  IMAD.MOV R115, RZ, RZ, -R8 ;  /* 0x000000ffff737224 */ /* 0x000fe400078e0a08 */
[----:B------:R-:W-:Y:S02]  /*6b30*/  @!P5 IMAD.IADD R114, R114, 0x1, -R5 ;  /* 0x000000017272d824 */ /* 0x000fe400078e0a05 */
[----:B------:R-:W-:-:S03]  /*6b40*/  IMAD.HI.U32 R8, R2, R117, RZ ;  /* 0x0000007502087227 */ /* 0x000fc600078e00ff */
[C---:B------:R-:W-:Y:S01]  /*6b50*/  ISETP.GT.U32.AND P5, PT, R5.reuse, R114, PT ;  /* 0x000000720500720c */ /* 0x040fe20003fa4070 */
[C---:B------:R-:W-:Y:S02]  /*6b60*/  IMAD R115, R5.reuse, R115, R10 ;  /* 0x0000007305737224 */ /* 0x040fe400078e020a */
[----:B------:R-:W-:Y:S02]  /*6b70*/  @!P4 IMAD.IADD R116, R116, 0x1, -R5 ;  /* 0x000000017474c824 */ /* 0x000fe400078e0a05 */
[----:B------:R-:W-:Y:S01]  /*6b80*/  IMAD.MOV R8, RZ, RZ, -R8 ;  /* 0x000000ffff087224 */ /* 0x000fe200078e0a08 */
[C---:B------:R-:W-:Y:S01]  /*6b90*/  ISETP.GT.U32.AND P1, PT, R5.reuse, R115, PT ;  /* 0x000000730500720c */ /* 0x040fe20003f24070 */
[----:B------:R-:W-:Y:S01]  /*6ba0*/  IMAD.HI.U32 R9, R2, R119, RZ ;  /* 0x0000007702097227 */ /* 0x000fe200078e00ff */
[----:B------:R-:W-:-:S03]  /*6bb0*/  ISETP.GT.U32.AND P4, PT, R5, R116, PT ;  /* 0x000000740500720c */ /* 0x000fc60003f84070 */
[C---:B------:R-:W-:Y:S02]  /*6bc0*/  IMAD R117, R5.reuse, R8, R117 ;  /* 0x0000000805757224 */ /* 0x040fe400078e0275 */
[----:B------:R-:W-:Y:S02]  /*6bd0*/  IMAD.MOV R10, RZ, RZ, -R9 ;  /* 0x000000ffff0a7224 */ /* 0x000fe400078e0a09 */
[----:B------:R-:W-:Y:S01]  /*6be0*/  @!P5 IMAD.IADD R114, R114, 0x1, -R5 ;  /* 0x000000017272d824 */ /* 0x000fe200078e0a05 */
[C---:B------:R-:W-:Y:S01]  /*6bf0*/  ISETP.GT.U32.AND P5, PT, R5.reuse, R117, PT ;  /* 0x000000750500720c */ /* 0x040fe20003fa4070 */
[----:B------:R-:W-:Y:S02]  /*6c00*/  IMAD R119, R5, R10, R119 ;  /* 0x0000000a05777224 */ /* 0x000fe400078e0277 */
[----:B------:R-:W-:-:S04]  /*6c10*/  IMAD.HI.U32 R8, R2, R118, RZ ;  /* 0x0000007602087227 */ /* 0x000fc800078e00ff */
[--C-:B------:R-:W-:Y:S01]  /*6c20*/  @!P4 IMAD.IADD R116, R116, 0x1, -R5.reuse ;  /* 0x000000017474c824 */ /* 0x100fe200078e0a05 */
[----:B------:R-:W-:Y:S01]  /*6c30*/  ISETP.GT.U32.AND P4, PT, R5, R119, PT ;  /* 0x000000770500720c */ /* 0x000fe20003f84070 */
[--C-:B------:R-:W-:Y:S02]  /*6c40*/  @!P1 IMAD.IADD R115, R115, 0x1, -R5.reuse ;  /* 0x0000000173739824 */ /* 0x100fe400078e0a05 */
[----:B------:R-:W-:Y:S02]  /*6c50*/  IMAD.MOV R8, RZ, RZ, -R8 ;  /* 0x000000ffff087224 */ /* 0x000fe400078e0a08 */
[----:B------:R-:W-:Y:S01]  /*6c60*/  @!P5 IMAD.IADD R117, R117, 0x1, -R5 ;  /* 0x000000017575d824 */ /* 0x000fe200078e0a05 */
[C---:B------:R-:W-:Y:S01]  /*6c70*/  ISETP.GT.U32.AND P1, PT, R5.reuse, R115, PT ;  /* 0x000000730500720c */ /* 0x040fe20003f24070 */
[C---:B------:R-:W-:Y:S02]  /*6c80*/  IMAD R118, R5.reuse, R8, R118 ;  /* 0x0000000805767224 */ /* 0x040fe400078e0276 */
[----:B------:R-:W-:Y:S01]  /*6c90*/  IMAD.HI.U32 R8, R2, R120, RZ ;  /* 0x0000007802087227 */ /* 0x000fe200078e00ff */
[----:B------:R-:W-:-:S03]  /*6ca0*/  ISETP.GT.U32.AND P5, PT, R5, R117, PT ;  /* 0x000000750500720c */ /* 0x000fc60003fa4070 */
[----:B------:R-:W-:Y:S01]  /*6cb0*/  @!P3 IMAD.MOV R114, RZ, RZ, -R114 ;  /* 0x000000ffff72b224 */ /* 0x000fe200078e0a72 */
[----:B------:R-:W-:Y:S01]  /*6cc0*/  ISETP.GE.AND P3, PT, R122, RZ, PT ;  /* 0x000000ff7a00720c */ /* 0x000fe20003f66270 */
[----:B------:R-:W-:Y:S01]  /*6cd0*/  @!P4 IMAD.IADD R119, R119, 0x1, -R5 ;  /* 0x000000017777c824 */ /* 0x000fe200078e0a05 */
[----:B------:R-:W-:Y:S01]  /*6ce0*/  IABS R122, R126 ;  /* 0x0000007e007a7213 */ /* 0x000fe20000000000 */
[----:B------:R-:W-:Y:S02]  /*6cf0*/  IMAD.MOV R8, RZ, RZ, -R8 ;  /* 0x000000ffff087224 */ /* 0x000fe400078e0a08 */
[----:B------:R-:W-:Y:S01]  /*6d00*/  IMAD.HI.U32 R9, R2, R121, RZ ;  /* 0x0000007902097227 */ /* 0x000fe200078e00ff */
[----:B------:R-:W-:-:S03]  /*6d10*/  ISETP.GT.U32.AND P4, PT, R5, R119, PT ;  /* 0x000000770500720c */ /* 0x000fc60003f84070 */
[----:B------:R-:W-:Y:S02]  /*6d20*/  IMAD R120, R5, R8, R120 ;  /* 0x0000000805787224 */ /* 0x000fe400078e0278 */
[----:B------:R-:W-:-:S04]  /*6d30*/  IMAD.HI.U32 R8, R2, R122, RZ ;  /* 0x0000007a02087227 */ /* 0x000fc800078e00ff */
[----:B------:R-:W-:Y:S01]  /*6d40*/  @!P1 IMAD.IADD R115, R115, 0x1, -R5 ;  /* 0x0000000173739824 */ /* 0x000fe200078e0a05 */
[----:B------:R-:W-:Y:S01]  /*6d50*/  ISETP.GT.U32.AND P1, PT, R5, R118, PT ;  /* 0x000000760500720c */ /* 0x000fe20003f24070 */
[----:B------:R-:W-:Y:S01]  /*6d60*/  IMAD.MOV R10, RZ, RZ, -R9 ;  /* 0x000000ffff0a7224 */ /* 0x000fe200078e0a09 */
[----:B------:R-:W-:Y:S01]  /*6d70*/  LOP3.LUT R9, R7, 0x108, RZ, 0xfc, !PT ;  /* 0x0000010807097812 */ /* 0x000fe200078efcff */
[----:B------:R-:W-:Y:S02]  /*6d80*/  IMAD.MOV R8, RZ, RZ, -R8 ;  /* 0x000000ffff087224 */ /* 0x000fe400078e0a08 */
[----:B------:R-:W-:Y:S02]  /*6d90*/  IMAD R121, R5, R10, R121 ;  /* 0x0000000a05797224 */ /* 0x000fe400078e0279 */
[----:B------:R-:W-:Y:S01]  /*6da0*/  @!P5 IMAD.IADD R117, R117, 0x1, -R5 ;  /* 0x000000017575d824 */ /* 0x000fe200078e0a05 */
[C---:B------:R-:W-:Y:S01]  /*6db0*/  ISETP.GT.U32.AND P5, PT, R5.reuse, R120, PT ;  /* 0x000000780500720c */ /* 0x040fe20003fa4070 */
[----:B------:R-:W-:-:S02]  /*6dc0*/  IMAD R122, R5, R8, R122 ;  /* 0x00000008057a7224 */ /* 0x000fc400078e027a */
[----:B------:R-:W-:Y:S01]  /*6dd0*/  @!P6 IMAD.MOV R117, RZ, RZ, -R117 ;  /* 0x000000ffff75e224 */ /* 0x000fe200078e0a75 */
[----:B------:R-:W-:Y:S01]  /*6de0*/  ISETP.GT.U32.AND P6, PT, R5, R121, PT ;  /* 0x000000790500720c */ /* 0x000fe20003fc4070 */
[--C-:B------:R-:W-:Y:S01]  /*6df0*/  @!P4 IMAD.IADD R119, R119, 0x1, -R5.reuse ;  /* 0x000000017777c824 */ /* 0x100fe200078e0a05 */
[----:B------:R-:W-:Y:S01]  /*6e00*/  ISETP.GT.U32.AND P4, PT, R5, R122, PT ;  /* 0x0000007a0500720c */ /* 0x000fe20003f84070 */
[----:B------:R-:W-:Y:S01]  /*6e10*/  @!P1 IMAD.IADD R118, R118, 0x1, -R5 ;  /* 0x0000000176769824 */ /* 0x000fe200078e0a05 */
[----:B------:R-:W-:Y:S01]  /*6e20*/  ISETP.GE.AND P1, PT, R123, RZ, PT ;  /* 0x000000ff7b00720c */ /* 0x000fe20003f26270 */
[----:B------:R-:W-:Y:S01]  /*6e30*/  @!P2 IMAD.MOV R115, RZ, RZ, -R115 ;  /* 0x000000ffff73a224 */ /* 0x000fe200078e0a73 */
[----:B------:R-:W-:Y:S01]  /*6e40*/  IABS R123, R9 ;  /* 0x00000009007b7213 */ /* 0x000fe20000000000 */
[----:B------:R-:W-:Y:S01]  /*6e50*/  @!P0 IMAD.MOV R116, RZ, RZ, -R116 ;  /* 0x000000ffff748224 */ /* 0x000fe200078e0a74 */
[----:B------:R-:W-:Y:S01]  /*6e60*/  ISETP.GT.U32.AND P2, PT, R5, R118, PT ;  /* 0x000000760500720c */ /* 0x000fe20003f44070 */
[----:B------:R-:W-:Y:S01]  /*6e70*/  @!P5 IMAD.IADD R120, R120, 0x1, -R5 ;  /* 0x000000017878d824 */ /* 0x000fe200078e0a05 */
[----:B------:R-:W-:Y:S01]  /*6e80*/  ISETP.GE.AND P0, PT, R124, RZ, PT ;  /* 0x000000ff7c00720c */ /* 0x000fe20003f06270 */
[----:B------:R-:W-:Y:S01]  /*6e90*/  IMAD.HI.U32 R8, R2, R123, RZ ;  /* 0x0000007b02087227 */ /* 0x000fe200078e00ff */
[----:B------:R-:W-:-:S02]  /*6ea0*/  IABS R124, R127 ;  /* 0x0000007f007c7213 */ /* 0x000fc40000000000 */
[----:B------:R-:W-:Y:S01]  /*6eb0*/  ISETP.GE.AND P5, PT, R126, RZ, PT ;  /* 0x000000ff7e00720c */ /* 0x000fe20003fa6270 */
[--C-:B------:R-:W-:Y:S01]  /*6ec0*/  @!P6 IMAD.IADD R121, R121, 0x1, -R5.reuse ;  /* 0x000000017979e824 */ /* 0x100fe200078e0a05 */
[C---:B------:R-:W-:Y:S01]  /*6ed0*/  ISETP.GT.U32.AND P6, PT, R5.reuse, R120, PT ;  /* 0x000000780500720c */ /* 0x040fe20003fc4070 */
[----:B------:R-:W-:Y:S01]  /*6ee0*/  @!P4 IMAD.IADD R122, R122, 0x1, -R5 ;  /* 0x000000017a7ac824 */ /* 0x000fe200078e0a05 */
[----:B------:R-:W-:Y:S01]  /*6ef0*/  IABS R126, R130 ;  /* 0x00000082007e7213 */ /* 0x000fe20000000000 */
[----:B------:R-:W-:Y:S02]  /*6f00*/  IMAD.MOV R10, RZ, RZ, -R8 ;  /* 0x000000ffff0a7224 */ /* 0x000fe400078e0a08 */
[----:B------:R-:W-:Y:S01]  /*6f10*/  IMAD.HI.U32 R8, R2, R124, RZ ;  /* 0x0000007c02087227 */ /* 0x000fe200078e00ff */
[----:B------:R-:W-:-:S03]  /*6f20*/  ISETP.GT.U32.AND P4, PT, R5, R122, PT ;  /* 0x0000007a0500720c */ /* 0x000fc60003f84070 */
[----:B------:R-:W-:Y:S01]  /*6f30*/  @!P2 IMAD.IADD R118, R118, 0x1, -R5 ;  /* 0x000000017676a824 */ /* 0x000fe200078e0a05 */
[----:B------:R-:W-:Y:S01]  /*6f40*/  ISETP.GE.AND P2, PT, R125, RZ, PT ;  /* 0x000000ff7d00720c */ /* 0x000fe20003f46270 */
[----:B------:R-:W-:Y:S01]  /*6f50*/  IMAD R123, R5, R10, R123 ;  /* 0x0000000a057b7224 */ /* 0x000fe200078e027b */
[----:B------:R-:W-:Y:S01]  /*6f60*/  IABS R125, R129 ;  /* 0x00000081007d7213 */ /* 0x000fe20000000000 */
[----:B------:R-:W-:Y:S01]  /*6f70*/  IMAD.MOV R8, RZ, RZ, -R8 ;  /* 0x000000ffff087224 */ /* 0x000fe200078e0a08 */
[----:B------:R-:W-:Y:S01]  /*6f80*/  LOP3.LUT R10, R7, 0x100, RZ, 0xfc, !PT ;  /* 0x00000100070a7812 */ /* 0x000fe200078efcff */
[----:B------:R-:W-:Y:S01]  /*6f90*/  @!P3 IMAD.MOV R118, RZ, RZ, -R118 ;  /* 0x000000ffff76b224 */ /* 0x000fe200078e0a76 */
[C---:B------:R-:W-:Y:S01]  /*6fa0*/  ISETP.GT.U32.AND P3, PT, R5.reuse, R121, PT ;  /* 0x000000790500720c */ /* 0x040fe20003f64070 */
[----:B------:R-:W-:Y:S01]  /*6fb0*/  @!P6 IMAD.IADD R120, R120, 0x1, -R5 ;  /* 0x000000017878e824 */ /* 0x000fe200078e0a05 */
[C---:B------:R-:W-:Y:S01]  /*6fc0*/  ISETP.GT.U32.AND P6, PT, R5.reuse, R123, PT ;  /* 0x0000007b0500720c */ /* 0x040fe20003fc4070 */
[----:B------:R-:W-:-:S02]  /*6fd0*/  IMAD R124, R5, R8, R124 ;  /* 0x00000008057c7224 */ /* 0x000fc400078e027c */
[----:B------:R-:W-:Y:S02]  /*6fe0*/  @!P4 IMAD.IADD R122, R122, 0x1, -R5 ;  /* 0x000000017a7ac824 */ /* 0x000fe400078e0a05 */
[----:B------:R-:W-:Y:S01]  /*6ff0*/  IMAD.HI.U32 R8, R2, R125, RZ ;  /* 0x0000007d02087227 */ /* 0x000fe200078e00ff */
[----:B------:R-:W-:-:S03]  /*7000*/  ISETP.GT.U32.AND P4, PT, R5, R124, PT ;  /* 0x0000007c0500720c */ /* 0x000fc60003f84070 */
[----:B------:R-:W-:Y:S02]  /*7010*/  IMAD.MOV R8, RZ, RZ, -R8 ;  /* 0x000000ffff087224 */ /* 0x000fe400078e0a08 */
[----:B------:R-:W-:Y:S01]  /*7020*/  @!P3 IMAD.IADD R121, R121, 0x1, -R5 ;  /* 0x000000017979b824 */ /* 0x000fe200078e0a05 */
[----:B------:R-:W-:Y:S01]  /*7030*/  ISETP.GE.AND P3, PT, R9, RZ, PT ;  /* 0x000000ff0900720c */ /* 0x000fe20003f66270 */
[----:B------:R-:W-:-:S04]  /*7040*/  IMAD.HI.U32 R9, R2, R126, RZ ;  /* 0x0000007e02097227 */ /* 0x000fc800078e00ff */
[----:B------:R-:W-:Y:S01]  /*7050*/  @!P6 IMAD.IADD R123, R123, 0x1, -R5 ;  /* 0x000000017b7be824 */ /* 0x000fe200078e0a05 */
[----:B------:R-:W-:Y:S01]  /*7060*/  ISETP.GE.AND P6, PT, R127, RZ, PT ;  /* 0x000000ff7f00720c */ /* 0x000fe20003fc6270 */
[----:B------:R-:W-:Y:S01]  /*7070*/  IMAD.MOV R9, RZ, RZ, -R9 ;  /* 0x000000ffff097224 */ /* 0x000fe200078e0a09 */
[----:B------:R-:W-:Y:S01]  /*7080*/  IABS R127, R10 ;  /* 0x0000000a007f7213 */ /* 0x000fe20000000000 */
[----:B------:R-:W-:Y:S01]  /*7090*/  @!P4 IMAD.IADD R124, R124, 0x1, -R5 ;  /* 0x000000017c7cc824 */ /* 0x000fe200078e0a05 */
[C---:B------:R-:W-:Y:S01]  /*70a0*/  ISETP.GT.U32.AND P4, PT, R5.reuse, R123, PT ;  /* 0x0000007b0500720c */ /* 0x040fe20003f84070 */
[C---:B------:R-:W-:Y:S02]  /*70b0*/  IMAD R126, R5.reuse, R9, R126 ;  /* 0x00000009057e7224 */ /* 0x040fe400078e027e */
[----:B------:R-:W-:Y:S01]  /*70c0*/  @!P1 IMAD.MOV R119, RZ, RZ, -R119 ;  /* 0x000000ffff779224 */ /* 0x000fe200078e0a77 */
[C---:B------:R-:W-:Y:S01]  /*70d0*/  ISETP.GT.U32.AND P1, PT, R5.reuse, R124, PT ;  /* 0x0000007c0500720c */ /* 0x040fe20003f24070 */
[----:B------:R-:W-:-:S02]  /*70e0*/  IMAD R125, R5, R8, R125 ;  /* 0x00000008057d7224 */ /* 0x000fc400078e027d */
[----:B------:R-:W-:-:S04]  /*70f0*/  IMAD.HI.U32 R8, R2, R127, RZ ;  /* 0x0000007f02087227 */ /* 0x000fc800078e00ff */
[----:B------:R-:W-:Y:S01]  /*7100*/  @!P2 IMAD.MOV R121, RZ, RZ, -R121 ;  /* 0x000000ffff79a224 */ /* 0x000fe200078e0a79 */
[----:B------:R-:W-:Y:S01]  /*7110*/  ISETP.GT.U32.AND P2, PT, R5, R126, PT ;  /* 0x0000007e0500720c */ /* 0x000fe20003f44070 */
[----:B------:R-:W-:-:S04]  /*7120*/  IMAD.HI.U32 R9, R2, R128, RZ ;  /* 0x0000008002097227 */ /* 0x000fc800078e00ff */
[----:B------:R-:W-:Y:S02]  /*7130*/  IMAD.MOV R8, RZ, RZ, -R8 ;  /* 0x000000ffff087224 */ /* 0x000fe400078e0a08 */
[----:B------:R-:W-:Y:S01]  /*7140*/  @!P4 IMAD.IADD R123, R123, 0x1, -R5 ;  /* 0x000000017b7bc824 */ /* 0x000fe200078e0a05 */
[----:B------:R-:W-:Y:S01]  /*7150*/  ISETP.GE.AND P4, PT, R130, RZ, PT ;  /* 0x000000ff8200720c */ /* 0x000fe20003f86270 */
[----:B------:R-:W-:Y:S02]  /*7160*/  IMAD.MOV R9, RZ, RZ, -R9 ;  /* 0x000000ffff097224 */ /* 0x000fe400078e0a09 */
[C---:B------:R-:W-:Y:S02]  /*7170*/  IMAD R127, R5.reuse, R8, R127 ;  /* 0x00000008057f7224 */ /* 0x040fe400078e027f */
[----:B------:R-:W-:Y:S01]  /*7180*/  @!P1 IMAD.IADD R124, R124, 0x1, -R5 ;  /* 0x000000017c7c9824 */ /* 0x000fe200078e0a05 */
[----:B------:R-:W-:Y:S01]  /*7190*/  ISETP.GE.AND P1, PT, R10, RZ, PT ;  /* 0x000000ff0a00720c */ /* 0x000fe20003f26270 */
[----:B------:R-:W-:Y:S01]  /*71a0*/  IMAD R128, R5, R9, R128 ;  /* 0x0000000905807224 */ /* 0x000fe200078e0280 */
[----:B------:R-:W-:Y:S01]  /*71b0*/  LOP3.LUT R9, R7, 0xfc, RZ, 0xfc, !PT ;  /* 0x000000fc07097812 */ /* 0x000fe200078efcff */
[----:B------:R-:W-:Y:S01]  /*71c0*/  @!P3 IMAD.MOV R123, RZ, RZ, -R123 ;  /* 0x000000ffff7bb224 */ /* 0x000fe200078e0a7b */
[C---:B------:R-:W-:Y:S01]  /*71d0*/  ISETP.GT.U32.AND P3, PT, R5.reuse, R127, PT ;  /* 0x0000007f0500720c */ /* 0x040fe20003f64070 */
[----:B------:R-:W-:Y:S01]  /*71e0*/  @!P0 IMAD.MOV R120, RZ, RZ, -R120 ;  /* 0x000000ffff788224 */ /* 0x000fe200078e0a78 */
[----:B------:R-:W-:Y:S01]  /*71f0*/  ISETP.GT.U32.AND P0, PT, R5, R125, PT ;  /* 0x0000007d0500720c */ /* 0x000fe20003f04070 */
[----:B------:R-:W-:Y:S01]  /*7200*/  @!P2 IMAD.IADD R126, R126, 0x1, -R5 ;  /* 0x000000017e7ea824 */ /* 0x000fe200078e0a05 */
[----:B------:R-:W-:Y:S01]  /*7210*/  LOP3.LUT R10, R7, 0xfa, RZ, 0xfc, !PT ;  /* 0x000000fa070a7812 */ /* 0x000fe200078efcff */
[----:B------:R-:W-:Y:S01]  /*7220*/  @!P6 IMAD.MOV R124, RZ, RZ, -R124 ;  /* 0x000000ffff7ce224 */ /* 0x000fe200078e0a7c */
[C---:B------:R-:W-:Y:S01]  /*7230*/  ISETP.GT.U32.AND P6, PT, R5.reuse, R128, PT ;  /* 0x000000800500720c */ /* 0x040fe20003fc4070 */
[----:B------:R-:W-:Y:S01]  /*7240*/  @!P5 IMAD.MOV R122, RZ, RZ, -R122 ;  /* 0x000000ffff7ad224 */ /* 0x000fe200078e0a7a */
[----:B------:R-:W-:-:S02]  /*7250*/  ISETP.GT.U32.AND P2, PT, R5, R126, PT ;  /* 0x0000007e0500720c */ /* 0x000fc40003f44070 */
[----:B------:R-:W-:Y:S02]  /*7260*/  ISETP.GE.AND P5, PT, R129, RZ, PT ;  /* 0x000000ff8100720c */ /* 0x000fe40003fa6270 */
[----:B------:R-:W-:Y:S01]  /*7270*/  IABS R129, R9 ;  /* 0x0000000900817213 */ /* 0x000fe20000000000 */
[--C-:B------:R-:W-:Y:S01]  /*7280*/  @!P3 IMAD.IADD R127, R127, 0x1, -R5.reuse ;  /* 0x000000017f7fb824 */ /* 0x100fe200078e0a05 */
[----:B------:R-:W-:Y:S01]  /*7290*/  IABS R130, R10 ;  /* 0x0000000a00827213 */ /* 0x000fe20000000000 */
[--C-:B------:R-:W-:Y:S02]  /*72a0*/  @!P0 IMAD.IADD R125, R125, 0x1, -R5.reuse ;  /* 0x000000017d7d8824 */ /* 0x100fe400078e0a05 */
[----:B------:R-:W-:Y:S01]  /*72b0*/  IMAD.HI.U32 R8, R2, R129, RZ ;  /* 0x0000008102087227 */ /* 0x000fe200078e00ff */
[C---:B------:R-:W-:Y:S02]  /*72c0*/  ISETP.GT.U32.AND P3, PT, R5.reuse, R127, PT ;  /* 0x0000007f0500720c */ /* 0x040fe40003f64070 */
[----:B------:R-:W-:Y:S01]  /*72d0*/  ISETP.GT.U32.AND P0, PT, R5, R125, PT ;  /* 0x0000007d0500720c */ /* 0x000fe20003f04070 */
[----:B------:R-:W-:-:S02]  /*72e0*/  @!P6 IMAD.IADD R128, R128, 0x1, -R5 ;  /* 0x000000018080e824 */ /* 0x000fc400078e0a05 */
[----:B------:R-:W-:Y:S01]  /*72f0*/  @!P2 IMAD.IADD R126, R126, 0x1, -R5 ;  /* 0x000000017e7ea824 */ /* 0x000fe200078e0a05 */
[----:B------:R-:W-:Y:S01]  /*7300*/  ISETP.GE.AND P2, PT, R9, RZ, PT ;  /* 0x000000ff0900720c */ /* 0x000fe20003f46270 */
[----:B------:R-:W-:Y:S01]  /*7310*/  IMAD.HI.U32 R9, R2, R130, RZ ;  /* 0x0000008202097227 */ /* 0x000fe200078e00ff */
[----:B------:R-:W-:-:S03]  /*7320*/  ISETP.GT.U32.AND P6, PT, R5, R128, PT ;  /* 0x000000800500720c */ /* 0x000fc60003fc4070 */
[----:B------:R-:W-:Y:S02]  /*7330*/  IMAD.MOV R8, RZ, RZ, -R8 ;  /* 0x000000ffff087224 */ /* 0x000fe400078e0a08 */
[----:B------:R-:W-:Y:S02]  /*7340*/  IMAD.MOV R9, RZ, RZ, -R9 ;  /* 0x000000ffff097224 */ /* 0x000fe400078e0a09 */
[C---:B------:R-:W-:Y:S02]  /*7350*/  IMAD R129, R5.reuse, R8, R129 ;  /* 0x0000000805817224 */ /* 0x040fe400078e0281 */
[----:B------:R-:W-:Y:S02]  /*7360*/  IMAD R130, R5, R9, R130 ;  /* 0x0000000905827224 */ /* 0x000fe400078e0282 */
[--C-:B------:R-:W-:Y:S01]  /*7370*/  @!P3 IMAD.IADD R127, R127, 0x1, -R5.reuse ;  /* 0x000000017f7fb824 */ /* 0x100fe200078e0a05 */
[----:B------:R-:W-:Y:S01]  /*7380*/  ISETP.GT.U32.AND P3, PT, R5, R129, PT ;  /* 0x000000810500720c */ /* 0x000fe20003f64070 */
[--C-:B------:R-:W-:Y:S01]  /*7390*/  @!P0 IMAD.IADD R125, R125, 0x1, -R5.reuse ;  /* 0x000000017d7d8824 */ /* 0x100fe200078e0a05 */
[----:B------:R-:W-:Y:S01]  /*73a0*/  ISETP.GE.AND P0, PT, R131, RZ, PT ;  /* 0x000000ff8300720c */ /* 0x000fe20003f06270 */
[----:B------:R-:W-:Y:S01]  /*73b0*/  @!P6 IMAD.IADD R128, R128, 0x1, -R5 ;  /* 0x000000018080e824 */ /* 0x000fe200078e0a05 */
[----:B------:R-:W-:Y:S01]  /*73c0*/  ISETP.GT.U32.AND P6, PT, R5, R130, PT ;  /* 0x000000820500720c */ /* 0x000fe20003fc4070 */
[----:B------:R-:W-:Y:S01]  /*73d0*/  @!P5 IMAD.MOV R125, RZ, RZ, -R125 ;  /* 0x000000ffff7dd224 */ /* 0x000fe200078e0a7d */
[----:B------:R-:W-:Y:S01]  /*73e0*/  IABS R131, R135 ;  /* 0x0000008700837213 */ /* 0x000fe20000000000 */
[----:B------:R-:W-:Y:S01]  /*73f0*/  IMAD.HI.U32 R9, R2, R133, RZ ;  /* 0x0000008502097227 */ /* 0x000fe200078e00ff */
[----:B------:R-:W-:-:S03]  /*7400*/  ISETP.GE.AND P5, PT, R10, RZ, PT ;  /* 0x000000ff0a00720c */ /* 0x000fc60003fa6270 */
[----:B------:R-:W-:-:S04]  /*7410*/  IMAD.HI.U32 R8, R2, R131, RZ ;  /* 0x0000008302087227 */ /* 0x000fc800078e00ff */
[--C-:B------:R-:W-:Y:S02]  /*7420*/  @!P3 IMAD.IADD R129, R129, 0x1, -R5.reuse ;  /* 0x000000018181b824 */ /* 0x100fe400078e0a05 */
[----:B------:R-:W-:Y:S02]  /*7430*/  IMAD.MOV R8, RZ, RZ, -R8 ;  /* 0x000000ffff087224 */ /* 0x000fe400078e0a08 */
[----:B------:R-:W-:Y:S01]  /*7440*/  @!P6 IMAD.IADD R130, R130, 0x1, -R5 ;  /* 0x000000018282e824 */ /* 0x000fe200078e0a05 */
[C---:B------:R-:W-:Y:S01]  /*7450*/  ISETP.GT.U32.AND P6, PT, R5.reuse, R129, PT ;  /* 0x000000810500720c */ /* 0x040fe20003fc4070 */
[----:B------:R-:W-:Y:S02]  /*7460*/  IMAD R131, R5, R8, R131 ;  /* 0x0000000805837224 */ /* 0x000fe400078e0283 */
[----:B------:R-:W-:-:S03]  /*7470*/  IMAD.HI.U32 R8, R2, R132, RZ ;  /* 0x0000008402087227 */ /* 0x000fc600078e00ff */
[----:B------:R-:W-:Y:S01]  /*7480*/  ISETP.GT.U32.AND P3, PT, R5, R131, PT ;  /* 0x000000830500720c */ /* 0x000fe20003f64070 */
[----:B------:R-:W-:Y:S02]  /*7490*/  IMAD.MOV R8, RZ, RZ, -R8 ;  /* 0x000000ffff087224 */ /* 0x000fe400078e0a08 */
[----:B------:R-:W-:Y:S01]  /*74a0*/  @!P4 IMAD.MOV R126, RZ, RZ, -R126 ;  /* 0x000000ffff7ec224 */ /* 0x000fe200078e0a7e */
[----:B------:R-:W-:Y:S01]  /*74b0*/  ISETP.GE.AND P4, PT, R135, RZ, PT ;  /* 0x000000ff8700720c */ /* 0x000fe20003f86270 */
[----:B------:R-:W-:Y:S01]  /*74c0*/  IMAD R132, R5, R8, R132 ;  /* 0x0000000805847224 */ /* 0x000fe200078e0284 */
[----:B------:R-:W-:Y:S01]  /*74d0*/  IABS R135, R140 ;  /* 0x0000008c00877213 */ /* 0x000fe20000000000 */
[----:B------:R-:W-:Y:S02]  /*74e0*/  @!P6 IMAD.IADD R129, R129, 0x1, -R5 ;  /* 0x000000018181e824 */ /* 0x000fe400078e0a05 */
[----:B------:R-:W-:Y:S01]  /*74f0*/  IMAD.HI.U32 R8, R2, R134, RZ ;  /* 0x0000008602087227 */ /* 0x000fe200078e00ff */
[----:B------:R-:W-:-:S03]  /*7500*/  ISETP.GT.U32.AND P6, PT, R5, R132, PT ;  /* 0x000000840500720c */ /* 0x000fc60003fc4070 */
[----:B------:R-:W-:Y:S02]  /*7510*/  IMAD.MOV R8, RZ, RZ, -R8 ;  /* 0x000000ffff087224 */ /* 0x000fe400078e0a08 */
[----:B------:R-:W-:Y:S01]  /*7520*/  @!P3 IMAD.IADD R131, R131, 0x1, -R5 ;  /* 0x000000018383b824 */ /* 0x000fe200078e0a05 */
[C---:B------:R-:W-:Y:S01]  /*7530*/  ISETP.GT.U32.AND P3, PT, R5.reuse, R130, PT ;  /* 0x000000820500720c */ /* 0x040fe20003f64070 */
[C---:B------:R-:W-:Y:S02]  /*7540*/  IMAD R134, R5.reuse, R8, R134 ;  /* 0x0000000805867224 */ /* 0x040fe400078e0286 */
[----:B------:R-:W-:Y:S02]  /*7550*/  IMAD.MOV R10, RZ, RZ, -R9 ;  /* 0x000000ffff0a7224 */ /* 0x000fe400078e0a09 */
[----:B------:R-:W-:Y:S01]  /*7560*/  @!P0 IMAD.MOV R128, RZ, RZ, -R128 ;  /* 0x000000ffff808224 */ /* 0x000fe200078e0a80 */
[----:B------:R-:W-:Y:S01]  /*7570*/  ISETP.GE.AND P0, PT, R136, RZ, PT ;  /* 0x000000ff8800720c */ /* 0x000fe20003f06270 */
[----:B------:R-:W-:Y:S01]  /*7580*/  @!P6 IMAD.IADD R132, R132, 0x1, -R5 ;  /* 0x000000018484e824 */ /* 0x000fe200078e0a05 */
[C---:B------:R-:W-:Y:S01]  /*7590*/  ISETP.GT.U32.AND P6, PT, R5.reuse, R134, PT ;  /* 0x000000860500720c */ /* 0x040fe20003fc4070 */
[----:B------:R-:W-:Y:S01]  /*75a0*/  IMAD R133, R5, R10, R133 ;  /* 0x0000000a05857224 */ /* 0x000fe200078e0285 */
[----:B------:R-:W-:Y:S01]  /*75b0*/  IABS R136, R141 ;  /* 0x0000008d00887213 */ /* 0x000fe20000000000 */
[----:B------:R-:W-:-:S04]  /*75c0*/  IMAD.HI.U32 R9, R2, R135, RZ ;  /* 0x0000008702097227 */ /* 0x000fc800078e00ff */
[----:B------:R-:W-:Y:S01]  /*75d0*/  @!P3 IMAD.IADD R130, R130, 0x1, -R5 ;  /* 0x000000018282b824 */ /* 0x000fe200078e0a05 */
[----:B------:R-:W-:Y:S01]  /*75e0*/  ISETP.GE.AND P3, PT, R137, RZ, PT ;  /* 0x000000ff8900720c */ /* 0x000fe20003f66270 */
[----:B------:R-:W-:Y:S01]  /*75f0*/  @!P2 IMAD.MOV R129, RZ, RZ, -R129 ;  /* 0x000000ffff81a224 */ /* 0x000fe200078e0a81 */
[C---:B------:R-:W-:Y:S01]  /*7600*/  ISETP.GT.U32.AND P2, PT, R5.reuse, R133, PT ;  /* 0x000000850500720c */ /* 0x040fe20003f44070 */
[----:B------:R-:W-:Y:S01]  /*7610*/  @!P5 IMAD.MOV R130, RZ, RZ, -R130 ;  /* 0x000000ffff82d224 */ /* 0x000fe200078e0a82 */
[C---:B------:R-:W-:Y:S01]  /*7620*/  ISETP.GT.U32.AND P5, PT, R5.reuse, R132, PT ;  /* 0x000000840500720c */ /* 0x040fe20003fa4070 */
[----:B------:R-:W-:Y:S01]  /*7630*/  @!P6 IMAD.IADD R134, R134, 0x1, -R5 ;  /* 0x000000018686e824 */ /* 0x000fe200078e0a05 */
[----:B------:R-:W-:Y:S01]  /*7640*/  IABS R137, R142 ;  /* 0x0000008e00897213 */ /* 0x000fe20000000000 */
[----:B------:R-:W-:Y:S02]  /*7650*/  IMAD.MOV R10, RZ, RZ, -R9 ;  /* 0x000000ffff0a7224 */ /* 0x000fe400078e0a09 */
[----:B------:R-:W-:Y:S01]  /*7660*/  @!P1 IMAD.MOV R127, RZ, RZ, -R127 ;  /* 0x000000ffff7f9224 */ /* 0x000fe200078e0a7f */
[C---:B------:R-:W-:Y:S01]  /*7670*/  ISETP.GT.U32.AND P6, PT, R5.reuse, R134, PT ;  /* 0x000000860500720c */ /* 0x040fe20003fc4070 */
[----:B------:R-:W-:Y:S01]  /*7680*/  IMAD.HI.U32 R8, R2, R136, RZ ;  /* 0x0000008802087227 */ /* 0x000fe200078e00ff */
[----:B------:R-:W-:-:S03]  /*7690*/  ISETP.GT.U32.AND P1, PT, R5, R131, PT ;  /* 0x000000830500720c */ /* 0x000fc60003f24070 */
[C---:B------:R-:W-:Y:S02]  /*76a0*/  IMAD R135, R5.reuse, R10, R135 ;  /* 0x0000000a05877224 */ /* 0x040fe400078e0287 */
[----:B------:R-:W-:Y:S02]  /*76b0*/  IMAD.MOV R8, RZ, RZ, -R8 ;  /* 0x000000ffff087224 */ /* 0x000fe400078e0a08 */
[--C-:B------:R-:W-:Y:S01]  /*76c0*/  @!P5 IMAD.IADD R132, R132, 0x1, -R5.reuse ;  /* 0x000000018484d824 */ /* 0x100fe200078e0a05 */
[C---:B------:R-:W-:Y:S01]  /*76d0*/  ISETP.GT.U32.AND P5, PT, R5.reuse, R135, PT ;  /* 0x000000870500720c */ /* 0x040fe20003fa4070 */
[----:B------:R-:W-:Y:S02]  /*76e0*/  IMAD R136, R5, R8, R136 ;  /* 0x0000000805887224 */ /* 0x000fe400078e0288 */
[--C-:B------:R-:W-:Y:S02]  /*76f0*/  @!P2 IMAD.IADD R133, R133, 0x1, -R5.reuse ;  /* 0x000000018585a824 */ /* 0x100fe400078e0a05 */
[--C-:B------:R-:W-:Y:S01]  /*7700*/  @!P6 IMAD.IADD R134, R134, 0x1, -R5.reuse ;  /* 0x000000018686e824 */ /* 0x100fe200078e0a05 */
[----:B------:R-:W-:Y:S01]  /*7710*/  ISETP.GT.U32.AND P6, PT, R5, R136, PT ;  /* 0x000000880500720c */ /* 0x000fe20003fc4070 */
[----:B------:R-:W-:Y:S01]  /*7720*/  @!P1 IMAD.IADD R131, R131, 0x1, -R5 ;  /* 0x0000000183839824 */ /* 0x000fe200078e0a05 */
[----:B------:R-:W-:Y:S01]  /*7730*/  ISETP.GE.AND P1, PT, R138, RZ, PT ;  /* 0x000000ff8a00720c */ /* 0x000fe20003f26270 */
[----:B------:R-:W-:Y:S01]  /*7740*/  IMAD.HI.U32 R8, R2, R137, RZ ;  /* 0x0000008902087227 */ /* 0x000fe200078e00ff */
[----:B------:R-:W-:-:S02]  /*7750*/  ISETP.GT.U32.AND P2, PT, R5, R133, PT ;  /* 0x000000850500720c */ /* 0x000fc40003f44070 */
[----:B------:R-:W-:Y:S01]  /*7760*/  IABS R138, R143 ;  /* 0x0000008f008a7213 */ /* 0x000fe20000000000 */
[----:B------:R-:W-:Y:S01]  /*7770*/  @!P5 IMAD.IADD R135, R135, 0x1, -R5 ;  /* 0x000000018787d824 */ /* 0x000fe200078e0a05 */
[----:B------:R-:W-:Y:S01]  /*7780*/  ISETP.GE.AND P5, PT, R141, RZ, PT ;  /* 0x000000ff8d00720c */ /* 0x000fe20003fa6270 */
[----:B------:R-:W-:Y:S02]  /*7790*/  IMAD.MOV R8, RZ, RZ, -R8 ;  /* 0x000000ffff087224 */ /* 0x000fe400078e0a08 */
[----:B------:R-:W-:-:S04]  /*77a0*/  IMAD.HI.U32 R9, R2, R138, RZ ;  /* 0x0000008a02097227 */ /* 0x000fc800078e00ff */
[----:B------:R-:W-:Y:S01]  /*77b0*/  @!P4 IMAD.MOV R131, RZ, RZ, -R131 ;  /* 0x000000ffff83c224 */ /* 0x000fe200078e0a83 */
[C---:B------:R-:W-:Y:S01]  /*77c0*/  ISETP.GT.U32.AND P4, PT, R5.reuse, R135, PT ;  /* 0x000000870500720c */ /* 0x040fe20003f84070 */
[----:B------:R-:W-:Y:S02]  /*77d0*/  IMAD.MOV R9, RZ, RZ, -R9 ;  /* 0x000000ffff097224 */ /* 0x000fe400078e0a09 */
[----:B------:R-:W-:Y:S02]  /*77e0*/  IMAD R137, R5, R8, R137 ;  /* 0x0000000805897224 */ /* 0x000fe400078e0289 */
[----:B------:R-:W-:-:S04]  /*77f0*/  IMAD.HI.U32 R10, R2, R139, RZ ;  /* 0x0000008b020a7227 */ /* 0x000fc800078e00ff */
[--C-:B------:R-:W-:Y:S02]  /*7800*/  @!P6 IMAD.IADD R136, R136, 0x1, -R5.reuse ;  /* 0x000000018888e824 */ /* 0x100fe400078e0a05 */
[----:B------:R-:W-:Y:S01]  /*7810*/  @!P2 IMAD.IADD R133, R133, 0x1, -R5 ;  /* 0x000000018585a824 */ /* 0x000fe200078e0a05 */
[----:B------:R-:W-:Y:S01]  /*7820*/  ISETP.GE.AND P2, PT, R140, RZ, PT ;  /* 0x000000ff8c00720c */ /* 0x000fe20003f46270 */
[C---:B------:R-:W-:Y:S01]  /*7830*/  IMAD R138, R5.reuse, R9, R138 ;  /* 0x00000009058a7224 */ /* 0x040fe200078e028a */
[----:B------:R-:W-:Y:S01]  /*7840*/  IABS R140, R145 ;  /* 0x00000091008c7213 */ /* 0x000fe20000000000 */
[----:B------:R-:W-:Y:S01]  /*7850*/  @!P0 IMAD.MOV R132, RZ, RZ, -R132 ;  /* 0x000000ffff848224 */ /* 0x000fe200078e0a84 */
[C---:B------:R-:W-:Y:S01]  /*7860*/  ISETP.GT.U32.AND P0, PT, R5.reuse, R137, PT ;  /* 0x000000890500720c */ /* 0x040fe20003f04070 */
[----:B------:R-:W-:Y:S01]  /*7870*/  IMAD.MOV R10, RZ, RZ, -R10 ;  /* 0x000000ffff0a7224 */ /* 0x000fe200078e0a0a */
[C---:B------:R-:W-:Y:S01]  /*7880*/  ISETP.GT.U32.AND P6, PT, R5.reuse, R136, PT ;  /* 0x000000880500720c */ /* 0x040fe20003fc4070 */
[----:B------:R-:W-:Y:S01]  /*7890*/  @!P3 IMAD.MOV R133, RZ, RZ, -R133 ;  /* 0x000000ffff85b224 */ /* 0x000fe200078e0a85 */
[C---:B------:R-:W-:Y:S01]  /*78a0*/  ISETP.GT.U32.AND P3, PT, R5.reuse, R138, PT ;  /* 0x0000008a0500720c */ /* 0x040fe20003f64070 */
[----:B------:R-:W-:Y:S01]  /*78b0*/  IMAD R139, R5, R10, R139 ;  /* 0x0000000a058b7224 */ /* 0x000fe200078e028b */
[----:B------:R-:W-:Y:S01]  /*78c0*/  LOP3.LUT R10, R7, 0xe4, RZ, 0xfc, !PT ;  /* 0x000000e4070a7812 */ /* 0x000fe200078efcff */
[----:B------:R-:W-:-:S03]  /*78d0*/  IMAD.HI.U32 R8, R2, R140, RZ ;  /* 0x0000008c02087227 */ /* 0x000fc600078e00ff */
[----:B------:R-:W-:Y:S01]  /*78e0*/  IABS R141, R10 ;  /* 0x0000000a008d7213 */ /* 0x000fe20000000000 */
[--C-:B------:R-:W-:Y:S01]  /*78f0*/  @!P4 IMAD.IADD R135, R135, 0x1, -R5.reuse ;  /* 0x000000018787c824 */ /* 0x100fe200078e0a05 */
[----:B------:R-:W-:Y:S01]  /*7900*/  ISETP.GT.U32.AND P4, PT, R5, R139, PT ;  /* 0x0000008b0500720c */ /* 0x000fe20003f84070 */
[----:B------:R-:W-:Y:S02]  /*7910*/  IMAD.MOV R9, RZ, RZ, -R8 ;  /* 0x000000ffff097224 */ /* 0x000fe400078e0a08 */
[--C-:B------:R-:W-:Y:S01]  /*7920*/  @!P0 IMAD.IADD R137, R137, 0x1, -R5.reuse ;  /* 0x0000000189898824 */ /* 0x100fe200078e0a05 */
[----:B------:R-:W-:Y:S01]  /*7930*/  ISETP.GE.AND P0, PT, R144, RZ, PT ;  /* 0x000000ff9000720c */ /* 0x000fe20003f06270 */
[--C-:B------:R-:W-:Y:S01]  /*7940*/  @!P6 IMAD.IADD R136, R136, 0x1, -R5.reuse ;  /* 0x000000018888e824 */ /* 0x100fe200078e0a05 */
[----:B------:R-:W-:Y:S01]  /*7950*/  LOP3.LUT R144, R7, 0xe2, RZ, 0xfc, !PT ;  /* 0x000000e207907812 */ /* 0x000fe200078efcff */
[----:B------:R-:W-:Y:S01]  /*7960*/  IMAD R140, R5, R9, R140 ;  /* 0x00000009058c7224 */ /* 0x000fe200078e028c */
[----:B------:R-:W-:Y:S01]  /*7970*/  ISETP.GE.AND P6, PT, R143, RZ, PT ;  /* 0x000000ff8f00720c */ /* 0x000fe20003fc6270 */
[--C-:B------:R-:W-:Y:S01]  /*7980*/  @!P3 IMAD.IADD R138, R138, 0x1, -R5.reuse ;  /* 0x000000018a8ab824 */ /* 0x100fe200078e0a05 */
[C---:B------:R-:W-:Y:S01]  /*7990*/  ISETP.GT.U32.AND P3, PT, R5.reuse, R137, PT ;  /* 0x000000890500720c */ /* 0x040fe20003f64070 */
[----:B------:R-:W-:Y:S01]  /*79a0*/  @!P5 IMAD.MOV R136, RZ, RZ, -R136 ;  /* 0x000000ffff88d224 */ /* 0x000fe200078e0a88 */
[----:B------:R-:W-:Y:S01]  /*79b0*/  ISETP.GT.U32.AND P5, PT, R5, R140, PT ;  /* 0x0000008c0500720c */ /* 0x000fe20003fa4070 */
[----:B------:R-:W-:Y:S01]  /*79c0*/  @!P1 IMAD.MOV R134, RZ, RZ, -R134 ;  /* 0x000000ffff869224 */ /* 0x000fe200078e0a86 */
[----:B------:R-:W-:Y:S01]  /*79d0*/  ISETP.GE.AND P1, PT, R142, RZ, PT ;  /* 0x000000ff8e00720c */ /* 0x000fe20003f26270 */
[----:B------:R-:W-:Y:S01]  /*79e0*/  @!P4 IMAD.IADD R139, R139, 0x1, -R5 ;  /* 0x000000018b8bc824 */ /* 0x000fe200078e0a05 */
[----:B------:R-:W-:Y:S01]  /*79f0*/  ISETP.GT.U32.AND P4, PT, R5, R138, PT ;  /* 0x0000008a0500720c */ /* 0x000fe20003f84070 */
[----:B------:R-:W-:Y:S01]  /*7a00*/  IMAD.HI.U32 R8, R2, R141, RZ ;  /* 0x0000008d02087227 */ /* 0x000fe200078e00ff */
[----:B------:R-:W-:-:S02]  /*7a10*/  IABS R142, R144 ;  /* 0x00000090008e7213 */ /* 0x000fc40000000000 */
[----:B------:R-:W-:Y:S01]  /*7a20*/  IABS R143, R146 ;  /* 0x00000092008f7213 */ /* 0x000fe20000000000 */
[----:B------:R-:W-:Y:S02]  /*7a30*/  IMAD.MOV R8, RZ, RZ, -R8 ;  /* 0x000000ffff087224 */ /* 0x000fe400078e0a08 */
[----:B------:R-:W-:Y:S01]  /*7a40*/  @!P3 IMAD.IADD R137, R137, 0x1, -R5 ;  /* 0x000000018989b824 */ /* 0x000fe200078e0a05 */
[----:B------:R-:W-:Y:S01]  /*7a50*/  ISETP.GE.AND P3, PT, R145, RZ, PT ;  /* 0x000000ff9100720c */ /* 0x000fe20003f66270 */
[----:B------:R-:W-:Y:S01]  /*7a60*/  IMAD R141, R5, R8, R141 ;  /* 0x00000008058d7224 */ /* 0x000fe200078e028d */
[----:B------:R-:W-:Y:S01]  /*7a70*/  LOP3.LUT R145, R7, 0xde, RZ, 0xfc, !PT ;  /* 0x000000de07917812 */ /* 0x000fe200078efcff */
[----:B------:R-:W-:Y:S01]  /*7a80*/  @!P5 IMAD.IADD R140, R140, 0x1, -R5 ;  /* 0x000000018c8cd824 */ /* 0x000fe200078e0a05 */
[----:B------:R-:W-:Y:S01]  /*7a90*/  ISETP.GE.AND P5, PT, R144, RZ, PT ;  /* 0x000000ff9000720c */ /* 0x000fe20003fa6270 */
[----:B------:R-:W-:Y:S01]  /*7aa0*/  IMAD.HI.U32 R8, R2, R142, RZ ;  /* 0x0000008e02087227 */ /* 0x000fe200078e00ff */
[----:B------:R-:W-:-:S03]  /*7ab0*/  IABS R144, R145 ;  /* 0x0000009100907213 */ /* 0x000fc60000000000 */
[----:B------:R-:W-:Y:S01]  /*7ac0*/  @!P4 IMAD.IADD R138, R138, 0x1, -R5 ;  /* 0x000000018a8ac824 */ /* 0x000fe200078e0a05 */
[C---:B------:R-:W-:Y:S01]  /*7ad0*/  ISETP.GT.U32.AND P4, PT, R5.reuse, R141, PT ;  /* 0x0000008d0500720c */ /* 0x040fe20003f84070 */
[----:B------:R-:W-:Y:S01]  /*7ae0*/  @!P1 IMAD.MOV R137, RZ, RZ, -R137 ;  /* 0x000000ffff899224 */ /* 0x000fe200078e0a89 */
[C---:B------:R-:W-:Y:S01]  /*7af0*/  ISETP.GT.U32.AND P1, PT, R5.reuse, R140, PT ;  /* 0x0000008c0500720c */ /* 0x040fe20003f24070 */
[----:B------:R-:W-:Y:S02]  /*7b00*/  IMAD.MOV R8, RZ, RZ, -R8 ;  /* 0x000000ffff087224 */ /* 0x000fe400078e0a08 */
[----:B------:R-:W-:Y:S01]  /*7b10*/  @!P2 IMAD.MOV R135, RZ, RZ, -R135 ;  /* 0x000000ffff87a224 */ /* 0x000fe200078e0a87 */
[C---:B------:R-:W-:Y:S01]  /*7b20*/  ISETP.GT.U32.AND P2, PT, R5.reuse, R139, PT ;  /* 0x0000008b0500720c */ /* 0x040fe20003f44070 */
[----:B------:R-:W-:Y:S02]  /*7b30*/  IMAD R142, R5, R8, R142 ;  /* 0x00000008058e7224 */ /* 0x000fe400078e028e */
[----:B------:R-:W-:-:S04]  /*7b40*/  IMAD.HI.U32 R8, R2, R144, RZ ;  /* 0x0000009002087227 */ /* 0x000fc800078e00ff */
[----:B------:R-:W-:Y:S02]  /*7b50*/  IMAD.MOV R8, RZ, RZ, -R8 ;  /* 0x000000ffff087224 */ /* 0x000fe400078e0a08 */
[--C-:B------:R-:W-:Y:S02]  /*7b60*/  @!P4 IMAD.IADD R141, R141, 0x1, -R5.reuse ;  /* 0x000000018d8dc824 */ /* 0x100fe400078e0a05 */
[----:B------:R-:W-:Y:S02]  /*7b70*/  @!P1 IMAD.IADD R140, R140, 0x1, -R5 ;  /* 0x000000018c8c9824 */ /* 0x000fe400078e0a05 */
[C---:B------:R-:W-:Y:S01]  /*7b80*/  IMAD R144, R5.reuse, R8, R144 ;  /* 0x0000000805907224 */ /* 0x040fe200078e0290 */
[C---:B------:R-:W-:Y:S01]  /*7b90*/  ISETP.GT.U32.AND P4, PT, R5.reuse, R141, PT ;  /* 0x0000008d0500720c */ /* 0x040fe20003f84070 */
[----:B------:R-:W-:Y:S02]  /*7ba0*/  @!P3 IMAD.MOV R140, RZ, RZ, -R140 ;  /* 0x000000ffff8cb224 */ /* 0x000fe400078e0a8c */
[----:B------:R-:W-:Y:S01]  /*7bb0*/  IMAD.HI.U32 R9, R2, R143, RZ ;  /* 0x0000008f02097227 */ /* 0x000fe200078e00ff */
[----:B------:R-:W-:-:S03]  /*7bc0*/  ISETP.GT.U32.AND P3, PT, R5, R144, PT ;  /* 0x000000900500720c */ /* 0x000fc60003f64070 */
[----:B------:R-:W-:Y:S01]  /*7bd0*/  @!P2 IMAD.IADD R139, R139, 0x1, -R5 ;  /* 0x000000018b8ba824 */ /* 0x000fe200078e0a05 */
[----:B------:R-:W-:Y:S01]  /*7be0*/  ISETP.GE.AND P2, PT, R10, RZ, PT ;  /* 0x000000ff0a00720c */ /* 0x000fe20003f46270 */
[----:B------:R-:W-:Y:S01]  /*7bf0*/  IMAD.MOV R10, RZ, RZ, -R9 ;  /* 0x000000ffff0a7224 */ /* 0x000fe200078e0a09 */
[----:B------:R-:W-:Y:S01]  /*7c00*/  LOP3.LUT R9, R7, 0xdc, RZ, 0xfc, !PT ;  /* 0x000000dc07097812 */ /* 0x000fe200078efcff */
[----:B------:R-:W-:Y:S01]  /*7c10*/  @!P0 IMAD.MOV R139, RZ, RZ, -R139 ;  /* 0x000000ffff8b8224 */ /* 0x000fe200078e0a8b */
[----:B------:R-:W-:Y:S01]  /*7c20*/  ISETP.GE.AND P0, PT, R146, RZ, PT ;  /* 0x000000ff9200720c */ /* 0x000fe20003f06270 */
[C---:B------:R-:W-:Y:S01]  /*7c30*/  IMAD R143, R5.reuse, R10, R143 ;  /* 0x0000000a058f7224 */ /* 0x040fe200078e028f */
[----:B------:R-:W-:Y:S01]  /*7c40*/  IABS R146, R148 ;  /* 0x0000009400927213 */ /* 0x000fe20000000000 */
        /* <DEDUP_REMOVED lines=8> */
[----:B------:R-:W-:Y:S01]  /*7cd0*/  IMAD.HI.U32 R10, R2, R147, RZ ;  /* 0x00000093020a7227 */ /* 0x000fe200078e00ff */
[----:B------:R-:W-:-:S02]  /*7ce0*/  ISETP.GE.AND P2, PT, R9, RZ, PT ;  /* 0x000000ff0900720c */ /* 0x000fc40003f46270 */
[----:B------:R-:W-:Y:S01]  /*7cf0*/  ISETP.GT.U32.AND P3, PT, R5, R144, PT ;  /* 0x000000900500720c */ /* 0x000fe20003f64070 */
[----:B------:R-:W-:-:S04]  /*7d00*/  IMAD.HI.U32 R9, R2, R146, RZ ;  /* 0x0000009202097227 */ /* 0x000fc800078e00ff */
[----:B------:R-:W-:Y:S02]  /*7d10*/  IMAD.MOV R9, RZ, RZ, -R9 ;  /* 0x000000ffff097224 */ /* 0x000fe400078e0a09 */
[--C-:B------:R-:W-:Y:S02]  /*7d20*/  @!P1 IMAD.IADD R143, R143, 0x1, -R5.reuse ;  /* 0x000000018f8f9824 */ /* 0x100fe400078e0a05 */
[--C-:B------:R-:W-:Y:S02]  /*7d30*/  @!P6 IMAD.IADD R142, R142, 0x1, -R5.reuse ;  /* 0x000000018e8ee824 */ /* 0x100fe400078e0a05 */
[C---:B------:R-:W-:Y:S01]  /*7d40*/  IMAD R146, R5.reuse, R9, R146 ;  /* 0x0000000905927224 */ /* 0x040fe200078e0292 */
[C---:B------:R-:W-:Y:S01]  /*7d50*/  ISETP.GT.U32.AND P1, PT, R5.reuse, R143, PT ;  /* 0x0000008f0500720c */ /* 0x040fe20003f24070 */
[----:B------:R-:W-:Y:S01]  /*7d60*/  @!P3 IMAD.IADD R144, R144, 0x1, -R5 ;  /* 0x000000019090b824 */ /* 0x000fe200078e0a05 */
[C---:B------:R-:W-:Y:S01]  /*7d70*/  ISETP.GT.U32.AND P6, PT, R5.reuse, R142, PT ;  /* 0x0000008e0500720c */ /* 0x040fe20003fc4070 */
[----:B------:R-:W-:Y:S01]  /*7d80*/  IMAD.HI.U32 R8, R2, R145, RZ ;  /* 0x0000009102087227 */ /* 0x000fe200078e00ff */
[----:B------:R-:W-:-:S03]  /*7d90*/  ISETP.GT.U32.AND P3, PT, R5, R146, PT ;  /* 0x000000920500720c */ /* 0x000fc60003f64070 */
[----:B------:R-:W-:Y:S02]  /*7da0*/  IMAD.MOV R8, RZ, RZ, -R8 ;  /* 0x000000ffff087224 */ /* 0x000fe400078e0a08 */
[----:B------:R-:W-:Y:S02]  /*7db0*/  IMAD.MOV R10, RZ, RZ, -R10 ;  /* 0x000000ffff0a7224 */ /* 0x000fe400078e0a0a */
[----:B------:R-:W-:Y:S01]  /*7dc0*/  IMAD R145, R5, R8, R145 ;  /* 0x0000000805917224 */ /* 0x000fe200078e0291 */
[----:B------:R-:W-:Y:S01]  /*7dd0*/  LOP3.LUT R8, R7, 0xd6, RZ, 0xfc, !PT ;  /* 0x000000d607087812 */ /* 0x000fe200078efcff */
[--C-:B------:R-:W-:Y:S01]  /*7de0*/  @!P1 IMAD.IADD R143, R143, 0x1, -R5.reuse ;  /* 0x000000018f8f9824 */ /* 0x100fe200078e0a05 */
[----:B------:R-:W-:Y:S01]  /*7df0*/  ISETP.GE.AND P1, PT, R149, RZ, PT ;  /* 0x000000ff9500720c */ /* 0x000fe20003f26270 */
[--C-:B------:R-:W-:Y:S01]  /*7e00*/  @!P6 IMAD.IADD R142, R142, 0x1, -R5.reuse ;  /* 0x000000018e8ee824 */ /* 0x100fe200078e0a05 */
[----:B------:R-:W-:Y:S01]  /*7e10*/  IABS R149, R8 ;  /* 0x0000000800957213 */ /* 0x000fe20000000000 */
[----:B------:R-:W-:Y:S01]  /*7e20*/  @!P3 IMAD.IADD R146, R146, 0x1, -R5 ;  /* 0x000000019292b824 */ /* 0x000fe200078e0a05 */
[----:B------:R-:W-:Y:S01]  /*7e30*/  ISETP.GE.AND P6, PT, R148, RZ, PT ;  /* 0x000000ff9400720c */ /* 0x000fe20003fc6270 */
[----:B------:R-:W-:-:S02]  /*7e40*/  IMAD R147, R5, R10, R147 ;  /* 0x0000000a05937224 */ /* 0x000fc400078e0293 */
[----:B------:R-:W-:Y:S01]  /*7e50*/  @!P5 IMAD.MOV R142, RZ, RZ, -R142 ;  /* 0x000000ffff8ed224 */ /* 0x000fe200078e0a8e */
[C---:B------:R-:W-:Y:S01]  /*7e60*/  ISETP.GT.U32.AND P5, PT, R5.reuse, R145, PT ;  /* 0x000000910500720c */ /* 0x040fe20003fa4070 */
[----:B------:R-:W-:Y:S01]  /*7e70*/  @!P0 IMAD.MOV R143, RZ, RZ, -R143 ;  /* 0x000000ffff8f8224 */ /* 0x000fe200078e0a8f */
[----:B------:R-:W-:Y:S01]  /*7e80*/  ISETP.GE.AND P0, PT, R8, RZ, PT ;  /* 0x000000ff0800720c */ /* 0x000fe20003f06270 */
[----:B------:R-:W-:Y:S01]  /*7e90*/  IMAD.HI.U32 R8, R2, R149, RZ ;  /* 0x0000009502087227 */ /* 0x000fe200078e00ff */
[----:B------:R-:W-:-:S03]  /*7ea0*/  ISETP.GT.U32.AND P3, PT, R5, R146, PT ;  /* 0x000000920500720c */ /* 0x000fc60003f64070 */
[----:B------:R-:W-:Y:S01]  /*7eb0*/  @!P4 IMAD.MOV R144, RZ, RZ, -R144 ;  /* 0x000000ffff90c224 */ /* 0x000fe200078e0a90 */
[----:B------:R-:W-:Y:S01]  /*7ec0*/  ISETP.GT.U32.AND P4, PT, R5, R147, PT ;  /* 0x000000930500720c */ /* 0x000fe20003f84070 */
[----:B------:R-:W-:-:S04]  /*7ed0*/  IMAD.HI.U32 R148, R2, R152, RZ ;  /* 0x0000009802947227 */ /* 0x000fc800078e00ff */
[----:B------:R-:W-:-:S04]  /*7ee0*/  IMAD.HI.U32 R9, R2, R150, RZ ;  /* 0x0000009602097227 */ /* 0x000fc800078e00ff */
[----:B------:R-:W-:Y:S02]  /*7ef0*/  IMAD.MOV R8, RZ, RZ, -R8 ;  /* 0x000000ffff087224 */ /* 0x000fe400078e0a08 */
[----:B------:R-:W-:Y:S02]  /*7f00*/  IMAD.MOV R153, RZ, RZ, -R148 ;  /* 0x000000ffff997224 */ /* 0x000fe400078e0a94 */
[----:B------:R-:W-:Y:S02]  /*7f10*/  IMAD.MOV R9, RZ, RZ, -R9 ;  /* 0x000000ffff097224 */ /* 0x000fe400078e0a09 */
[----:B------:R-:W-:Y:S02]  /*7f20*/  IMAD R148, R5, R8, R149 ;  /* 0x0000000805947224 */ /* 0x000fe400078e0295 */
[----:B------:R-:W-:Y:S02]  /*7f30*/  @!P5 IMAD.IADD R145, R145, 0x1, -R5 ;  /* 0x000000019191d824 */ /* 0x000fe400078e0a05 */
[----:B------:R-:W-:-:S02]  /*7f40*/  IMAD R149, R5, R9, R150 ;  /* 0x0000000905957224 */ /* 0x000fc400078e0296 */
[--C-:B------:R-:W-:Y:S01]  /*7f50*/  @!P3 IMAD.IADD R146, R146, 0x1, -R5.reuse ;  /* 0x000000019292b824 */ /* 0x100fe200078e0a05 */
[----:B------:R-:W-:Y:S01]  /*7f60*/  ISETP.GT.U32.AND P3, PT, R5, R148, PT ;  /* 0x000000940500720c */ /* 0x000fe20003f64070 */
[----:B------:R-:W-:Y:S01]  /*7f70*/  @!P4 IMAD.IADD R147, R147, 0x1, -R5 ;  /* 0x000000019393c824 */ /* 0x000fe200078e0a05 */
[C---:B------:R-:W-:Y:S01]  /*7f80*/  ISETP.GT.U32.AND P5, PT, R5.reuse, R145, PT ;  /* 0x000000910500720c */ /* 0x040fe20003fa4070 */
[----:B------:R-:W-:Y:S01]  /*7f90*/  IMAD.HI.U32 R10, R2, R151, RZ ;  /* 0x00000097020a7227 */ /* 0x000fe200078e00ff */
[----:B------:R-:W-:-:S03]  /*7fa0*/  ISETP.GT.U32.AND P4, PT, R5, R149, PT ;  /* 0x000000950500720c */ /* 0x000fc60003f84070 */
[----:B------:R-:W-:Y:S02]  /*7fb0*/  IMAD.MOV R10, RZ, RZ, -R10 ;  /* 0x000000ffff0a7224 */ /* 0x000fe400078e0a0a */
[----:B------:R-:W-:Y:S02]  /*7fc0*/  @!P6 IMAD.MOV R146, RZ, RZ, -R146 ;  /* 0x000000ffff92e224 */ /* 0x000fe400078e0a92 */
[C---:B------:R-:W-:Y:S02]  /*7fd0*/  IMAD R150, R5.reuse, R10, R151 ;  /* 0x0000000a05967224 */ /* 0x040fe400078e0297 */
[----:B------:R-:W-:Y:S01]  /*7fe0*/  IMAD R151, R5, R153, R152 ;  /* 0x0000009905977224 */ /* 0x000fe200078e0298 */
[----:B------:R-:W-:Y:S01]  /*7ff0*/  IABS R152, R158 ;  /* 0x0000009e00987213 */ /* 0x000fe20000000000 */
[--C-:B------:R-:W-:Y:S01]  /*8000*/  @!P3 IMAD.IADD R148, R148, 0x1, -R5.reuse ;  /* 0x000000019494b824 */ /* 0x100fe200078e0a05 */
[----:B------:R-:W-:Y:S01]  /*8010*/  IABS R153, R159 ;  /* 0x0000009f00997213 */ /* 0x000fe20000000000 */
[--C-:B------:R-:W-:Y:S01]  /*8020*/  @!P5 IMAD.IADD R145, R145, 0x1, -R5.reuse ;  /* 0x000000019191d824 */ /* 0x100fe200078e0a05 */
[----:B------:R-:W-:Y:S01]  /*8030*/  ISETP.GT.U32.AND P3, PT, R5, R147, PT ;  /* 0x000000930500720c */ /* 0x000fe20003f64070 */
[----:B------:R-:W-:Y:S01]  /*8040*/  @!P4 IMAD.IADD R149, R149, 0x1, -R5 ;  /* 0x000000019595c824 */ /* 0x000fe200078e0a05 */
[C---:B------:R-:W-:Y:S01]  /*8050*/  ISETP.GT.U32.AND P4, PT, R5.reuse, R148, PT ;  /* 0x000000940500720c */ /* 0x040fe20003f84070 */
[----:B------:R-:W-:Y:S01]  /*8060*/  IMAD.HI.U32 R8, R2, R152, RZ ;  /* 0x0000009802087227 */ /* 0x000fe200078e00ff */
[----:B------:R-:W-:-:S02]  /*8070*/  ISETP.GT.U32.AND P6, PT, R5, R150, PT ;  /* 0x000000960500720c */ /* 0x000fc40003fc4070 */
[----:B------:R-:W-:Y:S01]  /*8080*/  ISETP.GE.AND P5, PT, R154, RZ, PT ;  /* 0x000000ff9a00720c */ /* 0x000fe20003fa6270 */
[----:B------:R-:W-:Y:S01]  /*8090*/  @!P2 IMAD.MOV R145, RZ, RZ, -R145 ;  /* 0x000000ffff91a224 */ /* 0x000fe200078e0a91 */
[----:B------:R-:W-:Y:S01]  /*80a0*/  ISETP.GT.U32.AND P2, PT, R5, R149, PT ;  /* 0x000000950500720c */ /* 0x000fe20003f44070 */
[----:B------:R-:W-:Y:S01]  /*80b0*/  IMAD.HI.U32 R9, R2, R153, RZ ;  /* 0x0000009902097227 */ /* 0x000fe200078e00ff */
[----:B------:R-:W-:-:S03]  /*80c0*/  IABS R154, R160 ;  /* 0x000000a0009a7213 */ /* 0x000fc60000000000 */
[----:B------:R-:W-:Y:S02]  /*80d0*/  IMAD.MOV R8, RZ, RZ, -R8 ;  /* 0x000000ffff087224 */ /* 0x000fe400078e0a08 */
[----:B------:R-:W-:Y:S02]  /*80e0*/  IMAD.MOV R10, RZ, RZ, -R9 ;  /* 0x000000ffff0a7224 */ /* 0x000fe400078e0a09 */
[C---:B------:R-:W-:Y:S02]  /*80f0*/  IMAD R152, R5.reuse, R8, R152 ;  /* 0x0000000805987224 */ /* 0x040fe400078e0298 */
[C---:B------:R-:W-:Y:S02]  /*8100*/  IMAD R153, R5.reuse, R10, R153 ;  /* 0x0000000a05997224 */ /* 0x040fe400078e0299 */
[--C-:B------:R-:W-:Y:S01]  /*8110*/  @!P4 IMAD.IADD R148, R148, 0x1, -R5.reuse ;  /* 0x000000019494c824 */ /* 0x100fe200078e0a05 */
[----:B------:R-:W-:Y:S01]  /*8120*/  ISETP.GT.U32.AND P4, PT, R5, R152, PT ;  /* 0x000000980500720c */ /* 0x000fe20003f84070 */
[--C-:B------:R-:W-:Y:S01]  /*8130*/  @!P3 IMAD.IADD R147, R147, 0x1, -R5.reuse ;  /* 0x000000019393b824 */ /* 0x100fe200078e0a05 */
[----:B------:R-:W-:Y:S01]  /*8140*/  ISETP.GT.U32.AND P3, PT, R5, R151, PT ;  /* 0x000000970500720c */ /* 0x000fe20003f64070 */
[--C-:B------:R-:W-:Y:S01]  /*8150*/  @!P2 IMAD.IADD R149, R149, 0x1, -R5.reuse ;  /* 0x000000019595a824 */ /* 0x100fe200078e0a05 */
[----:B------:R-:W-:Y:S01]  /*8160*/  ISETP.GT.U32.AND P2, PT, R5, R153, PT ;  /* 0x000000990500720c */ /* 0x000fe20003f44070 */
[----:B------:R-:W-:Y:S01]  /*8170*/  @!P6 IMAD.IADD R150, R150, 0x1, -R5 ;  /* 0x000000019696e824 */ /* 0x000fe200078e0a05 */
[----:B------:R-:W-:Y:S01]  /*8180*/  ISETP.GE.AND P6, PT, R156, RZ, PT ;  /* 0x000000ff9c00720c */ /* 0x000fe20003fc6270 */
[----:B------:R-:W-:Y:S01]  /*8190*/  IMAD.HI.U32 R8, R2, R154, RZ ;  /* 0x0000009a02087227 */ /* 0x000fe200078e00ff */
[----:B------:R-:W-:-:S03]  /*81a0*/  IABS R156, R162 ;  /* 0x000000a2009c7213 */ /* 0x000fc60000000000 */
[----:B------:R-:W-:Y:S02]  /*81b0*/  @!P1 IMAD.MOV R147, RZ, RZ, -R147 ;  /* 0x000000ffff939224 */ /* 0x000fe400078e0a93 */
[--C-:B------:R-:W-:Y:S01]  /*81c0*/  @!P4 IMAD.IADD R152, R152, 0x1, -R5.reuse ;  /* 0x000000019898c824 */ /* 0x100fe200078e0a05 */
[----:B------:R-:W-:Y:S01]  /*81d0*/  ISETP.GT.U32.AND P4, PT, R5, R150, PT ;  /* 0x000000960500720c */ /* 0x000fe20003f84070 */
[--C-:B------:R-:W-:Y:S01]  /*81e0*/  @!P3 IMAD.IADD R151, R151, 0x1, -R5.reuse ;  /* 0x000000019797b824 */ /* 0x100fe200078e0a05 */
[----:B------:R-:W-:Y:S01]  /*81f0*/  ISETP.GE.AND P3, PT, R157, RZ, PT ;  /* 0x000000ff9d00720c */ /* 0x000fe20003f66270 */
[----:B------:R-:W-:Y:S01]  /*8200*/  @!P2 IMAD.IADD R153, R153, 0x1, -R5 ;  /* 0x000000019999a824 */ /* 0x000fe200078e0a05 */
[C---:B------:R-:W-:Y:S01]  /*8210*/  ISETP.GT.U32.AND P2, PT, R5.reuse, R152, PT ;  /* 0x000000980500720c */ /* 0x040fe20003f44070 */
[----:B------:R-:W-:Y:S01]  /*8220*/  IMAD.HI.U32 R9, R2, R155, RZ ;  /* 0x0000009b02097227 */ /* 0x000fe200078e00ff */
[----:B------:R-:W-:Y:S02]  /*8230*/  ISETP.GT.U32.AND P1, PT, R5, R151, PT ;  /* 0x000000970500720c */ /* 0x000fe40003f24070 */
[----:B------:R-:W-:Y:S01]  /*8240*/  IABS R157, R163 ;  /* 0x000000a3009d7213 */ /* 0x000fe20000000000 */
[----:B------:R-:W-:-:S02]  /*8250*/  IMAD.MOV R8, RZ, RZ, -R8 ;  /* 0x000000ffff087224 */ /* 0x000fc400078e0a08 */
[----:B------:R-:W-:Y:S02]  /*8260*/  IMAD.MOV R10, RZ, RZ, -R9 ;  /* 0x000000ffff0a7224 */ /* 0x000fe400078e0a09 */
[C---:B------:R-:W-:Y:S02]  /*8270*/  IMAD R154, R5.reuse, R8, R154 ;  /* 0x00000008059a7224 */ /* 0x040fe400078e029a */
[----:B------:R-:W-:Y:S01]  /*8280*/  @!P0 IMAD.MOV R148, RZ, RZ, -R148 ;  /* 0x000000ffff948224 */ /* 0x000fe200078e0a94 */
[----:B------:R-:W-:Y:S01]  /*8290*/  ISETP.GT.U32.AND P0, PT, R5, R153, PT ;  /* 0x000000990500720c */ /* 0x000fe20003f04070 */
[----:B------:R-:W-:Y:S01]  /*82a0*/  @!P4 IMAD.IADD R150, R150, 0x1, -R5 ;  /* 0x000000019696c824 */ /* 0x000fe200078e0a05 */
[----:B------:R-:W-:Y:S01]  /*82b0*/  ISETP.GE.AND P4, PT, R158, RZ, PT ;  /* 0x000000ff9e00720c */ /* 0x000fe20003f86270 */
[----:B------:R-:W-:-:S04]  /*82c0*/  IMAD.HI.U32 R8, R2, R156, RZ ;  /* 0x0000009c02087227 */ /* 0x000fc800078e00ff */
[C---:B------:R-:W-:Y:S02]  /*82d0*/  IMAD R155, R5.reuse, R10, R155 ;  /* 0x0000000a059b7224 */ /* 0x040fe400078e029b */
[----:B------:R-:W-:Y:S01]  /*82e0*/  @!P5 IMAD.MOV R149, RZ, RZ, -R149 ;  /* 0x000000ffff95d224 */ /* 0x000fe200078e0a95 */
[----:B------:R-:W-:Y:S01]  /*82f0*/  ISETP.GT.U32.AND P5, PT, R5, R154, PT ;  /* 0x0000009a0500720c */ /* 0x000fe20003fa4070 */
[----:B------:R-:W-:Y:S01]  /*8300*/  @!P2 IMAD.IADD R152, R152, 0x1, -R5 ;  /* 0x000000019898a824 */ /* 0x000fe200078e0a05 */
[----:B------:R-:W-:Y:S01]  /*8310*/  ISETP.GE.AND P2, PT, R159, RZ, PT ;  /* 0x000000ff9f00720c */ /* 0x000fe20003f46270 */
[----:B------:R-:W-:-:S04]  /*8320*/  IMAD.HI.U32 R9, R2, R157, RZ ;  /* 0x0000009d02097227 */ /* 0x000fc800078e00ff */
[----:B------:R-:W-:Y:S02]  /*8330*/  IMAD.MOV R8, RZ, RZ, -R8 ;  /* 0x000000ffff087224 */ /* 0x000fe400078e0a08 */
[----:B------:R-:W-:Y:S01]  /*8340*/  @!P1 IMAD.IADD R151, R151, 0x1, -R5 ;  /* 0x0000000197979824 */ /* 0x000fe200078e0a05 */
[----:B------:R-:W-:Y:S01]  /*8350*/  ISETP.GT.U32.AND P1, PT, R5, R155, PT ;  /* 0x0000009b0500720c */ /* 0x000fe20003f24070 */
[----:B------:R-:W-:Y:S01]  /*8360*/  IMAD.MOV R10, RZ, RZ, -R9 ;  /* 0x000000ffff0a7224 */ /* 0x000fe200078e0a09 */
[----:B------:R-:W-:Y:S01]  /*8370*/  LOP3.LUT R9, R7, 0xc0, RZ, 0xfc, !PT ;  /* 0x000000c007097812 */ /* 0x000fe200078efcff */
[----:B------:R-:W-:Y:S01]  /*8380*/  IMAD R156, R5, R8, R156 ;  /* 0x00000008059c7224 */ /* 0x000fe200078e029c */
[----:B------:R-:W-:Y:S01]  /*8390*/  LOP3.LUT R8, R7, 0xc2, RZ, 0xfc, !PT ;  /* 0x000000c207087812 */ /* 0x000fe200078efcff */
[----:B------:R-:W-:Y:S01]  /*83a0*/  @!P0 IMAD.IADD R153, R153, 0x1, -R5 ;  /* 0x0000000199998824 */ /* 0x000fe200078e0a05 */
[----:B------:R-:W-:Y:S01]  /*83b0*/  ISETP.GE.AND P0, PT, R160, RZ, PT ;  /* 0x000000ffa000720c */ /* 0x000fe20003f06270 */
[C---:B------:R-:W-:Y:S01]  /*83c0*/  IMAD R157, R5.reuse, R10, R157 ;  /* 0x0000000a059d7224 */ /* 0x040fe200078e029d */
[----:B------:R-:W-:Y:S01]  /*83d0*/  IABS R159, R9 ;  /* 0x00000009009f7213 */ /* 0x000fe20000000000 */
[----:B------:R-:W-:Y:S01]  /*83e0*/  @!P4 IMAD.MOV R152, RZ, RZ, -R152 ;  /* 0x000000ffff98c224 */ /* 0x000fe200078e0a98 */
[----:B------:R-:W-:Y:S01]  /*83f0*/  ISETP.GT.U32.AND P4, PT, R5, R156, PT ;  /* 0x0000009c0500720c */ /* 0x000fe20003f84070 */
[----:B------:R-:W-:Y:S01]  /*8400*/  @!P5 IMAD.IADD R154, R154, 0x1, -R5 ;  /* 0x000000019a9ad824 */ /* 0x000fe200078e0a05 */
[----:B------:R-:W-:Y:S01]  /*8410*/  ISETP.GE.AND P5, PT, R161, RZ, PT ;  /* 0x000000ffa100720c */ /* 0x000fe20003fa6270 */
[----:B------:R-:W-:Y:S01]  /*8420*/  @!P2 IMAD.MOV R153, RZ, RZ, -R153 ;  /* 0x000000ffff99a224 */ /* 0x000fe200078e0a99 */
[----:B------:R-:W-:Y:S01]  /*8430*/  ISETP.GT.U32.AND P2, PT, R5, R157, PT ;  /* 0x0000009d0500720c */ /* 0x000fe20003f44070 */
[----:B------:R-:W-:Y:S01]  /*8440*/  @!P1 IMAD.IADD R155, R155, 0x1, -R5 ;  /* 0x000000019b9b9824 */ /* 0x000fe200078e0a05 */
[C---:B------:R-:W-:Y:S01]  /*8450*/  ISETP.GT.U32.AND P1, PT, R5.reuse, R154, PT ;  /* 0x0000009a0500720c */ /* 0x040fe20003f24070 */
[----:B------:R-:W-:Y:S01]  /*8460*/  @!P6 IMAD.MOV R150, RZ, RZ, -R150 ;  /* 0x000000ffff96e224 */ /* 0x000fe200078e0a96 */
[----:B------:R-:W-:Y:S01]  /*8470*/  IABS R158, R8 ;  /* 0x00000008009e7213 */ /* 0x000fe20000000000 */
[----:B------:R-:W-:Y:S01]  /*8480*/  @!P3 IMAD.MOV R151, RZ, RZ, -R151 ;  /* 0x000000ffff97b224 */ /* 0x000fe200078e0a97 */
[----:B------:R-:W-:-:S02]  /*8490*/  ISETP.GT.U32.AND P6, PT, R5, R155, PT ;  /* 0x0000009b0500720c */ /* 0x000fc40003fc4070 */
[----:B------:R-:W-:Y:S01]  /*84a0*/  ISETP.GE.AND P3, PT, R162, RZ, PT ;  /* 0x000000ffa200720c */ /* 0x000fe20003f66270 */
[----:B------:R-:W-:Y:S01]  /*84b0*/  @!P4 IMAD.IADD R156, R156, 0x1, -R5 ;  /* 0x000000019c9cc824 */ /* 0x000fe200078e0a05 */
[----:B------:R-:W-:Y:S01]  /*84c0*/  ISETP.GE.AND P4, PT, R9, RZ, PT ;  /* 0x000000ff0900720c */ /* 0x000fe20003f86270 */
[----:B------:R-:W-:Y:S01]  /*84d0*/  IMAD.HI.U32 R9, R2, R159, RZ ;  /* 0x0000009f02097227 */ /* 0x000fe200078e00ff */
[----:B------:R-:W-:-:S03]  /*84e0*/  LOP3.LUT R10, R7, 0xbe, RZ, 0xfc, !PT ;  /* 0x000000be070a7812 */ /* 0x000fc600078efcff */
[--C-:B------:R-:W-:Y:S01]  /*84f0*/  @!P2 IMAD.IADD R157, R157, 0x1, -R5.reuse ;  /* 0x000000019d9da824 */ /* 0x100fe200078e0a05 */
[----:B------:R-:W-:Y:S01]  /*8500*/  ISETP.GT.U32.AND P2, PT, R5, R156, PT ;  /* 0x0000009c0500720c */ /* 0x000fe20003f44070 */
        /* <DEDUP_REMOVED lines=8> */
[----:B------:R-:W-:Y:S01]  /*8590*/  IMAD.MOV R160, RZ, RZ, -R9 ;  /* 0x000000ffffa07224 */ /* 0x000fe200078e0a09 */
[----:B------:R-:W-:Y:S01]  /*85a0*/  LOP3.LUT R9, R7, 0xba, RZ, 0xfc, !PT ;  /* 0x000000ba07097812 */ /* 0x000fe200078efcff */
[----:B------:R-:W-:Y:S01]  /*85b0*/  @!P5 IMAD.MOV R155, RZ, RZ, -R155 ;  /* 0x000000ffff9bd224 */ /* 0x000fe200078e0a9b */
[----:B------:R-:W-:Y:S01]  /*85c0*/  ISETP.GE.AND P5, PT, R10, RZ, PT ;  /* 0x000000ff0a00720c */ /* 0x000fe20003fa6270 */
[----:B------:R-:W-:Y:S01]  /*85d0*/  IMAD.MOV R8, RZ, RZ, -R8 ;  /* 0x000000ffff087224 */ /* 0x000fe200078e0a08 */
[----:B------:R-:W-:Y:S01]  /*85e0*/  IABS R10, R10 ;  /* 0x0000000a000a7213 */ /* 0x000fe20000000000 */
[C---:B------:R-:W-:Y:S01]  /*85f0*/  IMAD R159, R5.reuse, R160, R159 ;  /* 0x000000a0059f7224 */ /* 0x040fe200078e029f */
[----:B------:R-:W-:Y:S01]  /*8600*/  IABS R162, R9 ;  /* 0x0000000900a27213 */ /* 0x000fe20000000000 */
[--C-:B------:R-:W-:Y:S02]  /*8610*/  @!P2 IMAD.IADD R156, R156, 0x1, -R5.reuse ;  /* 0x000000019c9ca824 */ /* 0x100fe400078e0a05 */
[----:B------:R-:W-:Y:S01]  /*8620*/  IMAD R158, R5, R8, R158 ;  /* 0x00000008059e7224 */ /* 0x000fe200078e029e */
[----:B------:R-:W-:Y:S01]  /*8630*/  LOP3.LUT R8, R7, 0xbc, RZ, 0xfc, !PT ;  /* 0x000000bc07087812 */ /* 0x000fe200078efcff */
[----:B------:R-:W-:Y:S01]  /*8640*/  @!P3 IMAD.MOV R156, RZ, RZ, -R156 ;  /* 0x000000ffff9cb224 */ /* 0x000fe200078e0a9c */
[----:B------:R-:W-:Y:S01]  /*8650*/  ISETP.GT.U32.AND P3, PT, R5, R159, PT ;  /* 0x0000009f0500720c */ /* 0x000fe20003f64070 */
[----:B------:R-:W-:Y:S01]  /*8660*/  IMAD.MOV.U32 R160, RZ, RZ, R10 ;  /* 0x000000ffffa07224 */ /* 0x000fe200078e000a */
[----:B------:R-:W-:Y:S01]  /*8670*/  IABS R161, R8 ;  /* 0x0000000800a17213 */ /* 0x000fe20000000000 */
[----:B------:R-:W-:Y:S01]  /*8680*/  @!P0 IMAD.IADD R157, R157, 0x1, -R5 ;  /* 0x000000019d9d8824 */ /* 0x000fe200078e0a05 */
[----:B------:R-:W-:Y:S01]  /*8690*/  ISETP.GE.AND P0, PT, R8, RZ, PT ;  /* 0x000000ff0800720c */ /* 0x000fe20003f06270 */
[----:B------:R-:W-:Y:S01]  /*86a0*/  IMAD.HI.U32 R8, R2, R160, RZ ;  /* 0x000000a002087227 */ /* 0x000fe200078e00ff */
[----:B------:R-:W-:-:S03]  /*86b0*/  ISETP.GT.U32.AND P2, PT, R5, R158, PT ;  /* 0x0000009e0500720c */ /* 0x000fc60003f44070 */
[----:B------:R-:W-:Y:S02]  /*86c0*/  IMAD.MOV R10, RZ, RZ, -R8 ;  /* 0x000000ffff0a7224 */ /* 0x000fe400078e0a08 */
[----:B------:R-:W-:-:S04]  /*86d0*/  IMAD.HI.U32 R8, R2, R161, RZ ;  /* 0x000000a102087227 */ /* 0x000fc800078e00ff */
[--C-:B------:R-:W-:Y:S02]  /*86e0*/  @!P3 IMAD.IADD R159, R159, 0x1, -R5.reuse ;  /* 0x000000019f9fb824 */ /* 0x100fe400078e0a05 */
[----:B------:R-:W-:Y:S02]  /*86f0*/  IMAD.MOV R8, RZ, RZ, -R8 ;  /* 0x000000ffff087224 */ /* 0x000fe400078e0a08 */
[----:B------:R-:W-:Y:S01]  /*8700*/  @!P2 IMAD.IADD R158, R158, 0x1, -R5 ;  /* 0x000000019e9ea824 */ /* 0x000fe200078e0a05 */
[C---:B------:R-:W-:Y:S01]  /*8710*/  ISETP.GT.U32.AND P3, PT, R5.reuse, R159, PT ;  /* 0x0000009f0500720c */ /* 0x040fe20003f64070 */
[C---:B------:R-:W-:Y:S02]  /*8720*/  IMAD R161, R5.reuse, R8, R161 ;  /* 0x0000000805a17224 */ /* 0x040fe400078e02a1 */
[----:B------:R-:W-:Y:S01]  /*8730*/  IMAD.HI.U32 R8, R2, R162, RZ ;  /* 0x000000a202087227 */ /* 0x000fe200078e00ff */
[----:B------:R-:W-:-:S03]  /*8740*/  ISETP.GT.U32.AND P2, PT, R5, R158, PT ;  /* 0x0000009e0500720c */ /* 0x000fc60003f44070 */
[----:B------:R-:W-:Y:S02]  /*8750*/  IMAD.MOV R8, RZ, RZ, -R8 ;  /* 0x000000ffff087224 */ /* 0x000fe400078e0a08 */
[C---:B------:R-:W-:Y:S02]  /*8760*/  IMAD R160, R5.reuse, R10, R160 ;  /* 0x0000000a05a07224 */ /* 0x040fe400078e02a0 */
[----:B------:R-:W-:Y:S02]  /*8770*/  IMAD R162, R5, R8, R162 ;  /* 0x0000000805a27224 */ /* 0x000fe400078e02a2 */
[----:B------:R-:W-:Y:S02]  /*8780*/  @!P3 IMAD.IADD R159, R159, 0x1, -R5 ;  /* 0x000000019f9fb824 */ /* 0x000fe400078e0a05 */
[----:B------:R-:W-:Y:S01]  /*8790*/  IMAD.HI.U32 R8, R2, R164, RZ ;  /* 0x000000a402087227 */ /* 0x000fe200078e00ff */
[----:B------:R-:W-:-:S03]  /*87a0*/  ISETP.GT.U32.AND P3, PT, R5, R162, PT ;  /* 0x000000a20500720c */ /* 0x000fc60003f64070 */
[----:B------:R-:W-:Y:S01]  /*87b0*/  @!P2 IMAD.IADD R158, R158, 0x1, -R5 ;  /* 0x000000019e9ea824 */ /* 0x000fe200078e0a05 */
[C---:B------:R-:W-:Y:S01]  /*87c0*/  ISETP.GT.U32.AND P2, PT, R5.reuse, R160, PT ;  /* 0x000000a00500720c */ /* 0x040fe20003f44070 */
[----:B------:R-:W-:Y:S02]  /*87d0*/  IMAD.MOV R8, RZ, RZ, -R8 ;  /* 0x000000ffff087224 */ /* 0x000fe400078e0a08 */
[----:B------:R-:W-:Y:S01]  /*87e0*/  @!P6 IMAD.MOV R158, RZ, RZ, -R158 ;  /* 0x000000ffff9ee224 */ /* 0x000fe200078e0a9e */
[C---:B------:R-:W-:Y:S01]  /*87f0*/  ISETP.GT.U32.AND P6, PT, R5.reuse, R161, PT ;  /* 0x000000a10500720c */ /* 0x040fe20003fc4070 */
[----:B------:R-:W-:Y:S02]  /*8800*/  @!P4 IMAD.MOV R159, RZ, RZ, -R159 ;  /* 0x000000ffff9fc224 */ /* 0x000fe400078e0a9f */
[----:B------:R-:W-:Y:S02]  /*8810*/  IMAD R164, R5, R8, R164 ;  /* 0x0000000805a47224 */ /* 0x000fe400078e02a4 */
[----:B------:R-:W-:-:S02]  /*8820*/  @!P3 IMAD.IADD R162, R162, 0x1, -R5 ;  /* 0x00000001a2a2b824 */ /* 0x000fc400078e0a05 */
[----:B------:R-:W-:-:S03]  /*8830*/  IMAD.HI.U32 R8, R2, R165, RZ ;  /* 0x000000a502087227 */ /* 0x000fc600078e00ff */
[----:B------:R-:W-:Y:S01]  /*8840*/  ISETP.GT.U32.AND P4, PT, R5, R162, PT ;  /* 0x000000a20500720c */ /* 0x000fe20003f84070 */
[----:B------:R-:W-:Y:S02]  /*8850*/  IMAD.MOV R8, RZ, RZ, -R8 ;  /* 0x000000ffff087224 */ /* 0x000fe400078e0a08 */
[----:B------:R-:W-:Y:S01]  /*8860*/  @!P1 IMAD.MOV R157, RZ, RZ, -R157 ;  /* 0x000000ffff9d9224 */ /* 0x000fe200078e0a9d */
[----:B------:R-:W-:Y:S01]  /*8870*/  ISETP.GE.AND P1, PT, R9, RZ, PT ;  /* 0x000000ff0900720c */ /* 0x000fe20003f26270 */
[----:B------:R-:W-:Y:S02]  /*8880*/  @!P6 IMAD.IADD R161, R161, 0x1, -R5 ;  /* 0x00000001a1a1e824 */ /* 0x000fe400078e0a05 */
[----:B------:R-:W-:-:S03]  /*8890*/  IMAD.HI.U32 R9, R2, R163, RZ ;  /* 0x000000a302097227 */ /* 0x000fc600078e00ff */
[C---:B------:R-:W-:Y:S01]  /*88a0*/  ISETP.GT.U32.AND P3, PT, R5.reuse, R161, PT ;  /* 0x000000a10500720c */ /* 0x040fe20003f64070 */
[----:B------:R-:W-:Y:S02]  /*88b0*/  @!P2 IMAD.IADD R160, R160, 0x1, -R5 ;  /* 0x00000001a0a0a824 */ /* 0x000fe400078e0a05 */
[C---:B------:R-:W-:Y:S02]  /*88c0*/  IMAD R165, R5.reuse, R8, R165 ;  /* 0x0000000805a57224 */ /* 0x040fe400078e02a5 */
[----:B------:R-:W-:Y:S01]  /*88d0*/  IMAD.MOV R10, RZ, RZ, -R9 ;  /* 0x000000ffff0a7224 */ /* 0x000fe200078e0a09 */
[C---:B------:R-:W-:Y:S01]  /*88e0*/  ISETP.GT.U32.AND P6, PT, R5.reuse, R160, PT ;  /* 0x000000a00500720c */ /* 0x040fe20003fc4070 */
[----:B------:R-:W-:Y:S01]  /*88f0*/  @!P4 IMAD.IADD R162, R162, 0x1, -R5 ;  /* 0x00000001a2a2c824 */ /* 0x000fe200078e0a05 */
[C---:B------:R-:W-:Y:S01]  /*8900*/  ISETP.GT.U32.AND P4, PT, R5.reuse, R165, PT ;  /* 0x000000a50500720c */ /* 0x040fe20003f84070 */
[----:B------:R-:W-:Y:S02]  /*8910*/  IMAD R163, R5, R10, R163 ;  /* 0x0000000a05a37224 */ /* 0x000fe400078e02a3 */
[----:B------:R-:W-:-:S03]  /*8920*/  IMAD.HI.U32 R8, R2, R166, RZ ;  /* 0x000000a602087227 */ /* 0x000fc600078e00ff */
[----:B------:R-:W-:Y:S01]  /*8930*/  ISETP.GT.U32.AND P2, PT, R5, R163, PT ;  /* 0x000000a30500720c */ /* 0x000fe20003f44070 */
[--C-:B------:R-:W-:Y:S01]  /*8940*/  @!P3 IMAD.IADD R161, R161, 0x1, -R5.reuse ;  /* 0x00000001a1a1b824 */ /* 0x100fe200078e0a05 */
[----:B------:R-:W-:Y:S01]  /*8950*/  ISETP.GE.AND P3, PT, R168, RZ, PT ;  /* 0x000000ffa800720c */ /* 0x000fe20003f66270 */
[----:B------:R-:W-:Y:S01]  /*8960*/  IMAD.MOV R8, RZ, RZ, -R8 ;  /* 0x000000ffff087224 */ /* 0x000fe200078e0a08 */
[----:B------:R-:W-:Y:S01]  /*8970*/  IABS R168, R173 ;  /* 0x000000ad00a87213 */ /* 0x000fe20000000000 */
[--C-:B------:R-:W-:Y:S01]  /*8980*/  @!P6 IMAD.IADD R160, R160, 0x1, -R5.reuse ;  /* 0x00000001a0a0e824 */ /* 0x100fe200078e0a05 */
[----:B------:R-:W-:Y:S01]  /*8990*/  ISETP.GT.U32.AND P6, PT, R5, R164, PT ;  /* 0x000000a40500720c */ /* 0x000fe20003fc4070 */
[----:B------:R-:W-:Y:S02]  /*89a0*/  @!P4 IMAD.IADD R165, R165, 0x1, -R5 ;  /* 0x00000001a5a5c824 */ /* 0x000fe400078e0a05 */
[----:B------:R-:W-:Y:S02]  /*89b0*/  @!P5 IMAD.MOV R160, RZ, RZ, -R160 ;  /* 0x000000ffffa0d224 */ /* 0x000fe400078e0aa0 */
[C---:B------:R-:W-:Y:S01]  /*89c0*/  IMAD R166, R5.reuse, R8, R166 ;  /* 0x0000000805a67224 */ /* 0x040fe200078e02a6 */
[----:B------:R-:W-:Y:S01]  /*89d0*/  ISETP.GT.U32.AND P5, PT, R5, R165, PT ;  /* 0x000000a50500720c */ /* 0x000fe20003fa4070 */
[----:B------:R-:W-:-:S04]  /*89e0*/  IMAD.HI.U32 R8, R2, R168, RZ ;  /* 0x000000a802087227 */ /* 0x000fc800078e00ff */
[----:B------:R-:W-:Y:S02]  /*89f0*/  @!P2 IMAD.IADD R163, R163, 0x1, -R5 ;  /* 0x00000001a3a3a824 */ /* 0x000fe400078e0a05 */
[----:B------:R-:W-:Y:S02]  /*8a00*/  IMAD.MOV R8, RZ, RZ, -R8 ;  /* 0x000000ffff087224 */ /* 0x000fe400078e0a08 */
[----:B------:R-:W-:Y:S01]  /*8a10*/  IMAD.HI.U32 R9, R2, R167, RZ ;  /* 0x000000a702097227 */ /* 0x000fe200078e00ff */
[----:B------:R-:W-:-:S03]  /*8a20*/  ISETP.GT.U32.AND P2, PT, R5, R163, PT ;  /* 0x000000a30500720c */ /* 0x000fc60003f44070 */
[----:B------:R-:W-:Y:S02]  /*8a30*/  IMAD R168, R5, R8, R168 ;  /* 0x0000000805a87224 */ /* 0x000fe400078e02a8 */
[----:B------:R-:W-:Y:S02]  /*8a40*/  @!P5 IMAD.IADD R165, R165, 0x1, -R5 ;  /* 0x00000001a5a5d824 */ /* 0x000fe400078e0a05 */
[----:B------:R-:W-:Y:S01]  /*8a50*/  IMAD.MOV R10, RZ, RZ, -R9 ;  /* 0x000000ffff0a7224 */ /* 0x000fe200078e0a09 */
[----:B------:R-:W-:Y:S01]  /*8a60*/  ISETP.GT.U32.AND P5, PT, R5, R168, PT ;  /* 0x000000a80500720c */ /* 0x000fe20003fa4070 */
[----:B------:R-:W-:Y:S01]  /*8a70*/  @!P6 IMAD.IADD R164, R164, 0x1, -R5 ;  /* 0x00000001a4a4e824 */ /* 0x000fe200078e0a05 */
[----:B------:R-:W-:Y:S01]  /*8a80*/  LOP3.LUT R9, R7, 0xac, RZ, 0xfc, !PT ;  /* 0x000000ac07097812 */ /* 0x000fe200078efcff */
[----:B------:R-:W-:Y:S01]  /*8a90*/  IMAD R167, R5, R10, R167 ;  /* 0x0000000a05a77224 */ /* 0x000fe200078e02a7 */
[----:B------:R-:W-:Y:S01]  /*8aa0*/  ISETP.GE.AND P6, PT, R170, RZ, PT ;  /* 0x000000ffaa00720c */ /* 0x000fe20003fc6270 */
[----:B------:R-:W-:Y:S01]  /*8ab0*/  @!P2 IMAD.IADD R163, R163, 0x1, -R5 ;  /* 0x00000001a3a3a824 */ /* 0x000fe200078e0a05 */
[----:B------:R-:W-:Y:S01]  /*8ac0*/  ISETP.GE.AND P2, PT, R169, RZ, PT ;  /* 0x000000ffa900720c */ /* 0x000fe20003f46270 */
[----:B------:R-:W-:Y:S01]  /*8ad0*/  @!P0 IMAD.MOV R161, RZ, RZ, -R161 ;  /* 0x000000ffffa18224 */ /* 0x000fe200078e0aa1 */
[----:B------:R-:W-:Y:S01]  /*8ae0*/  IABS R169, R9 ;  /* 0x0000000900a97213 */ /* 0x000fe20000000000 */
[----:B------:R-:W-:Y:S01]  /*8af0*/  @!P3 IMAD.MOV R163, RZ, RZ, -R163 ;  /* 0x000000ffffa3b224 */ /* 0x000fe200078e0aa3 */
[C---:B------:R-:W-:Y:S01]  /*8b00*/  ISETP.GT.U32.AND P0, PT, R5.reuse, R166, PT ;  /* 0x000000a60500720c */ /* 0x040fe20003f04070 */
[----:B------:R-:W-:Y:S01]  /*8b10*/  @!P1 IMAD.MOV R162, RZ, RZ, -R162 ;  /* 0x000000ffffa29224 */ /* 0x000fe200078e0aa2 */
[----:B------:R-:W-:Y:S01]  /*8b20*/  IABS R170, R174 ;  /* 0x000000ae00aa7213 */ /* 0x000fe20000000000 */
[----:B------:R-:W-:Y:S01]  /*8b30*/  @!P5 IMAD.IADD R168, R168, 0x1, -R5 ;  /* 0x00000001a8a8d824 */ /* 0x000fe200078e0a05 */
[C---:B------:R-:W-:Y:S01]  /*8b40*/  ISETP.GT.U32.AND P3, PT, R5.reuse, R167, PT ;  /* 0x000000a70500720c */ /* 0x040fe20003f64070 */
[----:B------:R-:W-:Y:S01]  /*8b50*/  IMAD.HI.U32 R8, R2, R169, RZ ;  /* 0x000000a902087227 */ /* 0x000fe200078e00ff */
[----:B------:R-:W-:-:S02]  /*8b60*/  ISETP.GT.U32.AND P4, PT, R5, R164, PT ;  /* 0x000000a40500720c */ /* 0x000fc40003f84070 */
[----:B------:R-:W-:Y:S01]  /*8b70*/  ISETP.GT.U32.AND P5, PT, R5, R168, PT ;  /* 0x000000a80500720c */ /* 0x000fe20003fa4070 */
[----:B------:R-:W-:Y:S01]  /*8b80*/  IMAD.MOV R10, RZ, RZ, -R8 ;  /* 0x000000ffff0a7224 */ /* 0x000fe200078e0a08 */
[----:B------:R-:W-:Y:S01]  /*8b90*/  ISETP.GE.AND P1, PT, R171, RZ, PT ;  /* 0x000000ffab00720c */ /* 0x000fe20003f26270 */
[----:B------:R-:W-:Y:S01]  /*8ba0*/  IMAD.HI.U32 R8, R2, R170, RZ ;  /* 0x000000aa02087227 */ /* 0x000fe200078e00ff */
[----:B------:R-:W-:-:S03]  /*8bb0*/  IABS R171, R175 ;  /* 0x000000af00ab7213 */ /* 0x000fc60000000000 */
[----:B------:R-:W-:Y:S02]  /*8bc0*/  IMAD.MOV R8, RZ, RZ, -R8 ;  /* 0x000000ffff087224 */ /* 0x000fe400078e0a08 */
[--C-:B------:R-:W-:Y:S01]  /*8bd0*/  @!P0 IMAD.IADD R166, R166, 0x1, -R5.reuse ;  /* 0x00000001a6a68824 */ /* 0x100fe200078e0a05 */
[----:B------:R-:W-:Y:S01]  /*8be0*/  ISETP.GE.AND P0, PT, R173, RZ, PT ;  /* 0x000000ffad00720c */ /* 0x000fe20003f06270 */
[----:B------:R-:W-:Y:S02]  /*8bf0*/  IMAD R170, R5, R8, R170 ;  /* 0x0000000805aa7224 */ /* 0x000fe400078e02aa */
[--C-:B------:R-:W-:Y:S01]  /*8c00*/  @!P3 IMAD.IADD R167, R167, 0x1, -R5.reuse ;  /* 0x00000001a7a7b824 */ /* 0x100fe200078e0a05 */
[C---:B------:R-:W-:Y:S01]  /*8c10*/  ISETP.GT.U32.AND P3, PT, R5.reuse, R166, PT ;  /* 0x000000a60500720c */ /* 0x040fe20003f64070 */
[--C-:B------:R-:W-:Y:S01]  /*8c20*/  @!P5 IMAD.IADD R168, R168, 0x1, -R5.reuse ;  /* 0x00000001a8a8d824 */ /* 0x100fe200078e0a05 */
[C---:B------:R-:W-:Y:S01]  /*8c30*/  ISETP.GT.U32.AND P5, PT, R5.reuse, R170, PT ;  /* 0x000000aa0500720c */ /* 0x040fe20003fa4070 */
[----:B------:R-:W-:Y:S01]  /*8c40*/  @!P4 IMAD.IADD R164, R164, 0x1, -R5 ;  /* 0x00000001a4a4c824 */ /* 0x000fe200078e0a05 */
[----:B------:R-:W-:Y:S01]  /*8c50*/  ISETP.GE.AND P4, PT, R172, RZ, PT ;  /* 0x000000ffac00720c */ /* 0x000fe20003f86270 */
[----:B------:R-:W-:Y:S01]  /*8c60*/  IMAD R169, R5, R10, R169 ;  /* 0x0000000a05a97224 */ /* 0x000fe200078e02a9 */
[----:B------:R-:W-:Y:S01]  /*8c70*/  LOP3.LUT R10, R7, 0xa4, RZ, 0xfc, !PT ;  /* 0x000000a4070a7812 */ /* 0x000fe200078efcff */
[----:B------:R-:W-:Y:S01]  /*8c80*/  @!P2 IMAD.MOV R164, RZ, RZ, -R164 ;  /* 0x000000ffffa4a224 */ /* 0x000fe200078e0aa4 */
[----:B------:R-:W-:Y:S01]  /*8c90*/  ISETP.GT.U32.AND P2, PT, R5, R167, PT ;  /* 0x000000a70500720c */ /* 0x000fe20003f44070 */
[----:B------:R-:W-:Y:S01]  /*8ca0*/  IMAD.HI.U32 R8, R2, R171, RZ ;  /* 0x000000ab02087227 */ /* 0x000fe200078e00ff */
[----:B------:R-:W-:-:S02]  /*8cb0*/  IABS R173, R10 ;  /* 0x0000000a00ad7213 */ /* 0x000fc40000000000 */
[----:B------:R-:W-:Y:S01]  /*8cc0*/  IABS R172, R176 ;  /* 0x000000b000ac7213 */ /* 0x000fe20000000000 */
[--C-:B------:R-:W-:Y:S01]  /*8cd0*/  @!P3 IMAD.IADD R166, R166, 0x1, -R5.reuse ;  /* 0x00000001a6a6b824 */ /* 0x100fe200078e0a05 */
[C---:B------:R-:W-:Y:S01]  /*8ce0*/  ISETP.GT.U32.AND P3, PT, R5.reuse, R169, PT ;  /* 0x000000a90500720c */ /* 0x040fe20003f64070 */
[----:B------:R-:W-:Y:S02]  /*8cf0*/  @!P5 IMAD.IADD R170, R170, 0x1, -R5 ;  /* 0x00000001aaaad824 */ /* 0x000fe400078e0a05 */
[----:B------:R-:W-:Y:S02]  /*8d00*/  IMAD.MOV R8, RZ, RZ, -R8 ;  /* 0x000000ffff087224 */ /* 0x000fe400078e0a08 */
[----:B------:R-:W-:Y:S01]  /*8d10*/  @!P1 IMAD.MOV R166, RZ, RZ, -R166 ;  /* 0x000000ffffa69224 */ /* 0x000fe200078e0aa6 */
[C---:B------:R-:W-:Y:S01]  /*8d20*/  ISETP.GT.U32.AND P1, PT, R5.reuse, R170, PT ;  /* 0x000000aa0500720c */ /* 0x040fe20003f24070 */
[----:B------:R-:W-:Y:S02]  /*8d30*/  IMAD R171, R5, R8, R171 ;  /* 0x0000000805ab7224 */ /* 0x000fe400078e02ab */
[----:B------:R-:W-:-:S04]  /*8d40*/  IMAD.HI.U32 R8, R2, R173, RZ ;  /* 0x000000ad02087227 */ /* 0x000fc800078e00ff */
[----:B------:R-:W-:Y:S01]  /*8d50*/  @!P2 IMAD.IADD R167, R167, 0x1, -R5 ;  /* 0x00000001a7a7a824 */ /* 0x000fe200078e0a05 */
[----:B------:R-:W-:Y:S01]  /*8d60*/  ISETP.GE.AND P2, PT, R9, RZ, PT ;  /* 0x000000ff0900720c */ /* 0x000fe20003f46270 */
[----:B------:R-:W-:-:S04]  /*8d70*/  IMAD.HI.U32 R9, R2, R172, RZ ;  /* 0x000000ac02097227 */ /* 0x000fc800078e00ff */
[----:B------:R-:W-:Y:S02]  /*8d80*/  IMAD.MOV R8, RZ, RZ, -R8 ;  /* 0x000000ffff087224 */ /* 0x000fe400078e0a08 */
[----:B------:R-:W-:Y:S02]  /*8d90*/  IMAD.MOV R9, RZ, RZ, -R9 ;  /* 0x000000ffff097224 */ /* 0x000fe400078e0a09 */
[C---:B------:R-:W-:Y:S02]  /*8da0*/  IMAD R173, R5.reuse, R8, R173 ;  /* 0x0000000805ad7224 */ /* 0x040fe400078e02ad */
[----:B------:R-:W-:Y:S01]  /*8db0*/  IMAD R172, R5, R9, R172 ;  /* 0x0000000905ac7224 */ /* 0x000fe200078e02ac */
[----:B------:R-:W-:Y:S01]  /*8dc0*/  LOP3.LUT R9, R7, 0xa0, RZ, 0xfc, !PT ;  /* 0x000000a007097812 */ /* 0x000fe200078efcff */
[----:B------:R-:W-:Y:S01]  /*8dd0*/  @!P6 IMAD.MOV R165, RZ, RZ, -R165 ;  /* 0x000000ffffa5e224 */ /* 0x000fe200078e0aa5 */
[C---:B------:R-:W-:Y:S01]  /*8de0*/  ISETP.GT.U32.AND P6, PT, R5.reuse, R171, PT ;  /* 0x000000ab0500720c */ /* 0x040fe20003fc4070 */
[--C-:B------:R-:W-:Y:S01]  /*8df0*/  @!P1 IMAD.IADD R170, R170, 0x1, -R5.reuse ;  /* 0x00000001aaaa9824 */ /* 0x100fe200078e0a05 */
[C---:B------:R-:W-:Y:S01]  /*8e00*/  ISETP.GT.U32.AND P1, PT, R5.reuse, R173, PT ;  /* 0x000000ad0500720c */ /* 0x040fe20003f24070 */
[----:B------:R-:W-:Y:S01]  /*8e10*/  @!P0 IMAD.MOV R168, RZ, RZ, -R168 ;  /* 0x000000ffffa88224 */ /* 0x000fe200078e0aa8 */
[----:B------:R-:W-:Y:S01]  /*8e20*/  ISETP.GT.U32.AND P0, PT, R5, R172, PT ;  /* 0x000000ac0500720c */ /* 0x000fe20003f04070 */
[----:B------:R-:W-:Y:S01]  /*8e30*/  @!P3 IMAD.IADD R169, R169, 0x1, -R5 ;  /* 0x00000001a9a9b824 */ /* 0x000fe200078e0a05 */
[----:B------:R-:W-:Y:S01]  /*8e40*/  ISETP.GE.AND P3, PT, R174, RZ, PT ;  /* 0x000000ffae00720c */ /* 0x000fe20003f66270 */
[----:B------:R-:W-:Y:S01]  /*8e50*/  @!P4 IMAD.MOV R167, RZ, RZ, -R167 ;  /* 0x000000ffffa7c224 */ /* 0x000fe200078e0aa7 */
[----:B------:R-:W-:-:S02]  /*8e60*/  IABS R174, R177 ;  /* 0x000000b100ae7213 */ /* 0x000fc40000000000 */
[----:B------:R-:W-:Y:S02]  /*8e70*/  ISETP.GE.AND P4, PT, R175, RZ, PT ;  /* 0x000000ffaf00720c */ /* 0x000fe40003f86270 */
[----:B------:R-:W-:Y:S01]  /*8e80*/  IABS R175, R9 ;  /* 0x0000000900af7213 */ /* 0x000fe20000000000 */
[----:B------:R-:W-:Y:S01]  /*8e90*/  IMAD.HI.U32 R8, R2, R174, RZ ;  /* 0x000000ae02087227 */ /* 0x000fe200078e00ff */
[----:B------:R-:W-:-:S03]  /*8ea0*/  ISETP.GT.U32.AND P5, PT, R5, R169, PT ;  /* 0x000000a90500720c */ /* 0x000fc60003fa4070 */
[--C-:B------:R-:W-:Y:S01]  /*8eb0*/  @!P6 IMAD.IADD R171, R171, 0x1, -R5.reuse ;  /* 0x00000001ababe824 */ /* 0x100fe200078e0a05 */
[----:B------:R-:W-:Y:S01]  /*8ec0*/  ISETP.GE.AND P6, PT, R10, RZ, PT ;  /* 0x000000ff0a00720c */ /* 0x000fe20003fc6270 */
[--C-:B------:R-:W-:Y:S01]  /*8ed0*/  @!P1 IMAD.IADD R173, R173, 0x1, -R5.reuse ;  /* 0x00000001adad9824 */ /* 0x100fe200078e0a05 */
[----:B------:R-:W-:Y:S01]  /*8ee0*/  LOP3.LUT R10, R7, 0x9e, RZ, 0xfc, !PT ;  /* 0x0000009e070a7812 */ /* 0x000fe200078efcff */
[----:B------:R-:W-:Y:S02]  /*8ef0*/  IMAD.MOV R8, RZ, RZ, -R8 ;  /* 0x000000ffff087224 */ /* 0x000fe400078e0a08 */
        /* <DEDUP_REMOVED lines=8> */
[----:B------:R-:W-:Y:S01]  /*8f80*/  IMAD R175, R5, R8, R175 ;  /* 0x0000000805af7224 */ /* 0x000fe200078e02af */
[----:B------:R-:W-:Y:S01]  /*8f90*/  IABS R176, R10 ;  /* 0x0000000a00b07213 */ /* 0x000fe20000000000 */
[--C-:B------:R-:W-:Y:S01]  /*8fa0*/  @!P0 IMAD.IADD R171, R171, 0x1, -R5.reuse ;  /* 0x00000001abab8824 */ /* 0x100fe200078e0a05 */
[----:B------:R-:W-:Y:S01]  /*8fb0*/  ISETP.GT.U32.AND P0, PT, R5, R174, PT ;  /* 0x000000ae0500720c */ /* 0x000fe20003f04070 */
[----:B------:R-:W-:Y:S01]  /*8fc0*/  @!P1 IMAD.IADD R173, R173, 0x1, -R5 ;  /* 0x00000001adad9824 */ /* 0x000fe200078e0a05 */
[C---:B------:R-:W-:Y:S01]  /*8fd0*/  ISETP.GT.U32.AND P1, PT, R5.reuse, R175, PT ;  /* 0x000000af0500720c */ /* 0x040fe20003f24070 */
[----:B------:R-:W-:Y:S01]  /*8fe0*/  @!P2 IMAD.MOV R169, RZ, RZ, -R169 ;  /* 0x000000ffffa9a224 */ /* 0x000fe200078e0aa9 */
[----:B------:R-:W-:Y:S01]  /*8ff0*/  ISETP.GT.U32.AND P2, PT, R5, R172, PT ;  /* 0x000000ac0500720c */ /* 0x000fe20003f44070 */
[----:B------:R-:W-:-:S04]  /*9000*/  IMAD.HI.U32 R8, R2, R176, RZ ;  /* 0x000000b002087227 */ /* 0x000fc800078e00ff */
[----:B------:R-:W-:Y:S01]  /*9010*/  @!P3 IMAD.MOV R170, RZ, RZ, -R170 ;  /* 0x000000ffffaab224 */ /* 0x000fe200078e0aaa */
[----:B------:R-:W-:Y:S01]  /*9020*/  ISETP.GE.AND P3, PT, R177, RZ, PT ;  /* 0x000000ffb100720c */ /* 0x000fe20003f66270 */
[----:B------:R-:W-:Y:S01]  /*9030*/  IMAD.MOV R8, RZ, RZ, -R8 ;  /* 0x000000ffff087224 */ /* 0x000fe200078e0a08 */
[----:B------:R-:W-:Y:S01]  /*9040*/  IABS R177, R179 ;  /* 0x000000b300b17213 */ /* 0x000fe20000000000 */
[--C-:B------:R-:W-:Y:S01]  /*9050*/  @!P0 IMAD.IADD R174, R174, 0x1, -R5.reuse ;  /* 0x00000001aeae8824 */ /* 0x100fe200078e0a05 */
[----:B------:R-:W-:Y:S01]  /*9060*/  ISETP.GE.AND P0, PT, R10, RZ, PT ;  /* 0x000000ff0a00720c */ /* 0x000fe20003f06270 */
[----:B------:R-:W-:Y:S01]  /*9070*/  @!P1 IMAD.IADD R175, R175, 0x1, -R5 ;  /* 0x00000001afaf9824 */ /* 0x000fe200078e0a05 */
[----:B------:R-:W-:Y:S01]  /*9080*/  LOP3.LUT R10, R7, 0x98, RZ, 0xfc, !PT ;  /* 0x00000098070a7812 */ /* 0x000fe200078efcff */
[----:B------:R-:W-:Y:S01]  /*9090*/  @!P4 IMAD.MOV R171, RZ, RZ, -R171 ;  /* 0x000000ffffabc224 */ /* 0x000fe200078e0aab */
[C---:B------:R-:W-:Y:S01]  /*90a0*/  ISETP.GT.U32.AND P4, PT, R5.reuse, R174, PT ;  /* 0x000000ae0500720c */ /* 0x040fe20003f84070 */
[C---:B------:R-:W-:Y:S01]  /*90b0*/  IMAD R176, R5.reuse, R8, R176 ;  /* 0x0000000805b07224 */ /* 0x040fe200078e02b0 */
[----:B------:R-:W-:Y:S01]  /*90c0*/  ISETP.GT.U32.AND P1, PT, R5, R175, PT ;  /* 0x000000af0500720c */ /* 0x000fe20003f24070 */
[----:B------:R-:W-:-:S04]  /*90d0*/  IMAD.HI.U32 R8, R2, R177, RZ ;  /* 0x000000b102087227 */ /* 0x000fc800078e00ff */
[----:B------:R-:W-:Y:S01]  /*90e0*/  @!P2 IMAD.IADD R172, R172, 0x1, -R5 ;  /* 0x00000001acaca824 */ /* 0x000fe200078e0a05 */
[----:B------:R-:W-:Y:S01]  /*90f0*/  ISETP.GE.AND P2, PT, R9, RZ, PT ;  /* 0x000000ff0900720c */ /* 0x000fe20003f46270 */
[----:B------:R-:W-:-:S04]  /*9100*/  IMAD.HI.U32 R9, R2, R178, RZ ;  /* 0x000000b202097227 */ /* 0x000fc800078e00ff */
[----:B------:R-:W-:Y:S02]  /*9110*/  IMAD.MOV R8, RZ, RZ, -R8 ;  /* 0x000000ffff087224 */ /* 0x000fe400078e0a08 */
[----:B------:R-:W-:Y:S01]  /*9120*/  @!P5 IMAD.MOV R172, RZ, RZ, -R172 ;  /* 0x000000ffffacd224 */ /* 0x000fe200078e0aac */
[C---:B------:R-:W-:Y:S01]  /*9130*/  ISETP.GT.U32.AND P5, PT, R5.reuse, R176, PT ;  /* 0x000000b00500720c */ /* 0x040fe20003fa4070 */
[----:B------:R-:W-:Y:S02]  /*9140*/  IMAD.MOV R9, RZ, RZ, -R9 ;  /* 0x000000ffff097224 */ /* 0x000fe400078e0a09 */
[C---:B------:R-:W-:Y:S02]  /*9150*/  IMAD R177, R5.reuse, R8, R177 ;  /* 0x0000000805b17224 */ /* 0x040fe400078e02b1 */
[--C-:B------:R-:W-:Y:S01]  /*9160*/  @!P4 IMAD.IADD R174, R174, 0x1, -R5.reuse ;  /* 0x00000001aeaec824 */ /* 0x100fe200078e0a05 */
[----:B------:R-:W-:Y:S01]  /*9170*/  ISETP.GE.AND P4, PT, R180, RZ, PT ;  /* 0x000000ffb400720c */ /* 0x000fe20003f86270 */
[----:B------:R-:W-:Y:S01]  /*9180*/  IMAD R178, R5, R9, R178 ;  /* 0x0000000905b27224 */ /* 0x000fe200078e02b2 */
[----:B------:R-:W-:Y:S01]  /*9190*/  LOP3.LUT R9, R7, 0x96, RZ, 0xfc, !PT ;  /* 0x0000009607097812 */ /* 0x000fe200078efcff */
[--C-:B------:R-:W-:Y:S01]  /*91a0*/  @!P1 IMAD.IADD R175, R175, 0x1, -R5.reuse ;  /* 0x00000001afaf9824 */ /* 0x100fe200078e0a05 */
[C---:B------:R-:W-:Y:S01]  /*91b0*/  ISETP.GT.U32.AND P1, PT, R5.reuse, R177, PT ;  /* 0x000000b10500720c */ /* 0x040fe20003f24070 */
[----:B------:R-:W-:Y:S01]  /*91c0*/  @!P3 IMAD.MOV R174, RZ, RZ, -R174 ;  /* 0x000000ffffaeb224 */ /* 0x000fe200078e0aae */
[----:B------:R-:W-:Y:S01]  /*91d0*/  ISETP.GT.U32.AND P3, PT, R5, R178, PT ;  /* 0x000000b20500720c */ /* 0x000fe20003f64070 */
[----:B------:R-:W-:Y:S01]  /*91e0*/  @!P5 IMAD.IADD R176, R176, 0x1, -R5 ;  /* 0x00000001b0b0d824 */ /* 0x000fe200078e0a05 */
[----:B------:R-:W-:Y:S01]  /*91f0*/  IABS R180, R9 ;  /* 0x0000000900b47213 */ /* 0x000fe20000000000 */
[----:B------:R-:W-:Y:S01]  /*9200*/  @!P6 IMAD.MOV R173, RZ, RZ, -R173 ;  /* 0x000000ffffade224 */ /* 0x000fe200078e0aad */
[----:B------:R-:W-:Y:S01]  /*9210*/  ISETP.GE.AND P6, PT, R179, RZ, PT ;  /* 0x000000ffb300720c */ /* 0x000fe20003fc6270 */
[----:B------:R-:W-:Y:S01]  /*9220*/  @!P2 IMAD.MOV R175, RZ, RZ, -R175 ;  /* 0x000000ffffafa224 */ /* 0x000fe200078e0aaf */
[----:B------:R-:W-:-:S02]  /*9230*/  ISETP.GT.U32.AND P5, PT, R5, R176, PT ;  /* 0x000000b00500720c */ /* 0x000fc40003fa4070 */
[----:B------:R-:W-:Y:S02]  /*9240*/  IABS R179, R10 ;  /* 0x0000000a00b37213 */ /* 0x000fe40000000000 */
[----:B------:R-:W-:Y:S01]  /*9250*/  ISETP.GE.AND P2, PT, R10, RZ, PT ;  /* 0x000000ff0a00720c */ /* 0x000fe20003f46270 */
[--C-:B------:R-:W-:Y:S02]  /*9260*/  @!P1 IMAD.IADD R177, R177, 0x1, -R5.reuse ;  /* 0x00000001b1b19824 */ /* 0x100fe400078e0a05 */
[----:B------:R-:W-:Y:S02]  /*9270*/  @!P3 IMAD.IADD R178, R178, 0x1, -R5 ;  /* 0x00000001b2b2b824 */ /* 0x000fe400078e0a05 */
[----:B------:R-:W-:Y:S01]  /*9280*/  IMAD.HI.U32 R8, R2, R179, RZ ;  /* 0x000000b302087227 */ /* 0x000fe200078e00ff */
[C---:B------:R-:W-:Y:S02]  /*9290*/  ISETP.GT.U32.AND P1, PT, R5.reuse, R177, PT ;  /* 0x000000b10500720c */ /* 0x040fe40003f24070 */
[----:B------:R-:W-:Y:S01]  /*92a0*/  ISETP.GT.U32.AND P3, PT, R5, R178, PT ;  /* 0x000000b20500720c */ /* 0x000fe20003f64070 */
[----:B------:R-:W-:-:S02]  /*92b0*/  IMAD.MOV R10, RZ, RZ, -R8 ;  /* 0x000000ffff0a7224 */ /* 0x000fc400078e0a08 */
[----:B------:R-:W-:Y:S01]  /*92c0*/  @!P5 IMAD.IADD R176, R176, 0x1, -R5 ;  /* 0x00000001b0b0d824 */ /* 0x000fe200078e0a05 */
[----:B------:R-:W-:Y:S01]  /*92d0*/  ISETP.GE.AND P5, PT, R9, RZ, PT ;  /* 0x000000ff0900720c */ /* 0x000fe20003fa6270 */
[----:B------:R-:W-:-:S04]  /*92e0*/  IMAD.HI.U32 R9, R2, R181, RZ ;  /* 0x000000b502097227 */ /* 0x000fc800078e00ff */
[----:B------:R-:W-:Y:S02]  /*92f0*/  IMAD R179, R5, R10, R179 ;  /* 0x0000000a05b37224 */ /* 0x000fe400078e02b3 */
[----:B------:R-:W-:Y:S02]  /*9300*/  IMAD.MOV R10, RZ, RZ, -R9 ;  /* 0x000000ffff0a7224 */ /* 0x000fe400078e0a09 */
[----:B------:R-:W-:Y:S01]  /*9310*/  @!P1 IMAD.IADD R177, R177, 0x1, -R5 ;  /* 0x00000001b1b19824 */ /* 0x000fe200078e0a05 */
[C---:B------:R-:W-:Y:S01]  /*9320*/  ISETP.GT.U32.AND P1, PT, R5.reuse, R179, PT ;  /* 0x000000b30500720c */ /* 0x040fe20003f24070 */
[----:B------:R-:W-:Y:S02]  /*9330*/  IMAD R181, R5, R10, R181 ;  /* 0x0000000a05b57224 */ /* 0x000fe400078e02b5 */
[----:B------:R-:W-:Y:S02]  /*9340*/  @!P3 IMAD.IADD R178, R178, 0x1, -R5 ;  /* 0x00000001b2b2b824 */ /* 0x000fe400078e0a05 */
[----:B------:R-:W-:-:S04]  /*9350*/  IMAD.HI.U32 R8, R2, R180, RZ ;  /* 0x000000b402087227 */ /* 0x000fc800078e00ff */
[----:B------:R-:W-:Y:S01]  /*9360*/  @!P4 IMAD.MOV R178, RZ, RZ, -R178 ;  /* 0x000000ffffb2c224 */ /* 0x000fe200078e0ab2 */
[----:B------:R-:W-:Y:S01]  /*9370*/  ISETP.GT.U32.AND P4, PT, R5, R181, PT ;  /* 0x000000b50500720c */ /* 0x000fe20003f84070 */
[----:B------:R-:W-:Y:S02]  /*9380*/  IMAD.MOV R8, RZ, RZ, -R8 ;  /* 0x000000ffff087224 */ /* 0x000fe400078e0a08 */
[----:B------:R-:W-:Y:S02]  /*9390*/  @!P1 IMAD.IADD R179, R179, 0x1, -R5 ;  /* 0x00000001b3b39824 */ /* 0x000fe400078e0a05 */
[----:B------:R-:W-:Y:S01]  /*93a0*/  IMAD R180, R5, R8, R180 ;  /* 0x0000000805b47224 */ /* 0x000fe200078e02b4 */
[----:B------:R-:W-:Y:S01]  /*93b0*/  LOP3.LUT R8, R7, 0x92, RZ, 0xfc, !PT ;  /* 0x0000009207087812 */ /* 0x000fe200078efcff */
[----:B------:R-:W-:Y:S01]  /*93c0*/  @!P0 IMAD.MOV R176, RZ, RZ, -R176 ;  /* 0x000000ffffb08224 */ /* 0x000fe200078e0ab0 */
[----:B------:R-:W-:Y:S01]  /*93d0*/  ISETP.GE.AND P0, PT, R182, RZ, PT ;  /* 0x000000ffb600720c */ /* 0x000fe20003f06270 */
[----:B------:R-:W-:Y:S01]  /*93e0*/  @!P6 IMAD.MOV R177, RZ, RZ, -R177 ;  /* 0x000000ffffb1e224 */ /* 0x000fe200078e0ab1 */
[C---:B------:R-:W-:Y:S01]  /*93f0*/  ISETP.GT.U32.AND P6, PT, R5.reuse, R180, PT ;  /* 0x000000b40500720c */ /* 0x040fe20003fc4070 */
[----:B------:R-:W-:Y:S01]  /*9400*/  IMAD.HI.U32 R9, R2, R183, RZ ;  /* 0x000000b702097227 */ /* 0x000fe200078e00ff */
[----:B------:R-:W-:-:S02]  /*9410*/  ISETP.GT.U32.AND P1, PT, R5, R179, PT ;  /* 0x000000b30500720c */ /* 0x000fc40003f24070 */
[----:B------:R-:W-:Y:S01]  /*9420*/  IABS R182, R8 ;  /* 0x0000000800b67213 */ /* 0x000fe20000000000 */
[----:B------:R-:W-:Y:S01]  /*9430*/  @!P4 IMAD.IADD R181, R181, 0x1, -R5 ;  /* 0x00000001b5b5c824 */ /* 0x000fe200078e0a05 */
[----:B------:R-:W-:Y:S01]  /*9440*/  ISETP.GE.AND P3, PT, R8, RZ, PT ;  /* 0x000000ff0800720c */ /* 0x000fe20003f66270 */
[----:B------:R-:W-:Y:S02]  /*9450*/  IMAD.MOV R184, RZ, RZ, -R9 ;  /* 0x000000ffffb87224 */ /* 0x000fe400078e0a09 */
[----:B------:R-:W-:Y:S01]  /*9460*/  IMAD.HI.U32 R8, R2, R182, RZ ;  /* 0x000000b602087227 */ /* 0x000fe200078e00ff */
[----:B------:R-:W-:-:S03]  /*9470*/  ISETP.GT.U32.AND P4, PT, R5, R181, PT ;  /* 0x000000b50500720c */ /* 0x000fc60003f84070 */
[----:B------:R-:W-:Y:S02]  /*9480*/  IMAD.MOV R10, RZ, RZ, -R8 ;  /* 0x000000ffff0a7224 */ /* 0x000fe400078e0a08 */
[----:B------:R-:W-:-:S04]  /*9490*/  IMAD.HI.U32 R8, R2, R185, RZ ;  /* 0x000000b902087227 */ /* 0x000fc800078e00ff */
[----:B------:R-:W-:-:S04]  /*94a0*/  IMAD.HI.U32 R9, R2, R186, RZ ;  /* 0x000000ba02097227 */ /* 0x000fc800078e00ff */
[--C-:B------:R-:W-:Y:S02]  /*94b0*/  @!P6 IMAD.IADD R180, R180, 0x1, -R5.reuse ;  /* 0x00000001b4b4e824 */ /* 0x100fe400078e0a05 */
[----:B------:R-:W-:Y:S01]  /*94c0*/  @!P1 IMAD.IADD R179, R179, 0x1, -R5 ;  /* 0x00000001b3b39824 */ /* 0x000fe200078e0a05 */
[----:B------:R-:W-:Y:S01]  /*94d0*/  ISETP.GE.AND P1, PT, R187, RZ, PT ;  /* 0x000000ffbb00720c */ /* 0x000fe20003f26270 */
[C---:B------:R-:W-:Y:S01]  /*94e0*/  IMAD R183, R5.reuse, R184, R183 ;  /* 0x000000b805b77224 */ /* 0x040fe200078e02b7 */
[C---:B------:R-:W-:Y:S01]  /*94f0*/  ISETP.GT.U32.AND P6, PT, R5.reuse, R180, PT ;  /* 0x000000b40500720c */ /* 0x040fe20003fc4070 */
[----:B------:R-:W-:Y:S01]  /*9500*/  IMAD.MOV R8, RZ, RZ, -R8 ;  /* 0x000000ffff087224 */ /* 0x000fe200078e0a08 */
[----:B------:R-:W-:Y:S01]  /*9510*/  IABS R187, R190 ;  /* 0x000000be00bb7213 */ /* 0x000fe20000000000 */
[----:B------:R-:W-:Y:S02]  /*9520*/  IMAD.MOV R9, RZ, RZ, -R9 ;  /* 0x000000ffff097224 */ /* 0x000fe400078e0a09 */
[----:B------:R-:W-:Y:S01]  /*9530*/  @!P2 IMAD.MOV R179, RZ, RZ, -R179 ;  /* 0x000000ffffb3a224 */ /* 0x000fe200078e0ab3 */
[C---:B------:R-:W-:Y:S01]  /*9540*/  ISETP.GT.U32.AND P2, PT, R5.reuse, R183, PT ;  /* 0x000000b70500720c */ /* 0x040fe20003f44070 */
[----:B------:R-:W-:-:S02]  /*9550*/  IMAD R184, R5, R8, R185 ;  /* 0x0000000805b87224 */ /* 0x000fc400078e02b9 */
[----:B------:R-:W-:Y:S02]  /*9560*/  IMAD R185, R5, R9, R186 ;  /* 0x0000000905b97224 */ /* 0x000fe400078e02ba */
[----:B------:R-:W-:Y:S01]  /*9570*/  @!P4 IMAD.IADD R181, R181, 0x1, -R5 ;  /* 0x00000001b5b5c824 */ /* 0x000fe200078e0a05 */
[C---:B------:R-:W-:Y:S01]  /*9580*/  ISETP.GT.U32.AND P4, PT, R5.reuse, R184, PT ;  /* 0x000000b80500720c */ /* 0x040fe20003f84070 */
[----:B------:R-:W-:Y:S01]  /*9590*/  IMAD R182, R5, R10, R182 ;  /* 0x0000000a05b67224 */ /* 0x000fe200078e02b6 */
[----:B------:R-:W-:Y:S01]  /*95a0*/  LOP3.LUT R10, R7, 0x8a, RZ, 0xfc, !PT ;  /* 0x0000008a070a7812 */ /* 0x000fe200078efcff */
[----:B------:R-:W-:Y:S01]  /*95b0*/  @!P0 IMAD.MOV R181, RZ, RZ, -R181 ;  /* 0x000000ffffb58224 */ /* 0x000fe200078e0ab5 */
[----:B------:R-:W-:Y:S01]  /*95c0*/  ISETP.GT.U32.AND P0, PT, R5, R185, PT ;  /* 0x000000b90500720c */ /* 0x000fe20003f04070 */
[--C-:B------:R-:W-:Y:S01]  /*95d0*/  @!P6 IMAD.IADD R180, R180, 0x1, -R5.reuse ;  /* 0x00000001b4b4e824 */ /* 0x100fe200078e0a05 */
[----:B------:R-:W-:Y:S01]  /*95e0*/  IABS R186, R10 ;  /* 0x0000000a00ba7213 */ /* 0x000fe20000000000 */
[----:B------:R-:W-:Y:S01]  /*95f0*/  @!P2 IMAD.IADD R183, R183, 0x1, -R5 ;  /* 0x00000001b7b7a824 */ /* 0x000fe200078e0a05 */
[C---:B------:R-:W-:Y:S01]  /*9600*/  ISETP.GT.U32.AND P6, PT, R5.reuse, R182, PT ;  /* 0x000000b60500720c */ /* 0x040fe20003fc4070 */
[----:B------:R-:W-:Y:S01]  /*9610*/  @!P5 IMAD.MOV R180, RZ, RZ, -R180 ;  /* 0x000000ffffb4d224 */ /* 0x000fe200078e0ab4 */
[----:B------:R-:W-:Y:S01]  /*9620*/  ISETP.GE.AND P5, PT, R188, RZ, PT ;  /* 0x000000ffbc00720c */ /* 0x000fe20003fa6270 */
[----:B------:R-:W-:Y:S01]  /*9630*/  IMAD.HI.U32 R8, R2, R186, RZ ;  /* 0x000000ba02087227 */ /* 0x000fe200078e00ff */
[----:B------:R-:W-:-:S02]  /*9640*/  ISETP.GT.U32.AND P2, PT, R5, R183, PT ;  /* 0x000000b70500720c */ /* 0x000fc40003f44070 */
[----:B------:R-:W-:Y:S01]  /*9650*/  IABS R188, R191 ;  /* 0x000000bf00bc7213 */ /* 0x000fe20000000000 */
[----:B------:R-:W-:Y:S02]  /*9660*/  IMAD.MOV R8, RZ, RZ, -R8 ;  /* 0x000000ffff087224 */ /* 0x000fe400078e0a08 */
[----:B------:R-:W-:Y:S02]  /*9670*/  @!P0 IMAD.IADD R185, R185, 0x1, -R5 ;  /* 0x00000001b9b98824 */ /* 0x000fe400078e0a05 */
[C---:B------:R-:W-:Y:S02]  /*9680*/  IMAD R186, R5.reuse, R8, R186 ;  /* 0x0000000805ba7224 */ /* 0x040fe400078e02ba */
[----:B------:R-:W-:Y:S01]  /*9690*/  IMAD.HI.U32 R8, R2, R187, RZ ;  /* 0x000000bb02087227 */ /* 0x000fe200078e00ff */
[----:B------:R-:W-:-:S03]  /*96a0*/  ISETP.GT.U32.AND P0, PT, R5, R185, PT ;  /* 0x000000b90500720c */ /* 0x000fc60003f04070 */
[--C-:B------:R-:W-:Y:S02]  /*96b0*/  @!P6 IMAD.IADD R182, R182, 0x1, -R5.reuse ;  /* 0x00000001b6b6e824 */ /* 0x100fe400078e0a05 */
[----:B------:R-:W-:Y:S02]  /*96c0*/  IMAD.MOV R8, RZ, RZ, -R8 ;  /* 0x000000ffff087224 */ /* 0x000fe400078e0a08 */
[--C-:B------:R-:W-:Y:S01]  /*96d0*/  @!P2 IMAD.IADD R183, R183, 0x1, -R5.reuse ;  /* 0x00000001b7b7a824 */ /* 0x100fe200078e0a05 */
[C---:B------:R-:W-:Y:S01]  /*96e0*/  ISETP.GT.U32.AND P6, PT, R5.reuse, R182, PT ;  /* 0x000000b60500720c */ /* 0x040fe20003fc4070 */
[----:B------:R-:W-:Y:S01]  /*96f0*/  @!P4 IMAD.IADD R184, R184, 0x1, -R5 ;  /* 0x00000001b8b8c824 */ /* 0x000fe200078e0a05 */
[C---:B------:R-:W-:Y:S01]  /*9700*/  ISETP.GT.U32.AND P2, PT, R5.reuse, R186, PT ;  /* 0x000000ba0500720c */ /* 0x040fe20003f44070 */
[----:B------:R-:W-:Y:S01]  /*9710*/  IMAD R187, R5, R8, R187 ;  /* 0x0000000805bb7224 */ /* 0x000fe200078e02bb */
[----:B------:R-:W-:Y:S01]  /*9720*/  LOP3.LUT R8, R7, 0x84, RZ, 0xfc, !PT ;  /* 0x0000008407087812 */ /* 0x000fe200078efcff */
[----:B------:R-:W-:Y:S01]  /*9730*/  @!P0 IMAD.IADD R185, R185, 0x1, -R5 ;  /* 0x00000001b9b98824 */ /* 0x000fe200078e0a05 */
[C---:B------:R-:W-:Y:S01]  /*9740*/  ISETP.GT.U32.AND P4, PT, R5.reuse, R184, PT ;  /* 0x000000b80500720c */ /* 0x040fe20003f84070 */
[----:B------:R-:W-:Y:S01]  /*9750*/  IMAD.HI.U32 R9, R2, R188, RZ ;  /* 0x000000bc02097227 */ /* 0x000fe200078e00ff */
[----:B------:R-:W-:-:S03]  /*9760*/  ISETP.GT.U32.AND P0, PT, R5, R187, PT ;  /* 0x000000bb0500720c */ /* 0x000fc60003f04070 */
[----:B------:R-:W-:Y:S02]  /*9770*/  IMAD.MOV R9, RZ, RZ, -R9 ;  /* 0x000000ffff097224 */ /* 0x000fe400078e0a09 */
[--C-:B------:R-:W-:Y:S01]  /*9780*/  @!P6 IMAD.IADD R182, R182, 0x1, -R5.reuse ;  /* 0x00000001b6b6e824 */ /* 0x100fe200078e0a05 */
[----:B------:R-:W-:Y:S01]  /*9790*/  ISETP.GE.AND P6, PT, R189, RZ, PT ;  /* 0x000000ffbd00720c */ /* 0x000fe20003fc6270 */
[--C-:B------:R-:W-:Y:S01]  /*97a0*/  @!P2 IMAD.IADD R186, R186, 0x1, -R5.reuse ;  /* 0x00000001babaa824 */ /* 0x100fe200078e0a05 */
[----:B------:R-:W-:Y:S01]  /*97b0*/  IABS R189, R8 ;  /* 0x0000000800bd7213 */ /* 0x000fe20000000000 */
[----:B------:R-:W-:Y:S01]  /*97c0*/  IMAD R188, R5, R9, R188 ;  /* 0x0000000905bc7224 */ /* 0x000fe200078e02bc */
[----:B------:R-:W-:Y:S01]  /*97d0*/  LOP3.LUT R9, R7, 0x82, RZ, 0xfc, !PT ;  /* 0x0000008207097812 */ /* 0x000fe200078efcff */
[--C-:B------:R-:W-:Y:S01]  /*97e0*/  @!P4 IMAD.IADD R184, R184, 0x1, -R5.reuse ;  /* 0x00000001b8b8c824 */ /* 0x100fe200078e0a05 */
[----:B------:R-:W-:Y:S01]  /*97f0*/  ISETP.GT.U32.AND P2, PT, R5, R186, PT ;  /* 0x000000ba0500720c */ /* 0x000fe20003f44070 */
[----:B------:R-:W-:Y:S01]  /*9800*/  @!P0 IMAD.IADD R187, R187, 0x1, -R5 ;  /* 0x00000001bbbb8824 */ /* 0x000fe200078e0a05 */
[----:B------:R-:W-:Y:S01]  /*9810*/  ISETP.GE.AND P4, PT, R191, RZ, PT ;  /* 0x000000ffbf00720c */ /* 0x000fe20003f86270 */
[----:B------:R-:W-:Y:S01]  /*9820*/  @!P1 IMAD.MOV R183, RZ, RZ, -R183 ;  /* 0x000000ffffb79224 */ /* 0x000fe200078e0ab7 */
[----:B------:R-:W-:Y:S01]  /*9830*/  ISETP.GE.AND P1, PT, R190, RZ, PT ;  /* 0x000000ffbe00720c */ /* 0x000fe20003f26270 */
[----:B------:R-:W-:Y:S01]  /*9840*/  @!P5 IMAD.MOV R184, RZ, RZ, -R184 ;  /* 0x000000ffffb8d224 */ /* 0x000fe200078e0ab8 */
[----:B------:R-:W-:Y:S01]  /*9850*/  IABS R190, R9 ;  /* 0x0000000900be7213 */ /* 0x000fe20000000000 */
[----:B------:R-:W-:Y:S01]  /*9860*/  @!P3 IMAD.MOV R182, RZ, RZ, -R182 ;  /* 0x000000ffffb6b224 */ /* 0x000fe200078e0ab6 */
[----:B------:R-:W-:Y:S01]  /*9870*/  ISETP.GE.AND P5, PT, R8, RZ, PT ;  /* 0x000000ff0800720c */ /* 0x000fe20003fa6270 */
[----:B------:R-:W-:Y:S01]  /*9880*/  IMAD.HI.U32 R8, R2, R189, RZ ;  /* 0x000000bd02087227 */ /* 0x000fe200078e00ff */
[----:B------:R-:W-:-:S02]  /*9890*/  ISETP.GT.U32.AND P0, PT, R5, R187, PT ;  /* 0x000000bb0500720c */ /* 0x000fc40003f04070 */
[----:B------:R-:W-:Y:S01]  /*98a0*/  ISETP.GE.AND P3, PT, R10, RZ, PT ;  /* 0x000000ff0a00720c */ /* 0x000fe20003f66270 */
[----:B------:R-:W-:Y:S01]  /*98b0*/  @!P6 IMAD.MOV R185, RZ, RZ, -R185 ;  /* 0x000000ffffb9e224 */ /* 0x000fe200078e0ab9 */
[----:B------:R-:W-:Y:S01]  /*98c0*/  ISETP.GE.AND P6, PT, R9, RZ, PT ;  /* 0x000000ff0900720c */ /* 0x000fe20003fc6270 */
[----:B------:R-:W-:Y:S01]  /*98d0*/  IMAD.HI.U32 R9, R2, R190, RZ ;  /* 0x000000be02097227 */ /* 0x000fe200078e00ff */
[----:B------:R-:W-:-:S03]  /*98e0*/  LOP3.LUT R10, R7, 0x80, RZ, 0xfc, !PT ;  /* 0x00000080070a7812 */ /* 0x000fc600078efcff */
[----:B------:R-:W-:Y:S01]  /*98f0*/  IMAD.MOV R8, RZ, RZ, -R8 ;  /* 0x000000ffff087224 */ /* 0x000fe200078e0a08 */
[----:B------:R-:W-:Y:S01]  /*9900*/  IABS R191, R10 ;  /* 0x0000000a00bf7213 */ /* 0x000fe20000000000 */
[----:B------:R-:W-:Y:S01]  /*9910*/  @!P2 IMAD.IADD R186, R186, 0x1, -R5 ;  /* 0x00000001babaa824 */ /* 0x000fe200078e0a05 */
[C---:B------:R-:W-:Y:S01]  /*9920*/  ISETP.GT.U32.AND P2, PT, R5.reuse, R188, PT ;  /* 0x000000bc0500720c */ /* 0x040fe20003f44070 */
[----:B------:R-:W-:Y:S02]  /*9930*/  IMAD.MOV R9, RZ, RZ, -R9 ;  /* 0x000000ffff097224 */ /* 0x000fe400078e0a09 */
[C---:B------:R-:W-:Y:S02]  /*9940*/  IMAD R189, R5.reuse, R8, R189 ;  /* 0x0000000805bd7224 */ /* 0x040fe400078e02bd */
[----:B------:R-:W-:Y:S02]  /*9950*/  IMAD R190, R5, R9, R190 ;  /* 0x0000000905be7224 */ /* 0x000fe400078e02be */
[----:B------:R-:W-:Y:S01]  /*9960*/  @!P0 IMAD.IADD R187, R187, 0x1, -R5 ;  /* 0x00000001bbbb8824 */ /* 0x000fe200078e0a05 */
[C---:B------:R-:W-:Y:S01]  /*9970*/  ISETP.GT.U32.AND P0, PT, R5.reuse, R189, PT ;  /* 0x000000bd0500720c */ /* 0x040fe20003f04070 */
[----:B------:R-:W-:Y:S01]  /*9980*/  @!P3 IMAD.MOV R186, RZ, RZ, -R186 ;  /* 0x000000ffffbab224 */ /* 0x000fe200078e0aba */
[----:B------:R-:W-:Y:S01]  /*9990*/  ISETP.GT.U32.AND P3, PT, R5, R190, PT ;  /* 0x000000be0500720c */ /* 0x000fe20003f64070 */
[----:B------:R-:W-:-:S04]  /*99a0*/  IMAD.HI.U32 R8, R2, R191, RZ ;  /* 0x000000bf02087227 */ /* 0x000fc800078e00ff */
[----:B------:R-:W-:Y:S02]  /*99b0*/  @!P2 IMAD.IADD R188, R188, 0x1, -R5 ;  /* 0x00000001bcbca824 */ /* 0x000fe400078e0a05 */
[----:B------:R-:W-:-:S03]  /*99c0*/  IMAD.HI.U32 R9, R2, R192, RZ ;  /* 0x000000c002097227 */ /* 0x000fc600078e00ff */
[----:B------:R-:W-:Y:S01]  /*99d0*/  ISETP.GT.U32.AND P2, PT, R5, R188, PT ;  /* 0x000000bc0500720c */ /* 0x000fe20003f44070 */
[--C-:B------:R-:W-:Y:S02]  /*99e0*/  @!P0 IMAD.IADD R189, R189, 0x1, -R5.reuse ;  /* 0x00000001bdbd8824 */ /* 0x100fe400078e0a05 */
[----:B------:R-:W-:Y:S02]  /*99f0*/  @!P3 IMAD.IADD R190, R190, 0x1, -R5 ;  /* 0x00000001bebeb824 */ /* 0x000fe400078e0a05 */
[----:B------:R-:W-:Y:S01]  /*9a00*/  IMAD.MOV R8, RZ, RZ, -R8 ;  /* 0x000000ffff087224 */ /* 0x000fe200078e0a08 */
[C---:B------:R-:W-:Y:S01]  /*9a10*/  ISETP.GT.U32.AND P0, PT, R5.reuse, R189, PT ;  /* 0x000000bd0500720c */ /* 0x040fe20003f04070 */
[----:B------:R-:W-:Y:S01]  /*9a20*/  IMAD.MOV R9, RZ, RZ, -R9 ;  /* 0x000000ffff097224 */ /* 0x000fe200078e0a09 */
[C---:B------:R-:W-:Y:S01]  /*9a30*/  ISETP.GT.U32.AND P3, PT, R5.reuse, R190, PT ;  /* 0x000000be0500720c */ /* 0x040fe20003f64070 */
[C---:B------:R-:W-:Y:S02]  /*9a40*/  IMAD R191, R5.reuse, R8, R191 ;  /* 0x0000000805bf7224 */ /* 0x040fe400078e02bf */
[----:B------:R-:W-:-:S02]  /*9a50*/  IMAD R192, R5, R9, R192 ;  /* 0x0000000905c07224 */ /* 0x000fc400078e02c0 */
[----:B------:R-:W-:Y:S01]  /*9a60*/  @!P2 IMAD.IADD R188, R188, 0x1, -R5 ;  /* 0x00000001bcbca824 */ /* 0x000fe200078e0a05 */
[----:B------:R-:W-:Y:S01]  /*9a70*/  ISETP.GE.AND P2, PT, R193, RZ, PT ;  /* 0x000000ffc100720c */ /* 0x000fe20003f46270 */
[----:B------:R-:W-:Y:S01]  /*9a80*/  @!P1 IMAD.MOV R187, RZ, RZ, -R187 ;  /* 0x000000ffffbb9224 */ /* 0x000fe200078e0abb */
[----:B------:R-:W-:Y:S01]  /*9a90*/  IABS R193, R201 ;  /* 0x000000c900c17213 */ /* 0x000fe20000000000 */
[----:B------:R-:W-:Y:S01]  /*9aa0*/  IMAD.HI.U32 R9, R2, R196, RZ ;  /* 0x000000c402097227 */ /* 0x000fe200078e00ff */
[----:B------:R-:W-:-:S03]  /*9ab0*/  ISETP.GE.AND P1, PT, R10, RZ, PT ;  /* 0x000000ff0a00720c */ /* 0x000fc60003f26270 */
[----:B------:R-:W-:-:S04]  /*9ac0*/  IMAD.HI.U32 R8, R2, R193, RZ ;  /* 0x000000c102087227 */ /* 0x000fc800078e00ff */
[--C-:B------:R-:W-:Y:S01]  /*9ad0*/  @!P0 IMAD.IADD R189, R189, 0x1, -R5.reuse ;  /* 0x00000001bdbd8824 */ /* 0x100fe200078e0a05 */
[C---:B------:R-:W-:Y:S01]  /*9ae0*/  ISETP.GT.U32.AND P0, PT, R5.reuse, R191, PT ;  /* 0x000000bf0500720c */ /* 0x040fe20003f04070 */
[----:B------:R-:W-:Y:S01]  /*9af0*/  @!P3 IMAD.IADD R190, R190, 0x1, -R5 ;  /* 0x00000001bebeb824 */ /* 0x000fe200078e0a05 */
[----:B------:R-:W-:Y:S01]  /*9b00*/  ISETP.GT.U32.AND P3, PT, R5, R192, PT ;  /* 0x000000c00500720c */ /* 0x000fe20003f64070 */
[----:B------:R-:W-:Y:S02]  /*9b10*/  IMAD.MOV R10, RZ, RZ, -R8 ;  /* 0x000000ffff0a7224 */ /* 0x000fe400078e0a08 */
[----:B------:R-:W-:-:S04]  /*9b20*/  IMAD.HI.U32 R8, R2, R194, RZ ;  /* 0x000000c202087227 */ /* 0x000fc800078e00ff */
[----:B------:R-:W-:Y:S02]  /*9b30*/  IMAD.MOV R195, RZ, RZ, -R8 ;  /* 0x000000ffffc37224 */ /* 0x000fe400078e0a08 */
[C---:B------:R-:W-:Y:S02]  /*9b40*/  IMAD R193, R5.reuse, R10, R193 ;  /* 0x0000000a05c17224 */ /* 0x040fe400078e02c1 */
[----:B------:R-:W-:Y:S02]  /*9b50*/  IMAD R194, R5, R195, R194 ;  /* 0x000000c305c27224 */ /* 0x000fe400078e02c2 */
[--C-:B------:R-:W-:Y:S01]  /*9b60*/  @!P0 IMAD.IADD R191, R191, 0x1, -R5.reuse ;  /* 0x00000001bfbf8824 */ /* 0x100fe200078e0a05 */
[C---:B------:R-:W-:Y:S01]  /*9b70*/  ISETP.GT.U32.AND P0, PT, R5.reuse, R193, PT ;  /* 0x000000c10500720c */ /* 0x040fe20003f04070 */
[----:B------:R-:W-:Y:S01]  /*9b80*/  @!P3 IMAD.IADD R192, R192, 0x1, -R5 ;  /* 0x00000001c0c0b824 */ /* 0x000fe200078e0a05 */
[----:B------:R-:W-:Y:S01]  /*9b90*/  ISETP.GT.U32.AND P3, PT, R5, R194, PT ;  /* 0x000000c20500720c */ /* 0x000fe20003f64070 */
[----:B------:R-:W-:-:S02]  /*9ba0*/  IMAD.MOV R9, RZ, RZ, -R9 ;  /* 0x000000ffff097224 */ /* 0x000fc400078e0a09 */
[----:B------:R-:W-:-:S04]  /*9bb0*/  IMAD.HI.U32 R10, R2, R197, RZ ;  /* 0x000000c5020a7227 */ /* 0x000fc800078e00ff */
[----:B------:R-:W-:-:S04]  /*9bc0*/  IMAD.HI.U32 R8, R2, R198, RZ ;  /* 0x000000c602087227 */ /* 0x000fc800078e00ff */
[--C-:B------:R-:W-:Y:S01]  /*9bd0*/  @!P0 IMAD.IADD R193, R193, 0x1, -R5.reuse ;  /* 0x00000001c1c18824 */ /* 0x100fe200078e0a05 */
[C---:B------:R-:W-:Y:S01]  /*9be0*/  ISETP.GT.U32.AND P0, PT, R5.reuse, R192, PT ;  /* 0x000000c00500720c */ /* 0x040fe20003f04070 */
[----:B------:R-:W-:Y:S02]  /*9bf0*/  @!P3 IMAD.IADD R194, R194, 0x1, -R5 ;  /* 0x00000001c2c2b824 */ /* 0x000fe400078e0a05 */
[----:B------:R-:W-:Y:S01]  /*9c00*/  @!P5 IMAD.MOV R189, RZ, RZ, -R189 ;  /* 0x000000ffffbdd224 */ /* 0x000fe200078e0abd */
[C---:B------:R-:W-:Y:S01]  /*9c10*/  ISETP.GT.U32.AND P3, PT, R5.reuse, R193, PT ;  /* 0x000000c10500720c */ /* 0x040fe20003f64070 */
[C---:B------:R-:W-:Y:S01]  /*9c20*/  IMAD R195, R5.reuse, R9, R196 ;  /* 0x0000000905c37224 */ /* 0x040fe200078e02c4 */
[----:B------:R-:W-:Y:S01]  /*9c30*/  ISETP.GT.U32.AND P5, PT, R5, R194, PT ;  /* 0x000000c20500720c */ /* 0x000fe20003fa4070 */
[----:B------:R-:W-:Y:S02]  /*9c40*/  IMAD.MOV R10, RZ, RZ, -R10 ;  /* 0x000000ffff0a7224 */ /* 0x000fe400078e0a0a */
[----:B------:R-:W-:-:S02]  /*9c50*/  IMAD.MOV R8, RZ, RZ, -R8 ;  /* 0x000000ffff087224 */ /* 0x000fc400078e0a08 */
[----:B------:R-:W-:Y:S01]  /*9c60*/  @!P4 IMAD.MOV R188, RZ, RZ, -R188 ;  /* 0x000000ffffbcc224 */ /* 0x000fe200078e0abc */
[C---:B------:R-:W-:Y:S01]  /*9c70*/  ISETP.GT.U32.AND P4, PT, R5.reuse, R191, PT ;  /* 0x000000bf0500720c */ /* 0x040fe20003f84070 */
[----:B------:R-:W-:Y:S01]  /*9c80*/  @!P6 IMAD.MOV R190, RZ, RZ, -R190 ;  /* 0x000000ffffbee224 */ /* 0x000fe200078e0abe */
[C---:B------:R-:W-:Y:S01]  /*9c90*/  ISETP.GT.U32.AND P6, PT, R5.reuse, R195, PT ;  /* 0x000000c30500720c */ /* 0x040fe20003fc4070 */
[C---:B------:R-:W-:Y:S02]  /*9ca0*/  IMAD R196, R5.reuse, R10, R197 ;  /* 0x0000000a05c47224 */ /* 0x040fe400078e02c5 */
[----:B------:R-:W-:Y:S01]  /*9cb0*/  IMAD R197, R5, R8, R198 ;  /* 0x0000000805c57224 */ /* 0x000fe200078e02c6 */
[----:B------:R-:W-:Y:S01]  /*9cc0*/  IABS R198, R205 ;  /* 0x000000cd00c67213 */ /* 0x000fe20000000000 */
[--C-:B------:R-:W-:Y:S02]  /*9cd0*/  @!P3 IMAD.IADD R193, R193, 0x1, -R5.reuse ;  /* 0x00000001c1c1b824 */ /* 0x100fe400078e0a05 */
[--C-:B------:R-:W-:Y:S01]  /*9ce0*/  @!P5 IMAD.IADD R194, R194, 0x1, -R5.reuse ;  /* 0x00000001c2c2d824 */ /* 0x100fe200078e0a05 */
[----:B------:R-:W-:Y:S01]  /*9cf0*/  ISETP.GT.U32.AND P3, PT, R5, R197, PT ;  /* 0x000000c50500720c */ /* 0x000fe20003f64070 */
        /* <DEDUP_REMOVED lines=9> */
[----:B------:R-:W-:-:S03]  /*9d90*/  IMAD.HI.U32 R9, R2, R199, RZ ;  /* 0x000000c702097227 */ /* 0x000fc600078e00ff */
[----:B------:R-:W-:Y:S01]  /*9da0*/  IABS R201, R202 ;  /* 0x000000ca00c97213 */ /* 0x000fe20000000000 */
[----:B------:R-:W-:Y:S01]  /*9db0*/  @!P1 IMAD.MOV R191, RZ, RZ, -R191 ;  /* 0x000000ffffbf9224 */ /* 0x000fe200078e0abf */
[----:B------:R-:W-:Y:S01]  /*9dc0*/  ISETP.GT.U32.AND P1, PT, R5, R195, PT ;  /* 0x000000c30500720c */ /* 0x000fe20003f24070 */
[----:B------:R-:W-:Y:S02]  /*9dd0*/  IMAD.MOV R8, RZ, RZ, -R8 ;  /* 0x000000ffff087224 */ /* 0x000fe400078e0a08 */
[----:B------:R-:W-:Y:S01]  /*9de0*/  IMAD.MOV R10, RZ, RZ, -R9 ;  /* 0x000000ffff0a7224 */ /* 0x000fe200078e0a09 */
[----:B------:R-:W-:Y:S01]  /*9df0*/  LOP3.LUT R9, R7, 0x6e, RZ, 0xfc, !PT ;  /* 0x0000006e07097812 */ /* 0x000fe200078efcff */
[----:B------:R-:W-:Y:S02]  /*9e00*/  @!P3 IMAD.IADD R197, R197, 0x1, -R5 ;  /* 0x00000001c5c5b824 */ /* 0x000fe400078e0a05 */
[----:B------:R-:W-:Y:S01]  /*9e10*/  @!P5 IMAD.MOV R194, RZ, RZ, -R194 ;  /* 0x000000ffffc2d224 */ /* 0x000fe200078e0ac2 */
[----:B------:R-:W-:Y:S01]  /*9e20*/  ISETP.GE.AND P5, PT, R200, RZ, PT ;  /* 0x000000ffc800720c */ /* 0x000fe20003fa6270 */
[C---:B------:R-:W-:Y:S01]  /*9e30*/  IMAD R198, R5.reuse, R8, R198 ;  /* 0x0000000805c67224 */ /* 0x040fe200078e02c6 */
        /* <DEDUP_REMOVED lines=8> */
[----:B------:R-:W-:Y:S02]  /*9ec0*/  IMAD.MOV R8, RZ, RZ, -R8 ;  /* 0x000000ffff087224 */ /* 0x000fe400078e0a08 */
[--C-:B------:R-:W-:Y:S01]  /*9ed0*/  @!P4 IMAD.IADD R196, R196, 0x1, -R5.reuse ;  /* 0x00000001c4c4c824 */ /* 0x100fe200078e0a05 */
[----:B------:R-:W-:Y:S01]  /*9ee0*/  ISETP.GE.AND P4, PT, R204, RZ, PT ;  /* 0x000000ffcc00720c */ /* 0x000fe20003f86270 */
[--C-:B------:R-:W-:Y:S01]  /*9ef0*/  @!P3 IMAD.IADD R197, R197, 0x1, -R5.reuse ;  /* 0x00000001c5c5b824 */ /* 0x100fe200078e0a05 */
[----:B------:R-:W-:Y:S01]  /*9f00*/  ISETP.GE.AND P3, PT, R206, RZ, PT ;  /* 0x000000ffce00720c */ /* 0x000fe20003f66270 */
[----:B------:R-:W-:Y:S01]  /*9f10*/  IMAD R200, R5, R8, R200 ;  /* 0x0000000805c87224 */ /* 0x000fe200078e02c8 */
[----:B------:R-:W-:Y:S01]  /*9f20*/  LOP3.LUT R8, R7, 0x6a, RZ, 0xfc, !PT ;  /* 0x0000006a07087812 */ /* 0x000fe200078efcff */
[----:B------:R-:W-:Y:S01]  /*9f30*/  @!P2 IMAD.MOV R192, RZ, RZ, -R192 ;  /* 0x000000ffffc0a224 */ /* 0x000fe200078e0ac0 */
[----:B------:R-:W-:Y:S01]  /*9f40*/  ISETP.GT.U32.AND P2, PT, R5, R196, PT ;  /* 0x000000c40500720c */ /* 0x000fe20003f44070 */
[----:B------:R-:W-:Y:S01]  /*9f50*/  @!P0 IMAD.IADD R198, R198, 0x1, -R5 ;  /* 0x00000001c6c68824 */ /* 0x000fe200078e0a05 */
[----:B------:R-:W-:Y:S01]  /*9f60*/  ISETP.GE.AND P0, PT, R9, RZ, PT ;  /* 0x000000ff0900720c */ /* 0x000fe20003f06270 */
[----:B------:R-:W-:Y:S01]  /*9f70*/  @!P5 IMAD.MOV R197, RZ, RZ, -R197 ;  /* 0x000000ffffc5d224 */ /* 0x000fe200078e0ac5 */
[----:B------:R-:W-:Y:S01]  /*9f80*/  ISETP.GT.U32.AND P5, PT, R5, R200, PT ;  /* 0x000000c80500720c */ /* 0x000fe20003fa4070 */
[----:B------:R-:W-:Y:S01]  /*9f90*/  @!P1 IMAD.IADD R199, R199, 0x1, -R5 ;  /* 0x00000001c7c79824 */ /* 0x000fe200078e0a05 */
[----:B------:R-:W-:Y:S01]  /*9fa0*/  ISETP.GT.U32.AND P1, PT, R5, R198, PT ;  /* 0x000000c60500720c */ /* 0x000fe20003f24070 */
[----:B------:R-:W-:Y:S01]  /*9fb0*/  @!P6 IMAD.MOV R195, RZ, RZ, -R195 ;  /* 0x000000ffffc3e224 */ /* 0x000fe200078e0ac3 */
[----:B------:R-:W-:Y:S01]  /*9fc0*/  ISETP.GE.AND P6, PT, R202, RZ, PT ;  /* 0x000000ffca00720c */ /* 0x000fe20003fc6270 */
[----:B------:R-:W-:Y:S01]  /*9fd0*/  IMAD.HI.U32 R9, R2, R201, RZ ;  /* 0x000000c902097227 */ /* 0x000fe200078e00ff */
[----:B------:R-:W-:-:S02]  /*9fe0*/  IABS R202, R8 ;  /* 0x0000000800ca7213 */ /* 0x000fc40000000000 */
[----:B------:R-:W-:Y:S01]  /*9ff0*/  LOP3.LUT R206, R7, 0x66, RZ, 0xfc, !PT ;  /* 0x0000006607ce7812 */ /* 0x000fe200078efcff */
[----:B------:R-:W-:Y:S01]  /*a000*/  @!P2 IMAD.IADD R196, R196, 0x1, -R5 ;  /* 0x00000001c4c4a824 */ /* 0x000fe200078e0a05 */
[----:B------:R-:W-:Y:S01]  /*a010*/  ISETP.GE.AND P2, PT, R205, RZ, PT ;  /* 0x000000ffcd00720c */ /* 0x000fe20003f46270 */
[----:B------:R-:W-:Y:S01]  /*a020*/  IMAD.MOV R10, RZ, RZ, -R9 ;  /* 0x000000ffff0a7224 */ /* 0x000fe200078e0a09 */
[----:B------:R-:W-:Y:S01]  /*a030*/  LOP3.LUT R9, R7, 0x68, RZ, 0xfc, !PT ;  /* 0x0000006807097812 */ /* 0x000fe200078efcff */
[--C-:B------:R-:W-:Y:S01]  /*a040*/  @!P5 IMAD.IADD R200, R200, 0x1, -R5.reuse ;  /* 0x00000001c8c8d824 */ /* 0x100fe200078e0a05 */
[----:B------:R-:W-:Y:S01]  /*a050*/  IABS R205, R206 ;  /* 0x000000ce00cd7213 */ /* 0x000fe20000000000 */
[----:B------:R-:W-:Y:S01]  /*a060*/  @!P4 IMAD.MOV R196, RZ, RZ, -R196 ;  /* 0x000000ffffc4c224 */ /* 0x000fe200078e0ac4 */
[C---:B------:R-:W-:Y:S01]  /*a070*/  ISETP.GT.U32.AND P4, PT, R5.reuse, R199, PT ;  /* 0x000000c70500720c */ /* 0x040fe20003f84070 */
[----:B------:R-:W-:Y:S01]  /*a080*/  @!P1 IMAD.IADD R198, R198, 0x1, -R5 ;  /* 0x00000001c6c69824 */ /* 0x000fe200078e0a05 */
[----:B------:R-:W-:Y:S01]  /*a090*/  ISETP.GE.AND P1, PT, R8, RZ, PT ;  /* 0x000000ff0800720c */ /* 0x000fe20003f26270 */
[----:B------:R-:W-:Y:S01]  /*a0a0*/  IMAD.HI.U32 R8, R2, R202, RZ ;  /* 0x000000ca02087227 */ /* 0x000fe200078e00ff */
[----:B------:R-:W-:-:S02]  /*a0b0*/  ISETP.GT.U32.AND P5, PT, R5, R200, PT ;  /* 0x000000c80500720c */ /* 0x000fc40003fa4070 */
[----:B------:R-:W-:Y:S01]  /*a0c0*/  IABS R203, R9 ;  /* 0x0000000900cb7213 */ /* 0x000fe20000000000 */
[----:B------:R-:W-:Y:S02]  /*a0d0*/  IMAD.MOV R8, RZ, RZ, -R8 ;  /* 0x000000ffff087224 */ /* 0x000fe400078e0a08 */
[C---:B------:R-:W-:Y:S02]  /*a0e0*/  IMAD R201, R5.reuse, R10, R201 ;  /* 0x0000000a05c97224 */ /* 0x040fe400078e02c9 */
[----:B------:R-:W-:Y:S02]  /*a0f0*/  IMAD R202, R5, R8, R202 ;  /* 0x0000000805ca7224 */ /* 0x000fe400078e02ca */
[--C-:B------:R-:W-:Y:S01]  /*a100*/  @!P4 IMAD.IADD R199, R199, 0x1, -R5.reuse ;  /* 0x00000001c7c7c824 */ /* 0x100fe200078e0a05 */
[----:B------:R-:W-:Y:S01]  /*a110*/  ISETP.GT.U32.AND P4, PT, R5, R201, PT ;  /* 0x000000c90500720c */ /* 0x000fe20003f84070 */
[----:B------:R-:W-:Y:S01]  /*a120*/  @!P2 IMAD.MOV R198, RZ, RZ, -R198 ;  /* 0x000000ffffc6a224 */ /* 0x000fe200078e0ac6 */
[----:B------:R-:W-:Y:S01]  /*a130*/  ISETP.GE.AND P2, PT, R9, RZ, PT ;  /* 0x000000ff0900720c */ /* 0x000fe20003f46270 */
[----:B------:R-:W-:Y:S01]  /*a140*/  @!P5 IMAD.IADD R200, R200, 0x1, -R5 ;  /* 0x00000001c8c8d824 */ /* 0x000fe200078e0a05 */
[----:B------:R-:W-:Y:S01]  /*a150*/  ISETP.GT.U32.AND P5, PT, R5, R202, PT ;  /* 0x000000ca0500720c */ /* 0x000fe20003fa4070 */
[----:B------:R-:W-:-:S04]  /*a160*/  IMAD.HI.U32 R9, R2, R203, RZ ;  /* 0x000000cb02097227 */ /* 0x000fc800078e00ff */
[----:B------:R-:W-:-:S04]  /*a170*/  IMAD.HI.U32 R10, R2, R205, RZ ;  /* 0x000000cd020a7227 */ /* 0x000fc800078e00ff */
[----:B------:R-:W-:Y:S01]  /*a180*/  IMAD.MOV R204, RZ, RZ, -R9 ;  /* 0x000000ffffcc7224 */ /* 0x000fe200078e0a09 */
[----:B------:R-:W-:Y:S01]  /*a190*/  LOP3.LUT R9, R7, 0x64, RZ, 0xfc, !PT ;  /* 0x0000006407097812 */ /* 0x000fe200078efcff */
[----:B------:R-:W-:Y:S02]  /*a1a0*/  IMAD.MOV R10, RZ, RZ, -R10 ;  /* 0x000000ffff0a7224 */ /* 0x000fe400078e0a0a */
[----:B------:R-:W-:Y:S02]  /*a1b0*/  @!P4 IMAD.IADD R201, R201, 0x1, -R5 ;  /* 0x00000001c9c9c824 */ /* 0x000fe400078e0a05 */
[C---:B------:R-:W-:Y:S02]  /*a1c0*/  IMAD R203, R5.reuse, R204, R203 ;  /* 0x000000cc05cb7224 */ /* 0x040fe400078e02cb */
[C---:B------:R-:W-:Y:S01]  /*a1d0*/  IMAD R204, R5.reuse, R10, R205 ;  /* 0x0000000a05cc7224 */ /* 0x040fe200078e02cd */
[----:B------:R-:W-:Y:S01]  /*a1e0*/  IABS R205, R9 ;  /* 0x0000000900cd7213 */ /* 0x000fe20000000000 */
[----:B------:R-:W-:Y:S01]  /*a1f0*/  @!P5 IMAD.IADD R202, R202, 0x1, -R5 ;  /* 0x00000001cacad824 */ /* 0x000fe200078e0a05 */
[C---:B------:R-:W-:Y:S01]  /*a200*/  ISETP.GT.U32.AND P4, PT, R5.reuse, R201, PT ;  /* 0x000000c90500720c */ /* 0x040fe20003f84070 */
[----:B------:R-:W-:Y:S01]  /*a210*/  @!P0 IMAD.MOV R200, RZ, RZ, -R200 ;  /* 0x000000ffffc88224 */ /* 0x000fe200078e0ac8 */
[C---:B------:R-:W-:Y:S01]  /*a220*/  ISETP.GT.U32.AND P5, PT, R5.reuse, R204, PT ;  /* 0x000000cc0500720c */ /* 0x040fe20003fa4070 */
[----:B------:R-:W-:Y:S01]  /*a230*/  IMAD.HI.U32 R8, R2, R205, RZ ;  /* 0x000000cd02087227 */ /* 0x000fe200078e00ff */
[----:B------:R-:W-:-:S03]  /*a240*/  ISETP.GT.U32.AND P0, PT, R5, R202, PT ;  /* 0x000000ca0500720c */ /* 0x000fc60003f04070 */
[----:B------:R-:W-:Y:S02]  /*a250*/  IMAD.MOV R8, RZ, RZ, -R8 ;  /* 0x000000ffff087224 */ /* 0x000fe400078e0a08 */
[----:B------:R-:W-:Y:S01]  /*a260*/  @!P3 IMAD.MOV R199, RZ, RZ, -R199 ;  /* 0x000000ffffc7b224 */ /* 0x000fe200078e0ac7 */
[----:B------:R-:W-:Y:S01]  /*a270*/  ISETP.GE.AND P3, PT, R206, RZ, PT ;  /* 0x000000ffce00720c */ /* 0x000fe20003f66270 */
[----:B------:R-:W-:Y:S01]  /*a280*/  IMAD R205, R5, R8, R205 ;  /* 0x0000000805cd7224 */ /* 0x000fe200078e02cd */
[----:B------:R-:W-:Y:S01]  /*a290*/  IABS R206, R210 ;  /* 0x000000d200ce7213 */ /* 0x000fe20000000000 */
[--C-:B------:R-:W-:Y:S01]  /*a2a0*/  @!P4 IMAD.IADD R201, R201, 0x1, -R5.reuse ;  /* 0x00000001c9c9c824 */ /* 0x100fe200078e0a05 */
[C---:B------:R-:W-:Y:S01]  /*a2b0*/  ISETP.GT.U32.AND P4, PT, R5.reuse, R203, PT ;  /* 0x000000cb0500720c */ /* 0x040fe20003f84070 */
[--C-:B------:R-:W-:Y:S02]  /*a2c0*/  @!P5 IMAD.IADD R204, R204, 0x1, -R5.reuse ;  /* 0x00000001ccccd824 */ /* 0x100fe400078e0a05 */
[----:B------:R-:W-:Y:S01]  /*a2d0*/  @!P0 IMAD.IADD R202, R202, 0x1, -R5 ;  /* 0x00000001caca8824 */ /* 0x000fe200078e0a05 */
[----:B------:R-:W-:Y:S01]  /*a2e0*/  ISETP.GT.U32.AND P0, PT, R5, R205, PT ;  /* 0x000000cd0500720c */ /* 0x000fe20003f04070 */
[----:B------:R-:W-:Y:S01]  /*a2f0*/  @!P6 IMAD.MOV R201, RZ, RZ, -R201 ;  /* 0x000000ffffc9e224 */ /* 0x000fe200078e0ac9 */
[----:B------:R-:W-:Y:S01]  /*a300*/  ISETP.GE.AND P6, PT, R9, RZ, PT ;  /* 0x000000ff0900720c */ /* 0x000fe20003fc6270 */
[----:B------:R-:W-:Y:S01]  /*a310*/  IMAD.HI.U32 R9, R2, R207, RZ ;  /* 0x000000cf02097227 */ /* 0x000fe200078e00ff */
[----:B------:R-:W-:-:S03]  /*a320*/  ISETP.GT.U32.AND P5, PT, R5, R204, PT ;  /* 0x000000cc0500720c */ /* 0x000fc60003fa4070 */
[----:B------:R-:W-:Y:S01]  /*a330*/  IMAD.MOV R208, RZ, RZ, -R9 ;  /* 0x000000ffffd07224 */ /* 0x000fe200078e0a09 */
[----:B------:R-:W-:Y:S01]  /*a340*/  LOP3.LUT R9, R7, 0x5c, RZ, 0xfc, !PT ;  /* 0x0000005c07097812 */ /* 0x000fe200078efcff */
[----:B------:R-:W-:Y:S02]  /*a350*/  @!P4 IMAD.IADD R203, R203, 0x1, -R5 ;  /* 0x00000001cbcbc824 */ /* 0x000fe400078e0a05 */
[----:B------:R-:W-:Y:S02]  /*a360*/  IMAD R207, R5, R208, R207 ;  /* 0x000000d005cf7224 */ /* 0x000fe400078e02cf */
[----:B------:R-:W-:Y:S01]  /*a370*/  @!P0 IMAD.IADD R205, R205, 0x1, -R5 ;  /* 0x00000001cdcd8824 */ /* 0x000fe200078e0a05 */
[----:B------:R-:W-:Y:S01]  /*a380*/  ISETP.GT.U32.AND P4, PT, R5, R203, PT ;  /* 0x000000cb0500720c */ /* 0x000fe20003f84070 */
[----:B------:R-:W-:-:S03]  /*a390*/  IMAD.HI.U32 R8, R2, R206, RZ ;  /* 0x000000ce02087227 */ /* 0x000fc600078e00ff */
[----:B------:R-:W-:Y:S01]  /*a3a0*/  ISETP.GT.U32.AND P0, PT, R5, R205, PT ;  /* 0x000000cd0500720c */ /* 0x000fe20003f04070 */
[----:B------:R-:W-:-:S04]  /*a3b0*/  IMAD.HI.U32 R10, R2, R209, RZ ;  /* 0x000000d1020a7227 */ /* 0x000fc800078e00ff */
[----:B------:R-:W-:Y:S01]  /*a3c0*/  @!P5 IMAD.IADD R204, R204, 0x1, -R5 ;  /* 0x00000001ccccd824 */ /* 0x000fe200078e0a05 */
[C---:B------:R-:W-:Y:S01]  /*a3d0*/  ISETP.GT.U32.AND P5, PT, R5.reuse, R207, PT ;  /* 0x000000cf0500720c */ /* 0x040fe20003fa4070 */
[----:B------:R-:W-:Y:S02]  /*a3e0*/  IMAD.MOV R8, RZ, RZ, -R8 ;  /* 0x000000ffff087224 */ /* 0x000fe400078e0a08 */
[----:B------:R-:W-:Y:S02]  /*a3f0*/  IMAD.MOV R10, RZ, RZ, -R10 ;  /* 0x000000ffff0a7224 */ /* 0x000fe400078e0a0a */
[C---:B------:R-:W-:Y:S02]  /*a400*/  IMAD R206, R5.reuse, R8, R206 ;  /* 0x0000000805ce7224 */ /* 0x040fe400078e02ce */
[C---:B------:R-:W-:Y:S01]  /*a410*/  IMAD R208, R5.reuse, R10, R209 ;  /* 0x0000000a05d07224 */ /* 0x040fe200078e02d1 */
[----:B------:R-:W-:Y:S01]  /*a420*/  IABS R209, R9 ;  /* 0x0000000900d17213 */ /* 0x000fe20000000000 */
[----:B------:R-:W-:Y:S01]  /*a430*/  @!P1 IMAD.MOV R202, RZ, RZ, -R202 ;  /* 0x000000ffffca9224 */ /* 0x000fe200078e0aca */
[----:B------:R-:W-:Y:S01]  /*a440*/  ISETP.GT.U32.AND P1, PT, R5, R206, PT ;  /* 0x000000ce0500720c */ /* 0x000fe20003f24070 */
[----:B------:R-:W-:Y:S01]  /*a450*/  @!P4 IMAD.IADD R203, R203, 0x1, -R5 ;  /* 0x00000001cbcbc824 */ /* 0x000fe200078e0a05 */
[----:B------:R-:W-:Y:S01]  /*a460*/  LOP3.LUT R10, R7, 0x5a, RZ, 0xfc, !PT ;  /* 0x0000005a070a7812 */ /* 0x000fe200078efcff */
[----:B------:R-:W-:Y:S01]  /*a470*/  IMAD.HI.U32 R8, R2, R209, RZ ;  /* 0x000000d102087227 */ /* 0x000fe200078e00ff */
[----:B------:R-:W-:-:S02]  /*a480*/  ISETP.GE.AND P4, PT, R210, RZ, PT ;  /* 0x000000ffd200720c */ /* 0x000fc40003f86270 */
[----:B------:R-:W-:Y:S01]  /*a490*/  IABS R210, R10 ;  /* 0x0000000a00d27213 */ /* 0x000fe20000000000 */
[--C-:B------:R-:W-:Y:S01]  /*a4a0*/  @!P0 IMAD.IADD R205, R205, 0x1, -R5.reuse ;  /* 0x00000001cdcd8824 */ /* 0x100fe200078e0a05 */
[----:B------:R-:W-:Y:S01]  /*a4b0*/  ISETP.GE.AND P0, PT, R212, RZ, PT ;  /* 0x000000ffd400720c */ /* 0x000fe20003f06270 */
[----:B------:R-:W-:Y:S01]  /*a4c0*/  @!P5 IMAD.IADD R207, R207, 0x1, -R5 ;  /* 0x00000001cfcfd824 */ /* 0x000fe200078e0a05 */
[----:B------:R-:W-:Y:S01]  /*a4d0*/  IABS R212, R215 ;  /* 0x000000d700d47213 */ /* 0x000fe20000000000 */
[----:B------:R-:W-:Y:S02]  /*a4e0*/  IMAD.MOV R8, RZ, RZ, -R8 ;  /* 0x000000ffff087224 */ /* 0x000fe400078e0a08 */
[----:B------:R-:W-:Y:S01]  /*a4f0*/  @!P3 IMAD.MOV R204, RZ, RZ, -R204 ;  /* 0x000000ffffccb224 */ /* 0x000fe200078e0acc */
[C---:B------:R-:W-:Y:S01]  /*a500*/  ISETP.GT.U32.AND P3, PT, R5.reuse, R208, PT ;  /* 0x000000d00500720c */ /* 0x040fe20003f64070 */
[----:B------:R-:W-:Y:S01]  /*a510*/  @!P6 IMAD.MOV R205, RZ, RZ, -R205 ;  /* 0x000000ffffcde224 */ /* 0x000fe200078e0acd */
[C---:B------:R-:W-:Y:S01]  /*a520*/  ISETP.GT.U32.AND P6, PT, R5.reuse, R207, PT ;  /* 0x000000cf0500720c */ /* 0x040fe20003fc4070 */
[----:B------:R-:W-:-:S02]  /*a530*/  IMAD R209, R5, R8, R209 ;  /* 0x0000000805d17224 */ /* 0x000fc400078e02d1 */
[----:B------:R-:W-:-:S04]  /*a540*/  IMAD.HI.U32 R8, R2, R210, RZ ;  /* 0x000000d202087227 */ /* 0x000fc800078e00ff */
[--C-:B------:R-:W-:Y:S01]  /*a550*/  @!P1 IMAD.IADD R206, R206, 0x1, -R5.reuse ;  /* 0x00000001cece9824 */ /* 0x100fe200078e0a05 */
[----:B------:R-:W-:Y:S01]  /*a560*/  ISETP.GE.AND P1, PT, R9, RZ, PT ;  /* 0x000000ff0900720c */ /* 0x000fe20003f26270 */
[----:B------:R-:W-:Y:S02]  /*a570*/  IMAD.MOV R8, RZ, RZ, -R8 ;  /* 0x000000ffff087224 */ /* 0x000fe400078e0a08 */
[--C-:B------:R-:W-:Y:S01]  /*a580*/  @!P3 IMAD.IADD R208, R208, 0x1, -R5.reuse ;  /* 0x00000001d0d0b824 */ /* 0x100fe200078e0a05 */
[C---:B------:R-:W-:Y:S01]  /*a590*/  ISETP.GT.U32.AND P5, PT, R5.reuse, R206, PT ;  /* 0x000000ce0500720c */ /* 0x040fe20003fa4070 */
[----:B------:R-:W-:Y:S02]  /*a5a0*/  IMAD R210, R5, R8, R210 ;  /* 0x0000000805d27224 */ /* 0x000fe400078e02d2 */
[----:B------:R-:W-:Y:S01]  /*a5b0*/  @!P6 IMAD.IADD R207, R207, 0x1, -R5 ;  /* 0x00000001cfcfe824 */ /* 0x000fe200078e0a05 */
[C---:B------:R-:W-:Y:S01]  /*a5c0*/  ISETP.GT.U32.AND P3, PT, R5.reuse, R208, PT ;  /* 0x000000d00500720c */ /* 0x040fe20003f64070 */
[----:B------:R-:W-:Y:S01]  /*a5d0*/  IMAD.HI.U32 R9, R2, R212, RZ ;  /* 0x000000d402097227 */ /* 0x000fe200078e00ff */
[----:B------:R-:W-:-:S03]  /*a5e0*/  ISETP.GT.U32.AND P6, PT, R5, R210, PT ;  /* 0x000000d20500720c */ /* 0x000fc60003fc4070 */
[----:B------:R-:W-:Y:S01]  /*a5f0*/  @!P2 IMAD.MOV R203, RZ, RZ, -R203 ;  /* 0x000000ffffcba224 */ /* 0x000fe200078e0acb */
[----:B------:R-:W-:Y:S01]  /*a600*/  ISETP.GE.AND P2, PT, R211, RZ, PT ;  /* 0x000000ffd300720c */ /* 0x000fe20003f46270 */
[----:B------:R-:W-:Y:S01]  /*a610*/  IMAD.MOV R9, RZ, RZ, -R9 ;  /* 0x000000ffff097224 */ /* 0x000fe200078e0a09 */
[----:B------:R-:W-:Y:S01]  /*a620*/  IABS R211, R214 ;  /* 0x000000d600d37213 */ /* 0x000fe20000000000 */
[--C-:B------:R-:W-:Y:S01]  /*a630*/  @!P5 IMAD.IADD R206, R206, 0x1, -R5.reuse ;  /* 0x00000001ceced824 */ /* 0x100fe200078e0a05 */
[C---:B------:R-:W-:Y:S01]  /*a640*/  ISETP.GT.U32.AND P5, PT, R5.reuse, R209, PT ;  /* 0x000000d10500720c */ /* 0x040fe20003fa4070 */
[----:B------:R-:W-:Y:S02]  /*a650*/  IMAD R212, R5, R9, R212 ;  /* 0x0000000905d47224 */ /* 0x000fe400078e02d4 */
[--C-:B------:R-:W-:Y:S01]  /*a660*/  @!P3 IMAD.IADD R208, R208, 0x1, -R5.reuse ;  /* 0x00000001d0d0b824 */ /* 0x100fe200078e0a05 */
[----:B------:R-:W-:Y:S01]  /*a670*/  ISETP.GE.AND P3, PT, R10, RZ, PT ;  /* 0x000000ff0a00720c */ /* 0x000fe20003f66270 */
[----:B------:R-:W-:-:S02]  /*a680*/  @!P6 IMAD.IADD R210, R210, 0x1, -R5 ;  /* 0x00000001d2d2e824 */ /* 0x000fc400078e0a05 */
[----:B------:R-:W-:-:S03]  /*a690*/  IMAD.HI.U32 R10, R2, R213, RZ ;  /* 0x000000d5020a7227 */ /* 0x000fc600078e00ff */
[----:B------:R-:W-:Y:S01]  /*a6a0*/  ISETP.GT.U32.AND P6, PT, R5, R210, PT ;  /* 0x000000d20500720c */ /* 0x000fe20003fc4070 */
[----:B------:R-:W-:Y:S02]  /*a6b0*/  IMAD.MOV R10, RZ, RZ, -R10 ;  /* 0x000000ffff0a7224 */ /* 0x000fe400078e0a0a */
[----:B------:R-:W-:Y:S01]  /*a6c0*/  @!P5 IMAD.IADD R209, R209, 0x1, -R5 ;  /* 0x00000001d1d1d824 */ /* 0x000fe200078e0a05 */
[----:B------:R-:W-:Y:S01]  /*a6d0*/  ISETP.GE.AND P5, PT, R214, RZ, PT ;  /* 0x000000ffd600720c */ /* 0x000fe20003fa6270 */
[----:B------:R-:W-:-:S04]  /*a6e0*/  IMAD.HI.U32 R8, R2, R211, RZ ;  /* 0x000000d302087227 */ /* 0x000fc800078e00ff */
[----:B------:R-:W-:Y:S01]  /*a6f0*/  @!P4 IMAD.MOV R206, RZ, RZ, -R206 ;  /* 0x000000ffffcec224 */ /* 0x000fe200078e0ace */
[C---:B------:R-:W-:Y:S01]  /*a700*/  ISETP.GT.U32.AND P4, PT, R5.reuse, R209, PT ;  /* 0x000000d10500720c */ /* 0x040fe20003f84070 */
[----:B------:R-:W-:Y:S01]  /*a710*/  IMAD R213, R5, R10, R213 ;  /* 0x0000000a05d57224 */ /* 0x000fe200078e02d5 */
[----:B------:R-:W-:Y:S01]  /*a720*/  LOP3.LUT R10, R7, 0x52, RZ, 0xfc, !PT ;  /* 0x00000052070a7812 */ /* 0x000fe200078efcff */
[----:B------:R-:W-:Y:S01]  /*a730*/  @!P0 IMAD.MOV R208, RZ, RZ, -R208 ;  /* 0x000000ffffd08224 */ /* 0x000fe200078e0ad0 */
[C---:B------:R-:W-:Y:S01]  /*a740*/  ISETP.GT.U32.AND P0, PT, R5.reuse, R212, PT ;  /* 0x000000d40500720c */ /* 0x040fe20003f04070 */
[----:B------:R-:W-:Y:S01]  /*a750*/  IMAD.MOV R8, RZ, RZ, -R8 ;  /* 0x000000ffff087224 */ /* 0x000fe200078e0a08 */
[----:B------:R-:W-:Y:S01]  /*a760*/  IABS R214, R10 ;  /* 0x0000000a00d67213 */ /* 0x000fe20000000000 */
[----:B------:R-:W-:Y:S01]  /*a770*/  @!P6 IMAD.IADD R210, R210, 0x1, -R5 ;  /* 0x00000001d2d2e824 */ /* 0x000fe200078e0a05 */
[C---:B------:R-:W-:Y:S01]  /*a780*/  ISETP.GT.U32.AND P6, PT, R5.reuse, R213, PT ;  /* 0x000000d50500720c */ /* 0x040fe20003fc4070 */
[----:B------:R-:W-:-:S02]  /*a790*/  IMAD R211, R5, R8, R211 ;  /* 0x0000000805d37224 */ /* 0x000fc400078e02d3 */
[----:B------:R-:W-:Y:S02]  /*a7a0*/  @!P2 IMAD.MOV R207, RZ, RZ, -R207 ;  /* 0x000000ffffcfa224 */ /* 0x000fe400078e0acf */
[--C-:B------:R-:W-:Y:S01]  /*a7b0*/  @!P4 IMAD.IADD R209, R209, 0x1, -R5.reuse ;  /* 0x00000001d1d1c824 */ /* 0x100fe200078e0a05 */
[----:B------:R-:W-:Y:S01]  /*a7c0*/  ISETP.GT.U32.AND P2, PT, R5, R211, PT ;  /* 0x000000d30500720c */ /* 0x000fe20003f44070 */
[----:B------:R-:W-:Y:S01]  /*a7d0*/  IMAD.HI.U32 R8, R2, R214, RZ ;  /* 0x000000d602087227 */ /* 0x000fe200078e00ff */
[----:B------:R-:W-:Y:S02]  /*a7e0*/  ISETP.GE.AND P4, PT, R215, RZ, PT ;  /* 0x000000ffd700720c */ /* 0x000fe40003f86270 */
[----:B------:R-:W-:Y:S01]  /*a7f0*/  IABS R215, R220 ;  /* 0x000000dc00d77213 */ /* 0x000fe20000000000 */
[--C-:B------:R-:W-:Y:S02]  /*a800*/  @!P0 IMAD.IADD R212, R212, 0x1, -R5.reuse ;  /* 0x00000001d4d48824 */ /* 0x100fe400078e0a05 */
[----:B------:R-:W-:-:S02]  /*a810*/  @!P6 IMAD.IADD R213, R213, 0x1, -R5 ;  /* 0x00000001d5d5e824 */ /* 0x000fc400078e0a05 */
[----:B------:R-:W-:Y:S01]  /*a820*/  IMAD.MOV R9, RZ, RZ, -R8 ;  /* 0x000000ffff097224 */ /* 0x000fe200078e0a08 */
[----:B------:R-:W-:Y:S01]  /*a830*/  ISETP.GT.U32.AND P6, PT, R5, R212, PT ;  /* 0x000000d40500720c */ /* 0x000fe20003fc4070 */
[----:B------:R-:W-:-:S04]  /*a840*/  IMAD.HI.U32 R8, R2, R215, RZ ;  /* 0x000000d702087227 */ /* 0x000fc800078e00ff */
[----:B------:R-:W-:Y:S01]  /*a850*/  @!P2 IMAD.IADD R211, R211, 0x1, -R5 ;  /* 0x00000001d3d3a824 */ /* 0x000fe200078e0a05 */
[----:B------:R-:W-:Y:S01]  /*a860*/  ISETP.GE.AND P2, PT, R216, RZ, PT ;  /* 0x000000ffd800720c */ /* 0x000fe20003f46270 */
[----:B------:R-:W-:Y:S01]  /*a870*/  IMAD.MOV R8, RZ, RZ, -R8 ;  /* 0x000000ffff087224 */ /* 0x000fe200078e0a08 */
[----:B------:R-:W-:Y:S01]  /*a880*/  IABS R216, R219 ;  /* 0x000000db00d87213 */ /* 0x000fe20000000000 */
[C---:B------:R-:W-:Y:S01]  /*a890*/  IMAD R214, R5.reuse, R9, R214 ;  /* 0x0000000905d67224 */ /* 0x040fe200078e02d6 */
[C---:B------:R-:W-:Y:S01]  /*a8a0*/  ISETP.GT.U32.AND P0, PT, R5.reuse, R211, PT ;  /* 0x000000d30500720c */ /* 0x040fe20003f04070 */
[C---:B------:R-:W-:Y:S02]  /*a8b0*/  IMAD R215, R5.reuse, R8, R215 ;  /* 0x0000000805d77224 */ /* 0x040fe400078e02d7 */
[----:B------:R-:W-:Y:S02]  /*a8c0*/  @!P6 IMAD.IADD R212, R212, 0x1, -R5 ;  /* 0x00000001d4d4e824 */ /* 0x000fe400078e0a05 */
[----:B------:R-:W-:Y:S01]  /*a8d0*/  @!P1 IMAD.MOV R209, RZ, RZ, -R209 ;  /* 0x000000ffffd19224 */ /* 0x000fe200078e0ad1 */
[C---:B------:R-:W-:Y:S01]  /*a8e0*/  ISETP.GT.U32.AND P6, PT, R5.reuse, R215, PT ;  /* 0x000000d70500720c */ /* 0x040fe20003fc4070 */
[----:B------:R-:W-:Y:S01]  /*a8f0*/  IMAD.HI.U32 R8, R2, R216, RZ ;  /* 0x000000d802087227 */ /* 0x000fe200078e00ff */
[----:B------:R-:W-:-:S03]  /*a900*/  ISETP.GT.U32.AND P1, PT, R5, R213, PT ;  /* 0x000000d50500720c */ /* 0x000fc60003f24070 */
[----:B------:R-:W-:Y:S02]  /*a910*/  IMAD.MOV R9, RZ, RZ, -R8 ;  /* 0x000000ffff097224 */ /* 0x000fe400078e0a08 */
[--C-:B------:R-:W-:Y:S01]  /*a920*/  @!P0 IMAD.IADD R211, R211, 0x1, -R5.reuse ;  /* 0x00000001d3d38824 */ /* 0x100fe200078e0a05 */
[C---:B------:R-:W-:Y:S01]  /*a930*/  ISETP.GT.U32.AND P0, PT, R5.reuse, R214, PT ;  /* 0x000000d60500720c */ /* 0x040fe20003f04070 */
[----:B------:R-:W-:Y:S02]  /*a940*/  @!P3 IMAD.MOV R210, RZ, RZ, -R210 ;  /* 0x000000ffffd2b224 */ /* 0x000fe400078e0ad2 */
[----:B------:R-:W-:Y:S01]  /*a950*/  IMAD R216, R5, R9, R216 ;  /* 0x0000000905d87224 */ /* 0x000fe200078e02d8 */
[----:B------:R-:W-:Y:S01]  /*a960*/  LOP3.LUT R9, R7, 0x48, RZ, 0xfc, !PT ;  /* 0x0000004807097812 */ /* 0x000fe200078efcff */
[----:B------:R-:W-:Y:S02]  /*a970*/  @!P6 IMAD.IADD R215, R215, 0x1, -R5 ;  /* 0x00000001d7d7e824 */ /* 0x000fe400078e0a05 */
[----:B------:R-:W-:-:S03]  /*a980*/  IMAD.HI.U32 R8, R2, R217, RZ ;  /* 0x000000d902087227 */ /* 0x000fc600078e00ff */
[----:B------:R-:W-:Y:S01]  /*a990*/  ISETP.GT.U32.AND P3, PT, R5, R215, PT ;  /* 0x000000d70500720c */ /* 0x000fe20003f64070 */
[----:B------:R-:W-:Y:S01]  /*a9a0*/  @!P1 IMAD.IADD R213, R213, 0x1, -R5 ;  /* 0x00000001d5d59824 */ /* 0x000fe200078e0a05 */
[----:B------:R-:W-:Y:S01]  /*a9b0*/  ISETP.GE.AND P1, PT, R10, RZ, PT ;  /* 0x000000ff0a00720c */ /* 0x000fe20003f26270 */
[----:B------:R-:W-:Y:S01]  /*a9c0*/  @!P5 IMAD.MOV R211, RZ, RZ, -R211 ;  /* 0x000000ffffd3d224 */ /* 0x000fe200078e0ad3 */
[C---:B------:R-:W-:Y:S01]  /*a9d0*/  ISETP.GT.U32.AND P5, PT, R5.reuse, R216, PT ;  /* 0x000000d80500720c */ /* 0x040fe20003fa4070 */
[----:B------:R-:W-:Y:S01]  /*a9e0*/  @!P0 IMAD.IADD R214, R214, 0x1, -R5 ;  /* 0x00000001d6d68824 */ /* 0x000fe200078e0a05 */
[----:B------:R-:W-:Y:S01]  /*a9f0*/  ISETP.GE.AND P0, PT, R220, RZ, PT ;  /* 0x000000ffdc00720c */ /* 0x000fe20003f06270 */
[----:B------:R-:W-:Y:S02]  /*aa00*/  IMAD.MOV R10, RZ, RZ, -R8 ;  /* 0x000000ffff0a7224 */ /* 0x000fe400078e0a08 */
[----:B------:R-:W-:Y:S01]  /*aa10*/  IMAD.HI.U32 R8, R2, R218, RZ ;  /* 0x000000da02087227 */ /* 0x000fe200078e00ff */
[----:B------:R-:W-:-:S03]  /*aa20*/  ISETP.GT.U32.AND P6, PT, R5, R214, PT ;  /* 0x000000d60500720c */ /* 0x000fc60003fc4070 */
[----:B------:R-:W-:Y:S01]  /*aa30*/  IMAD R217, R5, R10, R217 ;  /* 0x0000000a05d97224 */ /* 0x000fe200078e02d9 */
[----:B------:R-:W-:Y:S01]  /*aa40*/  LOP3.LUT R10, R7, 0x44, RZ, 0xfc, !PT ;  /* 0x00000044070a7812 */ /* 0x000fe200078efcff */
[----:B------:R-:W-:Y:S02]  /*aa50*/  IMAD.MOV R8, RZ, RZ, -R8 ;  /* 0x000000ffff087224 */ /* 0x000fe400078e0a08 */
[--C-:B------:R-:W-:Y:S01]  /*aa60*/  @!P3 IMAD.IADD R215, R215, 0x1, -R5.reuse ;  /* 0x00000001d7d7b824 */ /* 0x100fe200078e0a05 */
[C---:B------:R-:W-:Y:S01]  /*aa70*/  ISETP.GT.U32.AND P3, PT, R5.reuse, R217, PT ;  /* 0x000000d90500720c */ /* 0x040fe20003f64070 */
[C---:B------:R-:W-:Y:S02]  /*aa80*/  IMAD R218, R5.reuse, R8, R218 ;  /* 0x0000000805da7224 */ /* 0x040fe400078e02da */
[----:B------:R-:W-:Y:S02]  /*aa90*/  @!P5 IMAD.IADD R216, R216, 0x1, -R5 ;  /* 0x00000001d8d8d824 */ /* 0x000fe400078e0a05 */
[----:B------:R-:W-:Y:S01]  /*aaa0*/  @!P0 IMAD.MOV R215, RZ, RZ, -R215 ;  /* 0x000000ffffd78224 */ /* 0x000fe200078e0ad7 */
[----:B------:R-:W-:Y:S01]  /*aab0*/  ISETP.GT.U32.AND P0, PT, R5, R218, PT ;  /* 0x000000da0500720c */ /* 0x000fe20003f04070 */
[----:B------:R-:W-:Y:S01]  /*aac0*/  @!P4 IMAD.MOV R212, RZ, RZ, -R212 ;  /* 0x000000ffffd4c224 */ /* 0x000fe200078e0ad4 */
[----:B------:R-:W-:Y:S01]  /*aad0*/  ISETP.GE.AND P4, PT, R219, RZ, PT ;  /* 0x000000ffdb00720c */ /* 0x000fe20003f86270 */
[----:B------:R-:W-:Y:S01]  /*aae0*/  @!P6 IMAD.IADD R214, R214, 0x1, -R5 ;  /* 0x00000001d6d6e824 */ /* 0x000fe200078e0a05 */
[----:B------:R-:W-:Y:S01]  /*aaf0*/  IABS R219, R9 ;  /* 0x0000000900db7213 */ /* 0x000fe20000000000 */
[----:B------:R-:W-:Y:S01]  /*ab00*/  @!P2 IMAD.MOV R213, RZ, RZ, -R213 ;  /* 0x000000ffffd5a224 */ /* 0x000fe200078e0ad5 */
[----:B------:R-:W-:Y:S01]  /*ab10*/  ISETP.GT.U32.AND P5, PT, R5, R216, PT ;  /* 0x000000d80500720c */ /* 0x000fe20003fa4070 */
[----:B------:R-:W-:Y:S01]  /*ab20*/  @!P3 IMAD.IADD R217, R217, 0x1, -R5 ;  /* 0x00000001d9d9b824 */ /* 0x000fe200078e0a05 */
[----:B------:R-:W-:Y:S01]  /*ab30*/  ISETP.GE.AND P2, PT, R221, RZ, PT ;  /* 0x000000ffdd00720c */ /* 0x000fe20003f46270 */
[----:B------:R-:W-:Y:S01]  /*ab40*/  IMAD.HI.U32 R8, R2, R219, RZ ;  /* 0x000000db02087227 */ /* 0x000fe200078e00ff */
[----:B------:R-:W-:-:S02]  /*ab50*/  IABS R221, R10 ;  /* 0x0000000a00dd7213 */ /* 0x000fc40000000000 */
[----:B------:R-:W-:Y:S01]  /*ab60*/  ISETP.GT.U32.AND P3, PT, R5, R217, PT ;  /* 0x000000d90500720c */ /* 0x000fe20003f64070 */
[----:B------:R-:W-:Y:S01]  /*ab70*/  @!P1 IMAD.MOV R214, RZ, RZ, -R214 ;  /* 0x000000ffffd69224 */ /* 0x000fe200078e0ad6 */
[----:B------:R-:W-:Y:S01]  /*ab80*/  ISETP.GE.AND P1, PT, R9, RZ, PT ;  /* 0x000000ff0900720c */ /* 0x000fe20003f26270 */
[----:B------:R-:W-:Y:S01]  /*ab90*/  IMAD.MOV R8, RZ, RZ, -R8 ;  /* 0x000000ffff087224 */ /* 0x000fe200078e0a08 */
[----:B------:R-:W-:Y:S01]  /*aba0*/  LOP3.LUT R9, R7, 0x46, RZ, 0xfc, !PT ;  /* 0x0000004607097812 */ /* 0x000fe200078efcff */
[--C-:B------:R-:W-:Y:S01]  /*abb0*/  @!P0 IMAD.IADD R218, R218, 0x1, -R5.reuse ;  /* 0x00000001dada8824 */ /* 0x100fe200078e0a05 */
[----:B------:R-:W-:Y:S01]  /*abc0*/  ISETP.GE.AND P6, PT, R222, RZ, PT ;  /* 0x000000ffde00720c */ /* 0x000fe20003fc6270 */
[----:B------:R-:W-:Y:S01]  /*abd0*/  @!P5 IMAD.IADD R216, R216, 0x1, -R5 ;  /* 0x00000001d8d8d824 */ /* 0x000fe200078e0a05 */
[----:B------:R-:W-:Y:S01]  /*abe0*/  IABS R220, R9 ;  /* 0x0000000900dc7213 */ /* 0x000fe20000000000 */
[C---:B------:R-:W-:Y:S01]  /*abf0*/  IMAD R219, R5.reuse, R8, R219 ;  /* 0x0000000805db7224 */ /* 0x040fe200078e02db */
[----:B------:R-:W-:Y:S01]  /*ac00*/  ISETP.GT.U32.AND P0, PT, R5, R218, PT ;  /* 0x000000da0500720c */ /* 0x000fe20003f04070 */
[----:B------:R-:W-:Y:S01]  /*ac10*/  @!P4 IMAD.MOV R216, RZ, RZ, -R216 ;  /* 0x000000ffffd8c224 */ /* 0x000fe200078e0ad8 */
[----:B------:R-:W-:Y:S01]  /*ac20*/  ISETP.GE.AND P5, PT, R9, RZ, PT ;  /* 0x000000ff0900720c */ /* 0x000fe20003fa6270 */
[----:B------:R-:W-:Y:S01]  /*ac30*/  IMAD.HI.U32 R8, R2, R220, RZ ;  /* 0x000000dc02087227 */ /* 0x000fe200078e00ff */
[----:B------:R-:W-:-:S02]  /*ac40*/  ISETP.GT.U32.AND P4, PT, R5, R219, PT ;  /* 0x000000db0500720c */ /* 0x000fc40003f84070 */
[----:B------:R-:W-:Y:S01]  /*ac50*/  IABS R222, R223 ;  /* 0x000000df00de7213 */ /* 0x000fe20000000000 */
[----:B------:R-:W-:-:S04]  /*ac60*/  IMAD.HI.U32 R9, R2, R221, RZ ;  /* 0x000000dd02097227 */ /* 0x000fc800078e00ff */
[----:B------:R-:W-:Y:S01]  /*ac70*/  @!P3 IMAD.IADD R217, R217, 0x1, -R5 ;  /* 0x00000001d9d9b824 */ /* 0x000fe200078e0a05 */
[----:B------:R-:W-:Y:S01]  /*ac80*/  ISETP.GE.AND P3, PT, R10, RZ, PT ;  /* 0x000000ff0a00720c */ /* 0x000fe20003f66270 */
[----:B------:R-:W-:Y:S02]  /*ac90*/  IMAD.MOV R8, RZ, RZ, -R8 ;  /* 0x000000ffff087224 */ /* 0x000fe400078e0a08 */
[----:B------:R-:W-:Y:S02]  /*aca0*/  IMAD.MOV R10, RZ, RZ, -R9 ;  /* 0x000000ffff0a7224 */ /* 0x000fe400078e0a09 */
[C---:B------:R-:W-:Y:S02]  /*acb0*/  IMAD R220, R5.reuse, R8, R220 ;  /* 0x0000000805dc7224 */ /* 0x040fe400078e02dc */
[----:B------:R-:W-:Y:S01]  /*acc0*/  IMAD R221, R5, R10, R221 ;  /* 0x0000000a05dd7224 */ /* 0x000fe200078e02dd */
[----:B------:R-:W-:Y:S01]  /*acd0*/  LOP3.LUT R10, R7, 0x40, RZ, 0xfc, !PT ;  /* 0x00000040070a7812 */ /* 0x000fe200078efcff */
[--C-:B------:R-:W-:Y:S01]  /*ace0*/  @!P0 IMAD.IADD R218, R218, 0x1, -R5.reuse ;  /* 0x00000001dada8824 */ /* 0x100fe200078e0a05 */
[----:B------:R-:W-:Y:S01]  /*acf0*/  ISETP.GT.U32.AND P0, PT, R5, R220, PT ;  /* 0x000000dc0500720c */ /* 0x000fe20003f04070 */
[----:B------:R-:W-:-:S02]  /*ad00*/  @!P4 IMAD.IADD R219, R219, 0x1, -R5 ;  /* 0x00000001dbdbc824 */ /* 0x000fc400078e0a05 */
        /* <DEDUP_REMOVED lines=9> */
[--C-:B------:R-:W-:Y:S02]  /*ada0*/  @!P0 IMAD.IADD R220, R220, 0x1, -R5.reuse ;  /* 0x00000001dcdc8824 */ /* 0x100fe400078e0a05 */
[--C-:B------:R-:W-:Y:S02]  /*adb0*/  @!P6 IMAD.IADD R221, R221, 0x1, -R5.reuse ;  /* 0x00000001dddde824 */ /* 0x100fe400078e0a05 */
[----:B------:R-:W-:Y:S01]  /*adc0*/  @!P4 IMAD.IADD R219, R219, 0x1, -R5 ;  /* 0x00000001dbdbc824 */ /* 0x000fe200078e0a05 */
[C---:B------:R-:W-:Y:S01]  /*add0*/  ISETP.GT.U32.AND P4, PT, R5.reuse, R222, PT ;  /* 0x000000de0500720c */ /* 0x040fe20003f84070 */
[----:B------:R-:W-:Y:S01]  /*ade0*/  IMAD.HI.U32 R8, R2, R223, RZ ;  /* 0x000000df02087227 */ /* 0x000fe200078e00ff */
[----:B------:R-:W-:-:S02]  /*adf0*/  ISETP.GT.U32.AND P0, PT, R5, R220, PT ;  /* 0x000000dc0500720c */ /* 0x000fc40003f04070 */
[----:B------:R-:W-:Y:S01]  /*ae00*/  ISETP.GT.U32.AND P6, PT, R5, R221, PT ;  /* 0x000000dd0500720c */ /* 0x000fe20003fc4070 */
[----:B------:R-:W-:-:S04]  /*ae10*/  IMAD.HI.U32 R9, R2, R224, RZ ;  /* 0x000000e002097227 */ /* 0x000fc800078e00ff */
[----:B------:R-:W-:Y:S02]  /*ae20*/  IMAD.MOV R8, RZ, RZ, -R8 ;  /* 0x000000ffff087224 */ /* 0x000fe400078e0a08 */
[----:B------:R-:W-:Y:S02]  /*ae30*/  IMAD.MOV R9, RZ, RZ, -R9 ;  /* 0x000000ffff097224 */ /* 0x000fe400078e0a09 */
[----:B------:R-:W-:Y:S01]  /*ae40*/  IMAD R223, R5, R8, R223 ;  /* 0x0000000805df7224 */ /* 0x000fe200078e02df */
[----:B------:R-:W-:Y:S01]  /*ae50*/  LOP3.LUT R8, R7, 0x3a, RZ, 0xfc, !PT ;  /* 0x0000003a07087812 */ /* 0x000fe200078efcff */
[--C-:B------:R-:W-:Y:S02]  /*ae60*/  @!P4 IMAD.IADD R222, R222, 0x1, -R5.reuse ;  /* 0x00000001dedec824 */ /* 0x100fe400078e0a05 */
[--C-:B------:R-:W-:Y:S01]  /*ae70*/  @!P0 IMAD.IADD R220, R220, 0x1, -R5.reuse ;  /* 0x00000001dcdc8824 */ /* 0x100fe200078e0a05 */
[----:B------:R-:W-:Y:S01]  /*ae80*/  ISETP.GE.AND P0, PT, R227, RZ, PT ;  /* 0x000000ffe300720c */ /* 0x000fe20003f06270 */
[C---:B------:R-:W-:Y:S01]  /*ae90*/  IMAD R224, R5.reuse, R9, R224 ;  /* 0x0000000905e07224 */ /* 0x040fe200078e02e0 */
[----:B------:R-:W-:Y:S01]  /*aea0*/  ISETP.GT.U32.AND P4, PT, R5, R222, PT ;  /* 0x000000de0500720c */ /* 0x000fe20003f84070 */
[----:B------:R-:W-:Y:S01]  /*aeb0*/  @!P6 IMAD.IADD R221, R221, 0x1, -R5 ;  /* 0x00000001dddde824 */ /* 0x000fe200078e0a05 */
[C---:B------:R-:W-:Y:S01]  /*aec0*/  ISETP.GT.U32.AND P6, PT, R5.reuse, R223, PT ;  /* 0x000000df0500720c */ /* 0x040fe20003fc4070 */
[----:B------:R-:W-:Y:S01]  /*aed0*/  @!P1 IMAD.MOV R219, RZ, RZ, -R219 ;  /* 0x000000ffffdb9224 */ /* 0x000fe200078e0adb */
[----:B------:R-:W-:Y:S01]  /*aee0*/  ISETP.GE.AND P1, PT, R10, RZ, PT ;  /* 0x000000ff0a00720c */ /* 0x000fe20003f26270 */
[----:B------:R-:W-:Y:S01]  /*aef0*/  @!P5 IMAD.MOV R220, RZ, RZ, -R220 ;  /* 0x000000ffffdcd224 */ /* 0x000fe200078e0adc */
[----:B------:R-:W-:Y:S01]  /*af00*/  ISETP.GT.U32.AND P5, PT, R5, R224, PT ;  /* 0x000000e00500720c */ /* 0x000fe20003fa4070 */
[----:B------:R-:W-:Y:S01]  /*af10*/  IMAD.HI.U32 R10, R2, R225, RZ ;  /* 0x000000e1020a7227 */ /* 0x000fe200078e00ff */
[----:B------:R-:W-:-:S03]  /*af20*/  IABS R227, R230 ;  /* 0x000000e600e37213 */ /* 0x000fc60000000000 */
[----:B------:R-:W-:Y:S02]  /*af30*/  IMAD.MOV R10, RZ, RZ, -R10 ;  /* 0x000000ffff0a7224 */ /* 0x000fe400078e0a0a */
[----:B------:R-:W-:Y:S01]  /*af40*/  @!P3 IMAD.MOV R221, RZ, RZ, -R221 ;  /* 0x000000ffffddb224 */ /* 0x000fe200078e0add */
[----:B------:R-:W-:Y:S01]  /*af50*/  ISETP.GE.AND P3, PT, R226, RZ, PT ;  /* 0x000000ffe200720c */ /* 0x000fe20003f66270 */
[----:B------:R-:W-:Y:S01]  /*af60*/  IMAD R225, R5, R10, R225 ;  /* 0x0000000a05e17224 */ /* 0x000fe200078e02e1 */
[----:B------:R-:W-:Y:S01]  /*af70*/  IABS R226, R8 ;  /* 0x0000000800e27213 */ /* 0x000fe20000000000 */
[--C-:B------:R-:W-:Y:S01]  /*af80*/  @!P6 IMAD.IADD R223, R223, 0x1, -R5.reuse ;  /* 0x00000001dfdfe824 */ /* 0x100fe200078e0a05 */
[----:B------:R-:W-:Y:S01]  /*af90*/  ISETP.GE.AND P6, PT, R8, RZ, PT ;  /* 0x000000ff0800720c */ /* 0x000fe20003fc6270 */
[--C-:B------:R-:W-:Y:S01]  /*afa0*/  @!P4 IMAD.IADD R222, R222, 0x1, -R5.reuse ;  /* 0x00000001dedec824 */ /* 0x100fe200078e0a05 */
[C---:B------:R-:W-:Y:S01]  /*afb0*/  ISETP.GT.U32.AND P4, PT, R5.reuse, R225, PT ;  /* 0x000000e10500720c */ /* 0x040fe20003f84070 */
[----:B------:R-:W-:Y:S01]  /*afc0*/  @!P5 IMAD.IADD R224, R224, 0x1, -R5 ;  /* 0x00000001e0e0d824 */ /* 0x000fe200078e0a05 */
[----:B------:R-:W-:Y:S01]  /*afd0*/  ISETP.GT.U32.AND P5, PT, R5, R223, PT ;  /* 0x000000df0500720c */ /* 0x000fe20003fa4070 */
[----:B------:R-:W-:Y:S01]  /*afe0*/  IMAD.HI.U32 R8, R2, R226, RZ ;  /* 0x000000e202087227 */ /* 0x000fe200078e00ff */
[----:B------:R-:W-:-:S03]  /*aff0*/  LOP3.LUT R10, R7, 0x34, RZ, 0xfc, !PT ;  /* 0x00000034070a7812 */ /* 0x000fc600078efcff */
[----:B------:R-:W-:Y:S01]  /*b000*/  IMAD.MOV R9, RZ, RZ, -R8 ;  /* 0x000000ffff097224 */ /* 0x000fe200078e0a08 */
[----:B------:R-:W-:Y:S01]  /*b010*/  IABS R229, R10 ;  /* 0x0000000a00e57213 */ /* 0x000fe20000000000 */
[----:B------:R-:W-:Y:S02]  /*b020*/  @!P2 IMAD.MOV R222, RZ, RZ, -R222 ;  /* 0x000000ffffdea224 */ /* 0x000fe400078e0ade */
[----:B------:R-:W-:Y:S01]  /*b030*/  IMAD R226, R5, R9, R226 ;  /* 0x0000000905e27224 */ /* 0x000fe200078e02e2 */
[----:B------:R-:W-:Y:S01]  /*b040*/  LOP3.LUT R9, R7, 0x32, RZ, 0xfc, !PT ;  /* 0x0000003207097812 */ /* 0x000fe200078efcff */
[--C-:B------:R-:W-:Y:S01]  /*b050*/  @!P4 IMAD.IADD R225, R225, 0x1, -R5.reuse ;  /* 0x00000001e1e1c824 */ /* 0x100fe200078e0a05 */
[----:B------:R-:W-:Y:S01]  /*b060*/  ISETP.GT.U32.AND P4, PT, R5, R224, PT ;  /* 0x000000e00500720c */ /* 0x000fe20003f84070 */
[----:B------:R-:W-:Y:S01]  /*b070*/  @!P5 IMAD.IADD R223, R223, 0x1, -R5 ;  /* 0x00000001dfdfd824 */ /* 0x000fe200078e0a05 */
[C---:B------:R-:W-:Y:S01]  /*b080*/  ISETP.GT.U32.AND P5, PT, R5.reuse, R226, PT ;  /* 0x000000e20500720c */ /* 0x040fe20003fa4070 */
[----:B------:R-:W-:Y:S01]  /*b090*/  IMAD.HI.U32 R8, R2, R227, RZ ;  /* 0x000000e302087227 */ /* 0x000fe200078e00ff */
[----:B------:R-:W-:-:S02]  /*b0a0*/  ISETP.GT.U32.AND P2, PT, R5, R225, PT ;  /* 0x000000e10500720c */ /* 0x000fc40003f44070 */
[----:B------:R-:W-:Y:S01]  /*b0b0*/  IABS R232, R9 ;  /* 0x0000000900e87213 */ /* 0x000fe20000000000 */
[----:B------:R-:W-:Y:S02]  /*b0c0*/  IMAD.MOV R8, RZ, RZ, -R8 ;  /* 0x000000ffff087224 */ /* 0x000fe400078e0a08 */
[----:B------:R-:W-:Y:S02]  /*b0d0*/  @!P1 IMAD.MOV R223, RZ, RZ, -R223 ;  /* 0x000000ffffdf9224 */ /* 0x000fe400078e0adf */
[----:B------:R-:W-:Y:S02]  /*b0e0*/  IMAD R227, R5, R8, R227 ;  /* 0x0000000805e37224 */ /* 0x000fe400078e02e3 */
[----:B------:R-:W-:-:S04]  /*b0f0*/  IMAD.HI.U32 R8, R2, R231, RZ ;  /* 0x000000e702087227 */ /* 0x000fc800078e00ff */
[--C-:B------:R-:W-:Y:S01]  /*b100*/  @!P5 IMAD.IADD R226, R226, 0x1, -R5.reuse ;  /* 0x00000001e2e2d824 */ /* 0x100fe200078e0a05 */
[----:B------:R-:W-:Y:S01]  /*b110*/  ISETP.GE.AND P5, PT, R228, RZ, PT ;  /* 0x000000ffe400720c */ /* 0x000fe20003fa6270 */
[----:B------:R-:W-:Y:S01]  /*b120*/  @!P2 IMAD.IADD R225, R225, 0x1, -R5 ;  /* 0x00000001e1e1a824 */ /* 0x000fe200078e0a05 */
[----:B------:R-:W-:Y:S01]  /*b130*/  ISETP.GE.AND P2, PT, R230, RZ, PT ;  /* 0x000000ffe600720c */ /* 0x000fe20003f46270 */
[----:B------:R-:W-:Y:S01]  /*b140*/  IMAD.MOV R230, RZ, RZ, -R8 ;  /* 0x000000ffffe67224 */ /* 0x000fe200078e0a08 */
[----:B------:R-:W-:Y:S01]  /*b150*/  ISETP.GT.U32.AND P1, PT, R5, R226, PT ;  /* 0x000000e20500720c */ /* 0x000fe20003f24070 */
[----:B------:R-:W-:-:S04]  /*b160*/  IMAD.HI.U32 R8, R2, R229, RZ ;  /* 0x000000e502087227 */ /* 0x000fc800078e00ff */
[C---:B------:R-:W-:Y:S02]  /*b170*/  IMAD R228, R5.reuse, R230, R231 ;  /* 0x000000e605e47224 */ /* 0x040fe400078e02e7 */
[----:B------:R-:W-:Y:S01]  /*b180*/  @!P4 IMAD.IADD R224, R224, 0x1, -R5 ;  /* 0x00000001e0e0c824 */ /* 0x000fe200078e0a05 */
[C---:B------:R-:W-:Y:S01]  /*b190*/  ISETP.GT.U32.AND P4, PT, R5.reuse, R227, PT ;  /* 0x000000e30500720c */ /* 0x040fe20003f84070 */
[----:B------:R-:W-:Y:S02]  /*b1a0*/  IMAD.MOV R230, RZ, RZ, -R8 ;  /* 0x000000ffffe67224 */ /* 0x000fe400078e0a08 */
[----:B------:R-:W-:Y:S01]  /*b1b0*/  @!P0 IMAD.MOV R224, RZ, RZ, -R224 ;  /* 0x000000ffffe08224 */ /* 0x000fe200078e0ae0 */
[C---:B------:R-:W-:Y:S01]  /*b1c0*/  ISETP.GT.U32.AND P0, PT, R5.reuse, R228, PT ;  /* 0x000000e40500720c */ /* 0x040fe20003f04070 */
[----:B------:R-:W-:Y:S02]  /*b1d0*/  IMAD R229, R5, R230, R229 ;  /* 0x000000e605e57224 */ /* 0x000fe400078e02e5 */
[----:B------:R-:W-:-:S02]  /*b1e0*/  IMAD.MOV.U32 R231, RZ, RZ, R232 ;  /* 0x000000ffffe77224 */ /* 0x000fc400078e00e8 */
[----:B------:R-:W-:Y:S01]  /*b1f0*/  @!P1 IMAD.IADD R226, R226, 0x1, -R5 ;  /* 0x00000001e2e29824 */ /* 0x000fe200078e0a05 */
[----:B------:R-:W-:Y:S01]  /*b200*/  ISETP.GT.U32.AND P1, PT, R5, R229, PT ;  /* 0x000000e50500720c */ /* 0x000fe20003f24070 */
[----:B------:R-:W-:-:S04]  /*b210*/  IMAD.HI.U32 R8, R2, R231, RZ ;  /* 0x000000e702087227 */ /* 0x000fc800078e00ff */
[----:B------:R-:W-:Y:S02]  /*b220*/  IMAD.MOV R8, RZ, RZ, -R8 ;  /* 0x000000ffff087224 */ /* 0x000fe400078e0a08 */
[----:B------:R-:W-:Y:S01]  /*b230*/  @!P0 IMAD.IADD R228, R228, 0x1, -R5 ;  /* 0x00000001e4e48824 */ /* 0x000fe200078e0a05 */
[----:B------:R-:W-:Y:S01]  /*b240*/  ISETP.GE.AND P0, PT, R9, RZ, PT ;  /* 0x000000ff0900720c */ /* 0x000fe20003f06270 */
[----:B------:R-:W-:Y:S01]  /*b250*/  IMAD R230, R5, R8, R231 ;  /* 0x0000000805e67224 */ /* 0x000fe200078e02e7 */
[----:B------:R-:W-:Y:S01]  /*b260*/  IABS R231, R234 ;  /* 0x000000ea00e77213 */ /* 0x000fe20000000000 */
[----:B------:R-:W-:Y:S01]  /*b270*/  @!P3 IMAD.MOV R225, RZ, RZ, -R225 ;  /* 0x000000ffffe1b224 */ /* 0x000fe200078e0ae1 */
        /* <DEDUP_REMOVED lines=9> */
[----:B------:R-:W-:Y:S01]  /*b310*/  IABS R233, R8 ;  /* 0x0000000800e97213 */ /* 0x000fe20000000000 */
[C---:B------:R-:W-:Y:S02]  /*b320*/  IMAD R231, R5.reuse, R236, R231 ;  /* 0x000000ec05e77224 */ /* 0x040fe400078e02e7 */
[----:B------:R-:W-:Y:S01]  /*b330*/  IMAD.HI.U32 R9, R2, R232, RZ ;  /* 0x000000e802097227 */ /* 0x000fe200078e00ff */
[----:B------:R-:W-:-:S03]  /*b340*/  ISETP.GT.U32.AND P4, PT, R5, R227, PT ;  /* 0x000000e30500720c */ /* 0x000fc60003f84070 */
[----:B------:R-:W-:Y:S01]  /*b350*/  @!P1 IMAD.IADD R228, R228, 0x1, -R5 ;  /* 0x00000001e4e49824 */ /* 0x000fe200078e0a05 */
[C---:B------:R-:W-:Y:S01]  /*b360*/  ISETP.GT.U32.AND P1, PT, R5.reuse, R231, PT ;  /* 0x000000e70500720c */ /* 0x040fe20003f24070 */
[----:B------:R-:W-:Y:S02]  /*b370*/  IMAD.MOV R9, RZ, RZ, -R9 ;  /* 0x000000ffff097224 */ /* 0x000fe400078e0a09 */
[----:B------:R-:W-:Y:S01]  /*b380*/  @!P6 IMAD.MOV R226, RZ, RZ, -R226 ;  /* 0x000000ffffe2e224 */ /* 0x000fe200078e0ae2 */
[C---:B------:R-:W-:Y:S01]  /*b390*/  ISETP.GT.U32.AND P6, PT, R5.reuse, R229, PT ;  /* 0x000000e50500720c */ /* 0x040fe20003fc4070 */
[----:B------:R-:W-:Y:S01]  /*b3a0*/  IMAD R232, R5, R9, R232 ;  /* 0x0000000905e87224 */ /* 0x000fe200078e02e8 */
[----:B------:R-:W-:Y:S01]  /*b3b0*/  LOP3.LUT R9, R7, 0x28, RZ, 0xfc, !PT ;  /* 0x0000002807097812 */ /* 0x000fe200078efcff */
[----:B------:R-:W-:Y:S02]  /*b3c0*/  @!P5 IMAD.MOV R228, RZ, RZ, -R228 ;  /* 0x000000ffffe4d224 */ /* 0x000fe400078e0ae4 */
[----:B------:R-:W-:Y:S01]  /*b3d0*/  @!P4 IMAD.IADD R227, R227, 0x1, -R5 ;  /* 0x00000001e3e3c824 */ /* 0x000fe200078e0a05 */
[C---:B------:R-:W-:Y:S01]  /*b3e0*/  ISETP.GT.U32.AND P5, PT, R5.reuse, R232, PT ;  /* 0x000000e80500720c */ /* 0x040fe20003fa4070 */
[----:B------:R-:W-:Y:S01]  /*b3f0*/  IMAD.HI.U32 R235, R2, R233, RZ ;  /* 0x000000e902eb7227 */ /* 0x000fe200078e00ff */
[----:B------:R-:W-:-:S03]  /*b400*/  ISETP.GT.U32.AND P4, PT, R5, R230, PT ;  /* 0x000000e60500720c */ /* 0x000fc60003f84070 */
[----:B------:R-:W-:Y:S02]  /*b410*/  @!P1 IMAD.IADD R231, R231, 0x1, -R5 ;  /* 0x00000001e7e79824 */ /* 0x000fe400078e0a05 */
[----:B------:R-:W-:Y:S01]  /*b420*/  @!P2 IMAD.MOV R227, RZ, RZ, -R227 ;  /* 0x000000ffffe3a224 */ /* 0x000fe200078e0ae3 */
[----:B------:R-:W-:Y:S01]  /*b430*/  ISETP.GE.AND P2, PT, R234, RZ, PT ;  /* 0x000000ffea00720c */ /* 0x000fe20003f46270 */
[----:B------:R-:W-:Y:S01]  /*b440*/  @!P6 IMAD.IADD R229, R229, 0x1, -R5 ;  /* 0x00000001e5e5e824 */ /* 0x000fe200078e0a05 */
[----:B------:R-:W-:Y:S01]  /*b450*/  ISETP.GT.U32.AND P1, PT, R5, R231, PT ;  /* 0x000000e70500720c */ /* 0x000fe20003f24070 */
[----:B------:R-:W-:Y:S01]  /*b460*/  IMAD.MOV R234, RZ, RZ, -R235 ;  /* 0x000000ffffea7224 */ /* 0x000fe200078e0aeb */
[----:B------:R-:W-:Y:S01]  /*b470*/  ISETP.GE.AND P6, PT, R10, RZ, PT ;  /* 0x000000ff0a00720c */ /* 0x000fe20003fc6270 */
[----:B------:R-:W-:Y:S01]  /*b480*/  @!P5 IMAD.IADD R232, R232, 0x1, -R5 ;  /* 0x00000001e8e8d824 */ /* 0x000fe200078e0a05 */
[----:B------:R-:W-:Y:S01]  /*b490*/  LOP3.LUT R10, R7, 0x2a, RZ, 0xfc, !PT ;  /* 0x0000002a070a7812 */ /* 0x000fe200078efcff */
[C---:B------:R-:W-:Y:S01]  /*b4a0*/  IMAD R233, R5.reuse, R234, R233 ;  /* 0x000000ea05e97224 */ /* 0x040fe200078e02e9 */
[----:B------:R-:W-:Y:S01]  /*b4b0*/  IABS R235, R9 ;  /* 0x0000000900eb7213 */ /* 0x000fe20000000000 */
[----:B------:R-:W-:Y:S01]  /*b4c0*/  @!P4 IMAD.IADD R230, R230, 0x1, -R5 ;  /* 0x00000001e6e6c824 */ /* 0x000fe200078e0a05 */
[----:B------:R-:W-:Y:S01]  /*b4d0*/  IABS R234, R10 ;  /* 0x0000000a00ea7213 */ /* 0x000fe20000000000 */
[----:B------:R-:W-:Y:S01]  /*b4e0*/  @!P3 IMAD.MOV R229, RZ, RZ, -R229 ;  /* 0x000000ffffe5b224 */ /* 0x000fe200078e0ae5 */
[C---:B------:R-:W-:Y:S01]  /*b4f0*/  ISETP.GT.U32.AND P5, PT, R5.reuse, R232, PT ;  /* 0x000000e80500720c */ /* 0x040fe20003fa4070 */
[----:B------:R-:W-:Y:S01]  /*b500*/  IMAD.HI.U32 R237, R2, R235, RZ ;  /* 0x000000eb02ed7227 */ /* 0x000fe200078e00ff */
[----:B------:R-:W-:-:S02]  /*b510*/  ISETP.GT.U32.AND P4, PT, R5, R230, PT ;  /* 0x000000e60500720c */ /* 0x000fc40003f84070 */
[----:B------:R-:W-:Y:S01]  /*b520*/  ISETP.GE.AND P3, PT, R10, RZ, PT ;  /* 0x000000ff0a00720c */ /* 0x000fe20003f66270 */
[----:B------:R-:W-:Y:S01]  /*b530*/  @!P1 IMAD.IADD R231, R231, 0x1, -R5 ;  /* 0x00000001e7e79824 */ /* 0x000fe200078e0a05 */
[----:B------:R-:W-:Y:S01]  /*b540*/  ISETP.GT.U32.AND P1, PT, R5, R233, PT ;  /* 0x000000e90500720c */ /* 0x000fe20003f24070 */
[----:B------:R-:W-:Y:S01]  /*b550*/  IMAD.HI.U32 R238, R2, R234, RZ ;  /* 0x000000ea02ee7227 */ /* 0x000fe200078e00ff */
[----:B------:R-:W-:-:S03]  /*b560*/  IABS R10, R245 ;  /* 0x000000f5000a7213 */ /* 0x000fc60000000000 */
[----:B------:R-:W-:Y:S02]  /*b570*/  IMAD.MOV R238, RZ, RZ, -R238 ;  /* 0x000000ffffee7224 */ /* 0x000fe400078e0aee */
[--C-:B------:R-:W-:Y:S02]  /*b580*/  @!P5 IMAD.IADD R232, R232, 0x1, -R5.reuse ;  /* 0x00000001e8e8d824 */ /* 0x100fe400078e0a05 */
[----:B------:R-:W-:Y:S01]  /*b590*/  IMAD R234, R5, R238, R234 ;  /* 0x000000ee05ea7224 */ /* 0x000fe200078e02ea */
[----:B------:R-:W-:Y:S01]  /*b5a0*/  LOP3.LUT R238, R7, 0x22, RZ, 0xfc, !PT ;  /* 0x0000002207ee7812 */ /* 0x000fe200078efcff */
        /* <DEDUP_REMOVED lines=9> */
[----:B------:R-:W-:Y:S01]  /*b640*/  IABS R236, R8 ;  /* 0x0000000800ec7213 */ /* 0x000fe20000000000 */
[----:B------:R-:W-:Y:S01]  /*b650*/  @!P2 IMAD.MOV R231, RZ, RZ, -R231 ;  /* 0x000000ffffe7a224 */ /* 0x000fe200078e0ae7 */
[----:B------:R-:W-:Y:S01]  /*b660*/  ISETP.GE.AND P2, PT, R8, RZ, PT ;  /* 0x000000ff0800720c */ /* 0x000fe20003f46270 */
[----:B------:R-:W-:Y:S01]  /*b670*/  IMAD.HI.U32 R8, R2, R10, RZ ;  /* 0x0000000a02087227 */ /* 0x000fe200078e00ff */
[----:B------:R-:W-:-:S03]  /*b680*/  IABS R237, R7 ;  /* 0x0000000700ed7213 */ /* 0x000fc60000000000 */
[--C-:B------:R-:W-:Y:S01]  /*b690*/  @!P5 IMAD.IADD R234, R234, 0x1, -R5.reuse ;  /* 0x00000001eaead824 */ /* 0x100fe200078e0a05 */
[----:B------:R-:W-:Y:S01]  /*b6a0*/  ISETP.GE.AND P5, PT, R239, RZ, PT ;  /* 0x000000ffef00720c */ /* 0x000fe20003fa6270 */
[----:B------:R-:W-:Y:S01]  /*b6b0*/  IMAD.MOV R8, RZ, RZ, -R8 ;  /* 0x000000ffff087224 */ /* 0x000fe200078e0a08 */
[----:B------:R-:W-:Y:S01]  /*b6c0*/  IABS R239, R239 ;  /* 0x000000ef00ef7213 */ /* 0x000fe20000000000 */
[----:B------:R-:W-:Y:S01]  /*b6d0*/  @!P1 IMAD.IADD R233, R233, 0x1, -R5 ;  /* 0x00000001e9e99824 */ /* 0x000fe200078e0a05 */
[----:B------:R-:W-:Y:S01]  /*b6e0*/  ISETP.GT.U32.AND P6, PT, R5, R234, PT ;  /* 0x000000ea0500720c */ /* 0x000fe20003fc4070 */
[----:B------:R-:W-:Y:S01]  /*b6f0*/  @!P0 IMAD.MOV R230, RZ, RZ, -R230 ;  /* 0x000000ffffe68224 */ /* 0x000fe200078e0ae6 */
[----:B------:R-:W-:Y:S01]  /*b700*/  ISETP.GE.AND P0, PT, R9, RZ, PT ;  /* 0x000000ff0900720c */ /* 0x000fe20003f06270 */
[----:B------:R-:W-:Y:S01]  /*b710*/  @!P4 IMAD.MOV R233, RZ, RZ, -R233 ;  /* 0x000000ffffe9c224 */ /* 0x000fe200078e0ae9 */
[----:B------:R-:W-:Y:S01]  /*b720*/  ISETP.GT.U32.AND P4, PT, R5, R235, PT ;  /* 0x000000eb0500720c */ /* 0x000fe20003f84070 */
[----:B------:R-:W-:Y:S01]  /*b730*/  IMAD.HI.U32 R9, R2, R236, RZ ;  /* 0x000000ec02097227 */ /* 0x000fe200078e00ff */
[----:B------:R-:W-:-:S02]  /*b740*/  ISETP.GE.AND P1, PT, R238, RZ, PT ;  /* 0x000000ffee00720c */ /* 0x000fc40003f26270 */
[----:B------:R-:W-:Y:S01]  /*b750*/  IABS R238, R238 ;  /* 0x000000ee00ee7213 */ /* 0x000fe20000000000 */
[C---:B------:R-:W-:Y:S02]  /*b760*/  IMAD R10, R5.reuse, R8, R10 ;  /* 0x00000008050a7224 */ /* 0x040fe400078e020a */
[----:B------:R-:W-:Y:S02]  /*b770*/  IMAD.MOV R9, RZ, RZ, -R9 ;  /* 0x000000ffff097224 */ /* 0x000fe400078e0a09 */
[--C-:B------:R-:W-:Y:S02]  /*b780*/  @!P6 IMAD.IADD R234, R234, 0x1, -R5.reuse ;  /* 0x00000001eaeae824 */ /* 0x100fe400078e0a05 */
[----:B------:R-:W-:Y:S02]  /*b790*/  IMAD R236, R5, R9, R236 ;  /* 0x0000000905ec7224 */ /* 0x000fe400078e02ec */
[----:B------:R-:W-:Y:S02]  /*b7a0*/  @!P4 IMAD.IADD R235, R235, 0x1, -R5 ;  /* 0x00000001ebebc824 */ /* 0x000fe400078e0a05 */
[----:B------:R-:W-:Y:S01]  /*b7b0*/  @!P3 IMAD.MOV R234, RZ, RZ, -R234 ;  /* 0x000000ffffeab224 */ /* 0x000fe200078e0aea */
[C---:B------:R-:W-:Y:S01]  /*b7c0*/  ISETP.GT.U32.AND P3, PT, R5.reuse, R10, PT ;  /* 0x0000000a0500720c */ /* 0x040fe20003f64070 */
[----:B------:R-:W-:Y:S01]  /*b7d0*/  IMAD.HI.U32 R8, R2, R237, RZ ;  /* 0x000000ed02087227 */ /* 0x000fe200078e00ff */
[----:B------:R-:W-:-:S02]  /*b7e0*/  ISETP.GT.U32.AND P4, PT, R5, R235, PT ;  /* 0x000000eb0500720c */ /* 0x000fc40003f84070 */
[----:B------:R-:W-:Y:S01]  /*b7f0*/  ISETP.GT.U32.AND P6, PT, R5, R236, PT ;  /* 0x000000ec0500720c */ /* 0x000fe20003fc4070 */
[----:B------:R-:W-:Y:S02]  /*b800*/  IMAD.MOV R8, RZ, RZ, -R8 ;  /* 0x000000ffff087224 */ /* 0x000fe400078e0a08 */
[----:B------:R-:W-:-:S04]  /*b810*/  IMAD.HI.U32 R9, R2, R238, RZ ;  /* 0x000000ee02097227 */ /* 0x000fc800078e00ff */
[----:B------:R-:W-:Y:S02]  /*b820*/  IMAD R237, R5, R8, R237 ;  /* 0x0000000805ed7224 */ /* 0x000fe400078e02ed */
[--C-:B------:R-:W-:Y:S02]  /*b830*/  @!P3 IMAD.IADD R10, R10, 0x1, -R5.reuse ;  /* 0x000000010a0ab824 */ /* 0x100fe400078e0a05 */
[----:B------:R-:W-:Y:S01]  /*b840*/  @!P4 IMAD.IADD R235, R235, 0x1, -R5 ;  /* 0x00000001ebebc824 */ /* 0x000fe200078e0a05 */
[C---:B------:R-:W-:Y:S01]  /*b850*/  ISETP.GT.U32.AND P4, PT, R5.reuse, R237, PT ;  /* 0x000000ed0500720c */ /* 0x040fe20003f84070 */
[----:B------:R-:W-:Y:S01]  /*b860*/  IMAD.HI.U32 R242, R2, R239, RZ ;  /* 0x000000ef02f27227 */ /* 0x000fe200078e00ff */
[----:B------:R-:W-:-:S03]  /*b870*/  ISETP.GT.U32.AND P3, PT, R5, R10, PT ;  /* 0x0000000a0500720c */ /* 0x000fc60003f64070 */
[----:B------:R-:W-:Y:S02]  /*b880*/  @!P6 IMAD.IADD R236, R236, 0x1, -R5 ;  /* 0x00000001ecece824 */ /* 0x000fe400078e0a05 */
[----:B------:R-:W-:Y:S02]  /*b890*/  IMAD.MOV R8, RZ, RZ, -R9 ;  /* 0x000000ffff087224 */ /* 0x000fe400078e0a09 */
[----:B------:R-:W-:Y:S01]  /*b8a0*/  IMAD.MOV R9, RZ, RZ, -R242 ;  /* 0x000000ffff097224 */ /* 0x000fe200078e0af2 */
[C---:B------:R-:W-:Y:S01]  /*b8b0*/  ISETP.GT.U32.AND P6, PT, R5.reuse, R236, PT ;  /* 0x000000ec0500720c */ /* 0x040fe20003fc4070 */
[----:B------:R-:W-:Y:S01]  /*b8c0*/  IMAD.MOV R242, RZ, RZ, -R244 ;  /* 0x000000fffff27224 */ /* 0x000fe200078e0af4 */
[----:B------:R-:W-:Y:S01]  /*b8d0*/  IABS R244, R16 ;  /* 0x0000001000f47213 */ /* 0x000fe20000000000 */
[----:B------:R-:W-:Y:S02]  /*b8e0*/  IMAD R239, R5, R9, R239 ;  /* 0x0000000905ef7224 */ /* 0x000fe400078e02ef */
[----:B------:R-:W-:-:S02]  /*b8f0*/  @!P4 IMAD.IADD R237, R237, 0x1, -R5 ;  /* 0x00000001ededc824 */ /* 0x000fc400078e0a05 */
[----:B------:R-:W-:Y:S01]  /*b900*/  @!P3 IMAD.IADD R10, R10, 0x1, -R5 ;  /* 0x000000010a0ab824 */ /* 0x000fe200078e0a05 */
[C---:B------:R-:W-:Y:S01]  /*b910*/  ISETP.GT.U32.AND P3, PT, R5.reuse, R239, PT ;  /* 0x000000ef0500720c */ /* 0x040fe20003f64070 */
[C---:B------:R-:W-:Y:S01]  /*b920*/  IMAD R238, R5.reuse, R8, R238 ;  /* 0x0000000805ee7224 */ /* 0x040fe200078e02ee */
[C---:B------:R-:W-:Y:S01]  /*b930*/  ISETP.GT.U32.AND P4, PT, R5.reuse, R237, PT ;  /* 0x000000ed0500720c */ /* 0x040fe20003f84070 */
[C---:B------:R-:W-:Y:S01]  /*b940*/  IMAD R240, R5.reuse, R242, R240 ;  /* 0x000000f205f07224 */ /* 0x040fe200078e02f0 */
[----:B------:R-:W-:Y:S01]  /*b950*/  IABS R242, R6 ;  /* 0x0000000600f27213 */ /* 0x000fe20000000000 */
[----:B------:R-:W-:Y:S01]  /*b960*/  IMAD.MOV R8, RZ, RZ, -R243 ;  /* 0x000000ffff087224 */ /* 0x000fe200078e0af3 */
[----:B------:R-:W-:Y:S01]  /*b970*/  IABS R243, R3 ;  /* 0x0000000300f37213 */ /* 0x000fe20000000000 */
[----:B------:R-:W-:Y:S01]  /*b980*/  @!P6 IMAD.IADD R236, R236, 0x1, -R5 ;  /* 0x00000001ecece824 */ /* 0x000fe200078e0a05 */
[C---:B------:R-:W-:Y:S01]  /*b990*/  ISETP.GT.U32.AND P6, PT, R5.reuse, R238, PT ;  /* 0x000000ee0500720c */ /* 0x040fe20003fc4070 */
[----:B------:R-:W-:-:S02]  /*b9a0*/  IMAD R241, R5, R8, R241 ;  /* 0x0000000805f17224 */ /* 0x000fc400078e02f1 */
[----:B------:R-:W-:-:S04]  /*b9b0*/  IMAD.HI.U32 R8, R2, R242, RZ ;  /* 0x000000f202087227 */ /* 0x000fc800078e00ff */
[----:B------:R-:W-:Y:S02]  /*b9c0*/  @!P3 IMAD.IADD R239, R239, 0x1, -R5 ;  /* 0x00000001efefb824 */ /* 0x000fe400078e0a05 */
[----:B-1----:R-:W-:-:S04]  /*b9d0*/  IMAD.HI.U32 R247, R2, R243, RZ ;  /* 0x000000f302f77227 */ /* 0x002fc800078e00ff */
[----:B------:R-:W-:Y:S02]  /*b9e0*/  IMAD.MOV R8, RZ, RZ, -R8 ;  /* 0x000000ffff087224 */ /* 0x000fe400078e0a08 */
[----:B------:R-:W-:Y:S01]  /*b9f0*/  @!P4 IMAD.IADD R237, R237, 0x1, -R5 ;  /* 0x00000001ededc824 */ /* 0x000fe200078e0a05 */
[C---:B------:R-:W-:Y:S01]  /*ba00*/  ISETP.GT.U32.AND P4, PT, R5.reuse, R240, PT ;  /* 0x000000f00500720c */ /* 0x040fe20003f84070 */
[----:B------:R-:W-:Y:S01]  /*ba10*/  @!P0 IMAD.MOV R235, RZ, RZ, -R235 ;  /* 0x000000ffffeb8224 */ /* 0x000fe200078e0aeb */
[C---:B------:R-:W-:Y:S01]  /*ba20*/  ISETP.GT.U32.AND P0, PT, R5.reuse, R239, PT ;  /* 0x000000ef0500720c */ /* 0x040fe20003f04070 */
[----:B------:R-:W-:Y:S02]  /*ba30*/  IMAD.MOV R247, RZ, RZ, -R247 ;  /* 0x000000fffff77224 */ /* 0x000fe400078e0af7 */
[----:B------:R-:W-:Y:S02]  /*ba40*/  IMAD R242, R5, R8, R242 ;  /* 0x0000000805f27224 */ /* 0x000fe400078e02f2 */
[----:B------:R-:W-:-:S03]  /*ba50*/  IMAD.HI.U32 R9, R2, R244, RZ ;  /* 0x000000f402097227 */ /* 0x000fc600078e00ff */
[----:B------:R-:W-:Y:S01]  /*ba60*/  ISETP.GT.U32.AND P3, PT, R5, R242, PT ;  /* 0x000000f20500720c */ /* 0x000fe20003f64070 */
[----:B------:R-:W-:-:S04]  /*ba70*/  IMAD.HI.U32 R8, R2, R246, RZ ;  /* 0x000000f602087227 */ /* 0x000fc800078e00ff */
[----:B------:R-:W-:Y:S02]  /*ba80*/  @!P6 IMAD.IADD R238, R238, 0x1, -R5 ;  /* 0x00000001eeeee824 */ /* 0x000fe400078e0a05 */
[C---:B------:R-:W-:Y:S01]  /*ba90*/  IMAD R243, R5.reuse, R247, R243 ;  /* 0x000000f705f37224 */ /* 0x040fe200078e02f3 */
[----:B------:R-:W-:Y:S01]  /*baa0*/  IABS R247, R14 ;  /* 0x0000000e00f77213 */ /* 0x000fe20000000000 */
[----:B------:R-:W-:Y:S01]  /*bab0*/  IMAD.MOV R9, RZ, RZ, -R9 ;  /* 0x000000ffff097224 */ /* 0x000fe200078e0a09 */
[C---:B------:R-:W-:Y:S01]  /*bac0*/  ISETP.GT.U32.AND P6, PT, R5.reuse, R238, PT ;  /* 0x000000ee0500720c */ /* 0x040fe20003fc4070 */
[----:B------:R-:W-:Y:S02]  /*bad0*/  IMAD.MOV R8, RZ, RZ, -R8 ;  /* 0x000000ffff087224 */ /* 0x000fe400078e0a08 */
[C---:B------:R-:W-:Y:S02]  /*bae0*/  IMAD R244, R5.reuse, R9, R244 ;  /* 0x0000000905f47224 */ /* 0x040fe400078e02f4 */
[----:B------:R-:W-:-:S02]  /*baf0*/  IMAD R246, R5, R8, R246 ;  /* 0x0000000805f67224 */ /* 0x000fc400078e02f6 */
[----:B------:R-:W-:-:S04]  /*bb00*/  IMAD.HI.U32 R8, R2, R247, RZ ;  /* 0x000000f702087227 */ /* 0x000fc800078e00ff */
[--C-:B------:R-:W-:Y:S01]  /*bb10*/  @!P4 IMAD.IADD R240, R240, 0x1, -R5.reuse ;  /* 0x00000001f0f0c824 */ /* 0x100fe200078e0a05 */
[----:B------:R-:W-:Y:S01]  /*bb20*/  ISETP.GE.AND P4, PT, R7, RZ, PT ;  /* 0x000000ff0700720c */ /* 0x000fe20003f86270 */
[----:B------:R-:W-:Y:S01]  /*bb30*/  @!P0 IMAD.IADD R239, R239, 0x1, -R5 ;  /* 0x00000001efef8824 */ /* 0x000fe200078e0a05 */
[----:B------:R-:W-:Y:S01]  /*bb40*/  ISETP.GT.U32.AND P0, PT, R5, R244, PT ;  /* 0x000000f40500720c */ /* 0x000fe20003f04070 */
[----:B------:R-:W-:Y:S02]  /*bb50*/  IMAD.MOV R8, RZ, RZ, -R8 ;  /* 0x000000ffff087224 */ /* 0x000fe400078e0a08 */
[----:B------:R-:W-:-:S04]  /*bb60*/  IMAD.HI.U32 R9, R2, R248, RZ ;  /* 0x000000f802097227 */ /* 0x000fc800078e00ff */
[C---:B------:R-:W-:Y:S02]  /*bb70*/  IMAD R247, R5.reuse, R8, R247 ;  /* 0x0000000805f77224 */ /* 0x040fe400078e02f7 */
[----:B------:R-:W-:Y:S02]  /*bb80*/  IMAD.MOV R8, RZ, RZ, -R9 ;  /* 0x000000ffff087224 */ /* 0x000fe400078e0a09 */
[--C-:B------:R-:W-:Y:S01]  /*bb90*/  @!P6 IMAD.IADD R238, R238, 0x1, -R5.reuse ;  /* 0x00000001eeeee824 */ /* 0x100fe200078e0a05 */
[C---:B------:R-:W-:Y:S01]  /*bba0*/  ISETP.GT.U32.AND P6, PT, R5.reuse, R241, PT ;  /* 0x000000f10500720c */ /* 0x040fe20003fc4070 */
[----:B------:R-:W-:Y:S02]  /*bbb0*/  @!P3 IMAD.IADD R242, R242, 0x1, -R5 ;  /* 0x00000001f2f2b824 */ /* 0x000fe400078e0a05 */
[C---:B------:R-:W-:Y:S02]  /*bbc0*/  IMAD R248, R5.reuse, R8, R248 ;  /* 0x0000000805f87224 */ /* 0x040fe400078e02f8 */
[----:B------:R-:W-:Y:S01]  /*bbd0*/  @!P4 IMAD.MOV R237, RZ, RZ, -R237 ;  /* 0x000000ffffedc224 */ /* 0x000fe200078e0aed */
[C---:B------:R-:W-:Y:S01]  /*bbe0*/  ISETP.GT.U32.AND P4, PT, R5.reuse, R242, PT ;  /* 0x000000f20500720c */ /* 0x040fe20003f84070 */
[----:B------:R-:W-:Y:S01]  /*bbf0*/  @!P0 IMAD.IADD R244, R244, 0x1, -R5 ;  /* 0x00000001f4f48824 */ /* 0x000fe200078e0a05 */
[----:B------:R-:W-:Y:S01]  /*bc00*/  ISETP.GT.U32.AND P0, PT, R5, R248, PT ;  /* 0x000000f80500720c */ /* 0x000fe20003f04070 */
[----:B------:R-:W-:-:S04]  /*bc10*/  IMAD.HI.U32 R9, R2, R249, RZ ;  /* 0x000000f902097227 */ /* 0x000fc800078e00ff */
[----:B------:R-:W-:Y:S01]  /*bc20*/  @!P2 IMAD.MOV R236, RZ, RZ, -R236 ;  /* 0x000000ffffeca224 */ /* 0x000fe200078e0aec */
[----:B------:R-:W-:Y:S01]  /*bc30*/  ISETP.GT.U32.AND P2, PT, R5, R240, PT ;  /* 0x000000f00500720c */ /* 0x000fe20003f44070 */
[----:B------:R-:W-:Y:S02]  /*bc40*/  IMAD.MOV R8, RZ, RZ, -R9 ;  /* 0x000000ffff087224 */ /* 0x000fe400078e0a09 */
[----:B------:R-:W-:Y:S01]  /*bc50*/  @!P6 IMAD.IADD R241, R241, 0x1, -R5 ;  /* 0x00000001f1f1e824 */ /* 0x000fe200078e0a05 */
[C---:B------:R-:W-:Y:S01]  /*bc60*/  ISETP.GT.U32.AND P6, PT, R5.reuse, R243, PT ;  /* 0x000000f30500720c */ /* 0x040fe20003fc4070 */
[C---:B------:R-:W-:Y:S02]  /*bc70*/  IMAD R249, R5.reuse, R8, R249 ;  /* 0x0000000805f97224 */ /* 0x040fe400078e02f9 */
[--C-:B------:R-:W-:Y:S01]  /*bc80*/  @!P4 IMAD.IADD R242, R242, 0x1, -R5.reuse ;  /* 0x00000001f2f2c824 */ /* 0x100fe200078e0a05 */
[----:B------:R-:W-:Y:S01]  /*bc90*/  ISETP.GT.U32.AND P3, PT, R5, R241, PT ;  /* 0x000000f10500720c */ /* 0x000fe20003f64070 */
[----:B------:R-:W-:Y:S01]  /*bca0*/  @!P0 IMAD.IADD R248, R248, 0x1, -R5 ;  /* 0x00000001f8f88824 */ /* 0x000fe200078e0a05 */
[----:B------:R-:W-:Y:S01]  /*bcb0*/  ISETP.GE.AND P4, PT, R251, RZ, PT ;  /* 0x000000fffb00720c */ /* 0x000fe20003f86270 */
[----:B------:R-:W-:Y:S01]  /*bcc0*/  IMAD.HI.U32 R251, R2, R250, RZ ;  /* 0x000000fa02fb7227 */ /* 0x000fe200078e00ff */
[----:B------:R-:W-:-:S03]  /*bcd0*/  ISETP.GT.U32.AND P0, PT, R5, R249, PT ;  /* 0x000000f90500720c */ /* 0x000fc60003f04070 */
[----:B------:R-:W-:Y:S01]  /*bce0*/  @!P2 IMAD.IADD R240, R240, 0x1, -R5 ;  /* 0x00000001f0f0a824 */ /* 0x000fe200078e0a05 */
[----:B------:R-:W-:Y:S01]  /*bcf0*/  ISETP.GT.U32.AND P2, PT, R5, R246, PT ;  /* 0x000000f60500720c */ /* 0x000fe20003f44070 */
[----:B------:R-:W-:Y:S01]  /*bd00*/  IMAD.MOV R9, RZ, RZ, -R251 ;  /* 0x000000ffff097224 */ /* 0x000fe200078e0afb */
[----:B------:R-:W-:Y:S01]  /*bd10*/  IABS R251, R11 ;  /* 0x0000000b00fb7213 */ /* 0x000fe20000000000 */
[--C-:B------:R-:W-:Y:S02]  /*bd20*/  @!P6 IMAD.IADD R243, R243, 0x1, -R5.reuse ;  /* 0x00000001f3f3e824 */ /* 0x100fe400078e0a05 */
[----:B------:R-:W-:Y:S02]  /*bd30*/  IMAD R250, R5, R9, R250 ;  /* 0x0000000905fa7224 */ /* 0x000fe400078e02fa */
[--C-:B------:R-:W-:Y:S01]  /*bd40*/  @!P3 IMAD.IADD R241, R241, 0x1, -R5.reuse ;  /* 0x00000001f1f1b824 */ /* 0x100fe200078e0a05 */
[----:B------:R-:W-:Y:S01]  /*bd50*/  ISETP.GT.U32.AND P3, PT, R5, R247, PT ;  /* 0x000000f70500720c */ /* 0x000fe20003f64070 */
[----:B------:R-:W-:Y:S01]  /*bd60*/  @!P0 IMAD.IADD R249, R249, 0x1, -R5 ;  /* 0x00000001f9f98824 */ /* 0x000fe200078e0a05 */
[C---:B------:R-:W-:Y:S01]  /*bd70*/  ISETP.GT.U32.AND P6, PT, R5.reuse, R243, PT ;  /* 0x000000f30500720c */ /* 0x040fe20003fc4070 */
[----:B---3--:R-:W-:Y:S01]  /*bd80*/  IMAD.HI.U32 R21, R2, R251, RZ ;  /* 0x000000fb02157227 */ /* 0x008fe200078e00ff */
[----:B------:R-:W-:-:S03]  /*bd90*/  ISETP.GT.U32.AND P0, PT, R5, R250, PT ;  /* 0x000000fa0500720c */ /* 0x000fc60003f04070 */
[----:B------:R-:W-:Y:S01]  /*bda0*/  @!P2 IMAD.IADD R246, R246, 0x1, -R5 ;  /* 0x00000001f6f6a824 */ /* 0x000fe200078e0a05 */
[----:B------:R-:W-:Y:S01]  /*bdb0*/  ISETP.GE.AND P2, PT, R6, RZ, PT ;  /* 0x000000ff0600720c */ /* 0x000fe20003f46270 */
[----:B------:R-:W-:Y:S01]  /*bdc0*/  IMAD.MOV R21, RZ, RZ, -R21 ;  /* 0x000000ffff157224 */ /* 0x000fe200078e0a15 */
[----:B------:R-:W-:-:S03]  /*bdd0*/  LOP3.LUT R6, R7, 0x8, RZ, 0xfc, !PT ;  /* 0x0000000807067812 */ /* 0x000fc600078efcff */
[--C-:B------:R-:W-:Y:S01]  /*bde0*/  @!P3 IMAD.IADD R247, R247, 0x1, -R5.reuse ;  /* 0x00000001f7f7b824 */ /* 0x100fe200078e0a05 */
[----:B------:R-:W-:Y:S01]  /*bdf0*/  IABS R9, R6 ;  /* 0x0000000600097213 */ /* 0x000fe20000000000 */
[--C-:B------:R-:W-:Y:S01]  /*be00*/  @!P6 IMAD.IADD R243, R243, 0x1, -R5.reuse ;  /* 0x00000001f3f3e824 */ /* 0x100fe200078e0a05 */
[----:B------:R-:W-:Y:S01]  /*be10*/  ISETP.GE.AND P3, PT, R3, RZ, PT ;  /* 0x000000ff0300720c */ /* 0x000fe20003f66270 */
[----:B------:R-:W-:Y:S01]  /*be20*/  @!P0 IMAD.IADD R250, R250, 0x1, -R5 ;  /* 0x00000001fafa8824 */ /* 0x000fe200078e0a05 */
[----:B------:R-:W-:Y:S01]  /*be30*/  ISETP.GE.AND P6, PT, R4, RZ, PT ;  /* 0x000000ff0400720c */ /* 0x000fe20003fc6270 */
[C---:B------:R-:W-:Y:S01]  /*be40*/  IMAD.HI.U32 R20, R2.reuse, R9, RZ ;  /* 0x0000000902147227 */ /* 0x040fe200078e00ff */
[----:B------:R-:W-:Y:S02]  /*be50*/  LOP3.LUT R4, R7, 0x6, RZ, 0xfc, !PT ;  /* 0x0000000607047812 */ /* 0x000fe400078efcff */
[----:B------:R-:W-:Y:S01]  /*be60*/  ISETP.GT.U32.AND P0, PT, R5, R244, PT ;  /* 0x000000f40500720c */ /* 0x000fe20003f04070 */
[----:B------:R-:W-:Y:S01]  /*be70*/  IMAD.MOV R20, RZ, RZ, -R20 ;  /* 0x000000ffff147224 */ /* 0x000fe200078e0a14 */
[----:B------:R-:W-:Y:S01]  /*be80*/  LOP3.LUT R3, R7, 0x2, RZ, 0xfc, !PT ;  /* 0x0000000207037812 */ /* 0x000fe200078efcff */
[C---:B------:R-:W-:Y:S01]  /*be90*/  IMAD R251, R5.reuse, R21, R251 ;  /* 0x0000001505fb7224 */ /* 0x040fe200078e02fb */
[----:B------:R-:W-:Y:S01]  /*bea0*/  IABS R8, R4 ;  /* 0x0000000400087213 */ /* 0x000fe20000000000 */
[----:B------:R-:W-:Y:S01]  /*beb0*/  @!P1 IMAD.MOV R238, RZ, RZ, -R238 ;  /* 0x000000ffffee9224 */ /* 0x000fe200078e0aee */
[----:B------:R-:W-:Y:S01]  /*bec0*/  IABS R7, R0 ;  /* 0x0000000000077213 */ /* 0x000fe20000000000 */
[----:B------:R-:W-:Y:S01]  /*bed0*/  @!P5 IMAD.MOV R239, RZ, RZ, -R239 ;  /* 0x000000ffffefd224 */ /* 0x000fe200078e0aef */
[----:B------:R-:W-:Y:S01]  /*bee0*/  IABS R17, R3 ;  /* 0x0000000300117213 */ /* 0x000fe20000000000 */
[C---:B------:R-:W-:Y:S01]  /*bef0*/  IMAD.HI.U32 R19, R2.reuse, R8, RZ ;  /* 0x0000000802137227 */ /* 0x040fe200078e00ff */
[C---:B------:R-:W-:Y:S01]  /*bf00*/  ISETP.GT.U32.AND P1, PT, R5.reuse, R246, PT ;  /* 0x000000f60500720c */ /* 0x040fe20003f24070 */
[----:B------:R-:W2:Y:S01]  /*bf10*/  LDL.LU R21, [R1+0x114c] ;  /* 0x00114c0001157983 */ /* 0x000ea20000300800 */
[----:B------:R-:W-:Y:S01]  /*bf20*/  ISETP.GT.U32.AND P5, PT, R5, R248, PT ;  /* 0x000000f80500720c */ /* 0x000fe20003fa4070 */
[----:B------:R-:W-:-:S04]  /*bf30*/  IMAD.HI.U32 R18, R2, R7, RZ ;  /* 0x0000000702127227 */ /* 0x000fc800078e00ff */
[C---:B------:R-:W-:Y:S02]  /*bf40*/  IMAD R9, R5.reuse, R20, R9 ;  /* 0x0000001405097224 */ /* 0x040fe400078e0209 */
[----:B------:R-:W-:Y:S01]  /*bf50*/  @!P4 IMAD.MOV R240, RZ, RZ, -R240 ;  /* 0x000000fffff0c224 */ /* 0x000fe200078e0af0 */
[C---:B------:R-:W-:Y:S01]  /*bf60*/  ISETP.GT.U32.AND P4, PT, R5.reuse, R247, PT ;  /* 0x000000f70500720c */ /* 0x040fe20003f84070 */
[----:B------:R-:W-:Y:S01]  /*bf70*/  @!P2 IMAD.MOV R242, RZ, RZ, -R242 ;  /* 0x000000fffff2a224 */ /* 0x000fe200078e0af2 */
[C---:B------:R-:W-:Y:S01]  /*bf80*/  ISETP.GT.U32.AND P2, PT, R5.reuse, R249, PT ;  /* 0x000000f90500720c */ /* 0x040fe20003f44070 */
[----:B------:R-:W-:Y:S01]  /*bf90*/  IMAD.HI.U32 R2, R2, R17, RZ ;  /* 0x0000001102027227 */ /* 0x000fe200078e00ff */
[----:B------:R-:W3:Y:S03]  /*bfa0*/  LDL.LU R20, [R1+0x1148] ;  /* 0x0011480001147983 */ /* 0x000ee60000300800 */
[----:B------:R-:W-:Y:S01]  /*bfb0*/  @!P3 IMAD.MOV R243, RZ, RZ, -R243 ;  /* 0x000000fffff3b224 */ /* 0x000fe200078e0af3 */
[----:B------:R-:W-:Y:S01]  /*bfc0*/  ISETP.GT.U32.AND P3, PT, R5, R251, PT ;  /* 0x000000fb0500720c */ /* 0x000fe20003f64070 */
[----:B------:R-:W-:-:S02]  /*bfd0*/  IMAD.MOV R19, RZ, RZ, -R19 ;  /* 0x000000ffff137224 */ /* 0x000fc400078e0a13 */
[----:B------:R-:W-:Y:S01]  /*bfe0*/  @!P0 IMAD.IADD R244, R244, 0x1, -R5 ;  /* 0x00000001f4f48824 */ /* 0x000fe200078e0a05 */
[C---:B------:R-:W-:Y:S01]  /*bff0*/  ISETP.GT.U32.AND P0, PT, R5.reuse, R9, PT ;  /* 0x000000090500720c */ /* 0x040fe20003f04070 */
[----:B------:R-:W-:Y:S02]  /*c000*/  IMAD.MOV R2, RZ, RZ, -R2 ;  /* 0x000000ffff027224 */ /* 0x000fe400078e0a02 */
[----:B------:R-:W-:Y:S02]  /*c010*/  IMAD.MOV R18, RZ, RZ, -R18 ;  /* 0x000000ffff127224 */ /* 0x000fe400078e0a12 */
[C---:B------:R-:W-:Y:S02]  /*c020*/  IMAD R8, R5.reuse, R19, R8 ;  /* 0x0000001305087224 */ /* 0x040fe400078e0208 */
[C---:B------:R-:W-:Y:S01]  /*c030*/  IMAD R2, R5.reuse, R2, R17 ;  /* 0x0000000205027224 */ /* 0x040fe200078e0211 */
[----:B------:R-:W4:Y:S01]  /*c040*/  LDL.LU R19, [R1+0x1144] ;  /* 0x0011440001137983 */ /* 0x000f220000300800 */
[----:B------:R-:W-:-:S02]  /*c050*/  IMAD R7, R5, R18, R7 ;  /* 0x0000001205077224 */ /* 0x000fc400078e0207 */
[----:B------:R-:W-:Y:S01]  /*c060*/  @!P6 IMAD.MOV R241, RZ, RZ, -R241 ;  /* 0x000000fffff1e224 */ /* 0x000fe200078e0af1 */
[C---:B------:R-:W-:Y:S01]  /*c070*/  ISETP.GT.U32.AND P6, PT, R5.reuse, R250, PT ;  /* 0x000000fa0500720c */ /* 0x040fe20003fc4070 */
[--C-:B------:R-:W-:Y:S01]  /*c080*/  @!P1 IMAD.IADD R246, R246, 0x1, -R5.reuse ;  /* 0x00000001f6f69824 */ /* 0x100fe200078e0a05 */
[C---:B------:R-:W-:Y:S01]  /*c090*/  ISETP.GT.U32.AND P1, PT, R5.reuse, R8, PT ;  /* 0x000000080500720c */ /* 0x040fe20003f24070 */
[--C-:B------:R-:W-:Y:S01]  /*c0a0*/  @!P5 IMAD.IADD R248, R248, 0x1, -R5.reuse ;  /* 0x00000001f8f8d824 */ /* 0x100fe200078e0a05 */
[----:B------:R-:W-:Y:S01]  /*c0b0*/  ISETP.GT.U32.AND P5, PT, R5, R2, PT ;  /* 0x000000020500720c */ /* 0x000fe20003fa4070 */
[--C-:B------:R-:W-:Y:S01]  /*c0c0*/  @!P4 IMAD.IADD R247, R247, 0x1, -R5.reuse ;  /* 0x00000001f7f7c824 */ /* 0x100fe200078e0a05 */
[----:B------:R-:W-:Y:S01]  /*c0d0*/  ISETP.GT.U32.AND P4, PT, R5, R7, PT ;  /* 0x000000070500720c */ /* 0x000fe20003f84070 */
[--C-:B------:R-:W-:Y:S01]  /*c0e0*/  @!P2 IMAD.IADD R249, R249, 0x1, -R5.reuse ;  /* 0x00000001f9f9a824 */ /* 0x100fe200078e0a05 */
[----:B------:R-:W-:Y:S01]  /*c0f0*/  ISETP.GE.AND P2, PT, R16, RZ, PT ;  /* 0x000000ff1000720c */ /* 0x000fe20003f46270 */
[--C-:B------:R-:W-:Y:S01]  /*c100*/  @!P3 IMAD.IADD R251, R251, 0x1, -R5.reuse ;  /* 0x00000001fbfbb824 */ /* 0x100fe200078e0a05 */
[----:B------:R-:W-:Y:S01]  /*c110*/  ISETP.GE.AND P3, PT, R14, RZ, PT ;  /* 0x000000ff0e00720c */ /* 0x000fe20003f66270 */
[--C-:B------:R-:W-:Y:S01]  /*c120*/  @!P0 IMAD.IADD R9, R9, 0x1, -R5.reuse ;  /* 0x0000000109098824 */ /* 0x100fe200078e0a05 */
[----:B------:R-:W-:Y:S01]  /*c130*/  ISETP.GE.AND P0, PT, R13, RZ, PT ;  /* 0x000000ff0d00720c */ /* 0x000fe20003f06270 */
[--C-:B------:R-:W-:Y:S01]  /*c140*/  @!P6 IMAD.IADD R250, R250, 0x1, -R5.reuse ;  /* 0x00000001fafae824 */ /* 0x100fe200078e0a05 */
[----:B------:R-:W-:Y:S01]  /*c150*/  ISETP.GE.AND P6, PT, R15, RZ, PT ;  /* 0x000000ff0f00720c */ /* 0x000fe20003fc6270 */
[--C-:B------:R-:W-:Y:S01]  /*c160*/  @!P1 IMAD.IADD R8, R8, 0x1, -R5.reuse ;  /* 0x0000000108089824 */ /* 0x100fe200078e0a05 */
[----:B------:R-:W2:Y:S01]  /*c170*/  LDL.LU R18, [R1+0x1140] ;  /* 0x0011400001127983 */ /* 0x000ea20000300800 */
[--C-:B------:R-:W-:Y:S01]  /*c180*/  @!P5 IMAD.IADD R2, R2, 0x1, -R5.reuse ;  /* 0x000000010202d824 */ /* 0x100fe200078e0a05 */
[----:B------:R-:W-:Y:S01]  /*c190*/  ISETP.GT.U32.AND P5, PT, R5, R9, PT ;  /* 0x000000090500720c */ /* 0x000fe20003fa4070 */
[----:B------:R-:W-:-:S02]  /*c1a0*/  @!P4 IMAD.IADD R7, R7, 0x1, -R5 ;  /* 0x000000010707c824 */ /* 0x000fc400078e0a05 */
[----:B------:R-:W-:Y:S01]  /*c1b0*/  @!P2 IMAD.MOV R244, RZ, RZ, -R244 ;  /* 0x000000fffff4a224 */ /* 0x000fe200078e0af4 */
[C---:B------:R-:W-:Y:S01]  /*c1c0*/  ISETP.GT.U32.AND P2, PT, R5.reuse, R251, PT ;  /* 0x000000fb0500720c */ /* 0x040fe20003f44070 */
[----:B------:R-:W-:Y:S01]  /*c1d0*/  @!P3 IMAD.MOV R247, RZ, RZ, -R247 ;  /* 0x000000fffff7b224 */ /* 0x000fe200078e0af7 */
[----:B------:R-:W-:Y:S01]  /*c1e0*/  ISETP.GE.AND P4, PT, R252, RZ, PT ;  /* 0x000000fffc00720c */ /* 0x000fe20003f86270 */
[----:B------:R-:W-:Y:S01]  /*c1f0*/  @!P0 IMAD.MOV R248, RZ, RZ, -R248 ;  /* 0x000000fffff88224 */ /* 0x000fe200078e0af8 */
[C---:B------:R-:W-:Y:S01]  /*c200*/  ISETP.GT.U32.AND P3, PT, R5.reuse, R8, PT ;  /* 0x000000080500720c */ /* 0x040fe20003f64070 */
[----:B------:R-:W3:Y:S01]  /*c210*/  LDL.LU R17, [R1+0x113c] ;  /* 0x00113c0001117983 */ /* 0x000ee20000300800 */
[----:B------:R-:W-:-:S03]  /*c220*/  ISETP.GT.U32.AND P0, PT, R5, R7, PT ;  /* 0x000000070500720c */ /* 0x000fc60003f04070 */
[----:B------:R-:W4:Y:S01]  /*c230*/  LDL.LU R16, [R1+0x1138] ;  /* 0x0011380001107983 */ /* 0x000f220000300800 */
[----:B------:R-:W-:Y:S01]  /*c240*/  ISETP.GE.AND P1, PT, R12, RZ, PT ;  /* 0x000000ff0c00720c */ /* 0x000fe20003f26270 */
[----:B------:R-:W-:Y:S02]  /*c250*/  @!P6 IMAD.MOV R246, RZ, RZ, -R246 ;  /* 0x000000fffff6e224 */ /* 0x000fe400078e0af6 */
[----:B------:R-:W2:Y:S01]  /*c260*/  LDL.LU R15, [R1+0x1134] ;  /* 0x00113400010f7983 */ /* 0x000ea20000300800 */
[----:B------:R-:W-:-:S03]  /*c270*/  ISETP.GE.AND P6, PT, R11, RZ, PT ;  /* 0x000000ff0b00720c */ /* 0x000fc60003fc6270 */
[----:B------:R-:W3:Y:S01]  /*c280*/  LDL.LU R14, [R1+0x1130] ;  /* 0x00113000010e7983 */ /* 0x000ee20000300800 */
[----:B------:R-:W-:-:S03]  /*c290*/  @!P5 IMAD.IADD R9, R9, 0x1, -R5 ;  /* 0x000000010909d824 */ /* 0x000fc600078e0a05 */
[----:B------:R-:W4:Y:S01]  /*c2a0*/  LDL.LU R13, [R1+0x112c] ;  /* 0x00112c00010d7983 */ /* 0x000f220000300800 */
[--C-:B------:R-:W-:Y:S01]  /*c2b0*/  @!P2 IMAD.IADD R251, R251, 0x1, -R5.reuse ;  /* 0x00000001fbfba824 */ /* 0x100fe200078e0a05 */
[----:B------:R-:W-:Y:S02]  /*c2c0*/  ISETP.GE.AND P5, PT, R0, RZ, PT ;  /* 0x000000ff0000720c */ /* 0x000fe40003fa6270 */
[----:B------:R-:W2:Y:S01]  /*c2d0*/  LDL.LU R12, [R1+0x24] ;  /* 0x00002400010c7983 */ /* 0x000ea20000300800 */
[----:B------:R-:W-:Y:S01]  /*c2e0*/  @!P4 IMAD.MOV R250, RZ, RZ, -R250 ;  /* 0x000000fffffac224 */ /* 0x000fe200078e0afa */
[----:B------:R-:W-:Y:S02]  /*c2f0*/  ISETP.GE.AND P2, PT, R4, RZ, PT ;  /* 0x000000ff0400720c */ /* 0x000fe40003f46270 */
[----:B------:R-:W3:Y:S01]  /*c300*/  LDL.LU R11, [R1+0x20] ;  /* 0x00002000010b7983 */ /* 0x000ee20000300800 */
[----:B------:R-:W-:Y:S01]  /*c310*/  ISETP.GE.AND P4, PT, R6, RZ, PT ;  /* 0x000000ff0600720c */ /* 0x000fe20003f86270 */
[----:B------:R-:W-:-:S02]  /*c320*/  @!P3 IMAD.IADD R8, R8, 0x1, -R5 ;  /* 0x000000010808b824 */ /* 0x000fc400078e0a05 */
[----:B------:R-:W4:Y:S01]  /*c330*/  LDL.LU R252, [R1+0x1c] ;  /* 0x00001c0001fc7983 */ /* 0x000f220000300800 */
[----:B------:R-:W-:-:S03]  /*c340*/  ISETP.GE.AND P3, PT, R3, RZ, PT ;  /* 0x000000ff0300720c */ /* 0x000fc60003f66270 */
[----:B------:R-:W4:Y:S01]  /*c350*/  LDL.LU R0, [R1+0x18] ;  /* 0x0000180001007983 */ /* 0x000f220000300800 */
[----:B------:R-:W-:-:S03]  /*c360*/  @!P0 IMAD.IADD R7, R7, 0x1, -R5 ;  /* 0x0000000107078824 */ /* 0x000fc600078e0a05 */
[----:B------:R-:W4:Y:S01]  /*c370*/  LDL.LU R4, [R1+0x14] ;  /* 0x0000140001047983 */ /* 0x000f220000300800 */
[----:B------:R-:W-:-:S03]  /*c380*/  ISETP.GE.AND P0, PT, R245, RZ, PT ;  /* 0x000000fff500720c */ /* 0x000fc60003f06270 */
[----:B------:R-:W4:Y:S04]  /*c390*/  LDL.LU R6, [R1+0x10] ;  /* 0x0000100001067983 */ /* 0x000f280000300800 */
[----:B------:R-:W2:Y:S04]  /*c3a0*/  LDL.LU R3, [R1+0x1128] ;  /* 0x0011280001037983 */ /* 0x000ea80000300800 */
[----:B------:R-:W3:Y:S01]  /*c3b0*/  LDL.LU R245, [R1+0x1124] ;  /* 0x0011240001f57983 */ /* 0x000ee20000300800 */
[----:B------:R-:W-:Y:S01]  /*c3c0*/  @!P1 IMAD.MOV R249, RZ, RZ, -R249 ;  /* 0x000000fffff99224 */ /* 0x000fe200078e0af9 */
[----:B------:R-:W-:Y:S01]  /*c3d0*/  ISETP.GT.U32.AND P1, PT, R5, R2, PT ;  /* 0x000000020500720c */ /* 0x000fe20003f24070 */
[----:B------:R-:W-:-:S12]  /*c3e0*/  @!P6 IMAD.MOV R251, RZ, RZ, -R251 ;  /* 0x000000fffffbe224 */ /* 0x000fd800078e0afb */
[----:B------:R-:W-:Y:S02]  /*c3f0*/  @!P1 IMAD.IADD R2, R2, 0x1, -R5 ;  /* 0x0000000102029824 */ /* 0x000fe400078e0a05 */
[----:B--2---:R-:W-:Y:S01]  /*c400*/  IMAD R3, R3, UR8, RZ ;  /* 0x0000000803037c24 */ /* 0x004fe2000f8e02ff */
[----:B---3--:R-:W-:Y:S02]  /*c410*/  ISETP.NE.AND P1, PT, R245, RZ, PT ;  /* 0x000000fff500720c */ /* 0x008fe40003f25270 */
[----:B------:R-:W-:Y:S02]  /*c420*/  LOP3.LUT R245, RZ, R245, RZ, 0x33, !PT ;  /* 0x000000f5fff57212 */ /* 0x000fe400078e33ff */
[----:B------:R-:W-:Y:S01]  /*c430*/  LEA R5, P6, R3, UR4, 0x1 ;  /* 0x0000000403057c11 */ /* 0x000fe2000f8c08ff */
[----:B------:R-:W-:Y:S01]  /*c440*/  @!P3 IMAD.MOV R2, RZ, RZ, -R2 ;  /* 0x000000ffff02b224 */ /* 0x000fe200078e0a02 */
[C---:B------:R-:W-:Y:S01]  /*c450*/  SEL R12, R245.reuse, R12, !P1 ;  /* 0x0000000cf50c7207 */ /* 0x040fe20004800000 */
[----:B------:R-:W-:Y:S01]  /*c460*/  ULDC UR4, c[0x0][0x234] ;  /* 0x00008d0000047ab9 */ /* 0x000fe20000000800 */
[C---:B------:R-:W-:Y:S01]  /*c470*/  SEL R11, R245.reuse, R11, !P1 ;  /* 0x0000000bf50b7207 */ /* 0x040fe20004800000 */
[----:B------:R0:W-:Y:S01]  /*c480*/  STL [R1+0x10f4], R5 ;  /* 0x0010f40501007387 */ /* 0x0001e20000100800 */
[----:B----4-:R-:W-:-:S02]  /*c490*/  SEL R252, R245, R252, !P1 ;  /* 0x000000fcf5fc7207 */ /* 0x010fc40004800000 */
[C---:B------:R-:W-:Y:S02]  /*c4a0*/  SEL R0, R245.reuse, R0, !P1 ;  /* 0x00000000f5007207 */ /* 0x040fe40004800000 */
[C---:B------:R-:W-:Y:S01]  /*c4b0*/  SEL R4, R245.reuse, R4, !P1 ;  /* 0x00000004f5047207 */ /* 0x040fe20004800000 */
[----:B0-----:R-:W2:Y:S04]  /*c4c0*/  LDL.LU R5, [R1+0xc] ;  /* 0x00000c0001057983 */ /* 0x001ea80000300800 */
[----:B------:R0:W-:Y:S01]  /*c4d0*/  STL [R1+0xd8], R12 ;  /* 0x0000d80c01007387 */ /* 0x0001e20000100800 */
[----:B------:R-:W-:-:S03]  /*c4e0*/  SEL R6, R245, R6, !P1 ;  /* 0x00000006f5067207 */ /* 0x000fc60004800000 */
[----:B0-----:R-:W3:Y:S04]  /*c4f0*/  LDL.LU R12, [R1+0x1120] ;  /* 0x00112000010c7983 */ /* 0x001ee80000300800 */
[----:B------:R0:W-:Y:S04]  /*c500*/  STL [R1+0xd4], R11 ;  /* 0x0000d40b01007387 */ /* 0x0001e80000100800 */
[----:B0-----:R-:W4:Y:S04]  /*c510*/  LDL.LU R11, [R1+0x111c] ;  /* 0x00111c00010b7983 */ /* 0x001f280000300800 */
[----:B------:R0:W-:Y:S04]  /*c520*/  STL [R1+0xd0], R252 ;  /* 0x0000d0fc01007387 */ /* 0x0001e80000100800 */
[----:B0-----:R-:W3:Y:S04]  /*c530*/  LDL.LU R252, [R1+0x1118] ;  /* 0x0011180001fc7983 */ /* 0x001ee80000300800 */
[----:B------:R0:W-:Y:S04]  /*c540*/  STL [R1+0xcc], R0 ;  /* 0x0000cc0001007387 */ /* 0x0001e80000100800 */
[----:B0-----:R-:W4:Y:S04]  /*c550*/  LDL.LU R0, [R1+0x1114] ;  /* 0x0011140001007983 */ /* 0x001f280000300800 */
[----:B------:R0:W-:Y:S04]  /*c560*/  STL [R1+0xc8], R4 ;  /* 0x0000c80401007387 */ /* 0x0001e80000100800 */
[----:B0-----:R-:W3:Y:S04]  /*c570*/  LDL.LU R4, [R1+0x1110] ;  /* 0x0011100001047983 */ /* 0x001ee80000300800 */
[----:B------:R0:W-:Y:S04]  /*c580*/  STL [R1+0xc4], R6 ;  /* 0x0000c40601007387 */ /* 0x0001e80000100800 */
[----:B0-----:R-:W3:Y:S01]  /*c590*/  LDL.LU R6, [R1+0x110c] ;  /* 0x00110c0001067983 */ /* 0x001ee20000300800 */
[----:B--2---:R-:W-:-:S05]  /*c5a0*/  SEL R5, R245, R5, !P1 ;  /* 0x00000005f5057207 */ /* 0x004fca0004800000 */
[----:B------:R0:W-:Y:S01]  /*c5b0*/  STL [R1+0xc0], R5 ;  /* 0x0000c00501007387 */ /* 0x0001e20000100800 */
[C---:B----4-:R-:W-:Y:S02]  /*c5c0*/  SEL R0, R245.reuse, R0, !P1 ;  /* 0x00000000f5007207 */ /* 0x050fe40004800000 */
[C---:B---3--:R-:W-:Y:S02]  /*c5d0*/  SEL R4, R245.reuse, R4, !P1 ;  /* 0x00000004f5047207 */ /* 0x048fe40004800000 */
[C---:B0-----:R-:W-:Y:S02]  /*c5e0*/  SEL R5, R245.reuse, R6, !P1 ;  /* 0x00000006f5057207 */ /* 0x041fe40004800000 */
[----:B------:R-:W2:Y:S04]  /*c5f0*/  LDL.LU R6, [R1+0x1108] ;  /* 0x0011080001067983 */ /* 0x000ea80000300800 */
[----:B------:R0:W-:Y:S04]  /*c600*/  STL [R1+0xbc], R5 ;  /* 0x0000bc0501007387 */ /* 0x0001e80000100800 */
[----:B------:R1:W-:Y:S01]  /*c610*/  STL [R1+0xb8], R4 ;  /* 0x0000b80401007387 */ /* 0x0003e20000100800 */
[----:B0-----:R-:W-:-:S03]  /*c620*/  SEL R5, R245, R252, !P1 ;  /* 0x000000fcf5057207 */ /* 0x001fc60004800000 */
[----:B------:R0:W-:Y:S01]  /*c630*/  STL [R1+0xb4], R0 ;  /* 0x0000b40001007387 */ /* 0x0001e20000100800 */
[----:B-1----:R-:W-:-:S03]  /*c640*/  SEL R4, R245, R11, !P1 ;  /* 0x0000000bf5047207 */ /* 0x002fc60004800000 */
        /* <DEDUP_REMOVED lines=77> */
[C---:B------:R-:W-:Y:S02]  /*cb20*/  SEL R31, R245.reuse, R49, !P1 ;  /* 0x00000031f51f7207 */ /* 0x040fe40004800000 */
[C---:B0-----:R-:W-:Y:S01]  /*cb30*/  SEL R4, R245.reuse, R80, !P1 ;  /* 0x00000050f5047207 */ /* 0x041fe20004800000 */
[----:B------:R0:W-:Y:S01]  /*cb40*/  STL [R1+0x20], R5 ;  /* 0x0000200501007387 */ /* 0x0001e20000100800 */
[----:B-1----:R-:W-:-:S03]  /*cb50*/  SEL R0, R245, R81, !P1 ;  /* 0x00000051f5007207 */ /* 0x002fc60004800000 */
[----:B------:R-:W3:Y:S01]  /*cb60*/  LDL.LU R49, [R1+0xd8] ;  /* 0x0000d80001317983 */ /* 0x000ee20000300800 */
[----:B------:R-:W-:-:S03]  /*cb70*/  SEL R32, R245, R48, !P1 ;  /* 0x00000030f5207207 */ /* 0x000fc60004800000 */
[----:B------:R-:W-:Y:S01]  /*cb80*/  STL [R1+0x18], R4 ;  /* 0x0000180401007387 */ /* 0x000fe20000100800 */
[----:B------:R-:W-:-:S03]  /*cb90*/  SEL R33, R245, R47, !P1 ;  /* 0x0000002ff5217207 */ /* 0x000fc60004800000 */
[----:B------:R-:W4:Y:S01]  /*cba0*/  LDL.LU R48, [R1+0xd4] ;  /* 0x0000d40001307983 */ /* 0x000f220000300800 */
[----:B------:R-:W-:-:S03]  /*cbb0*/  SEL R34, R245, R46, !P1 ;  /* 0x0000002ef5227207 */ /* 0x000fc60004800000 */
[----:B------:R1:W-:Y:S01]  /*cbc0*/  STL [R1+0x14], R0 ;  /* 0x0000140001007387 */ /* 0x0003e20000100800 */
[----:B------:R-:W-:-:S03]  /*cbd0*/  SEL R35, R245, R45, !P1 ;  /* 0x0000002df5237207 */ /* 0x000fc60004800000 */
[----:B------:R-:W4:Y:S01]  /*cbe0*/  LDL.LU R47, [R1+0xd0] ;  /* 0x0000d000012f7983 */ /* 0x000f220000300800 */
[----:B------:R-:W-:-:S03]  /*cbf0*/  SEL R36, R245, R44, !P1 ;  /* 0x0000002cf5247207 */ /* 0x000fc60004800000 */
[----:B------:R-:W4:Y:S01]  /*cc00*/  LDL.LU R46, [R1+0xcc] ;  /* 0x0000cc00012e7983 */ /* 0x000f220000300800 */
[----:B------:R-:W-:-:S03]  /*cc10*/  SEL R37, R245, R43, !P1 ;  /* 0x0000002bf5257207 */ /* 0x000fc60004800000 */
[----:B------:R-:W4:Y:S01]  /*cc20*/  LDL.LU R45, [R1+0xc8] ;  /* 0x0000c800012d7983 */ /* 0x000f220000300800 */
[----:B------:R-:W-:-:S03]  /*cc30*/  SEL R38, R245, R42, !P1 ;  /* 0x0000002af5267207 */ /* 0x000fc60004800000 */
[----:B------:R-:W4:Y:S01]  /*cc40*/  LDL.LU R44, [R1+0xc4] ;  /* 0x0000c400012c7983 */ /* 0x000f220000300800 */
[----:B------:R-:W-:-:S03]  /*cc50*/  SEL R39, R245, R41, !P1 ;  /* 0x00000029f5277207 */ /* 0x000fc60004800000 */
[----:B------:R-:W4:Y:S04]  /*cc60*/  LDL.LU R43, [R1+0xc0] ;  /* 0x0000c000012b7983 */ /* 0x000f280000300800 */
[----:B------:R-:W4:Y:S04]  /*cc70*/  LDL.LU R42, [R1+0xbc] ;  /* 0x0000bc00012a7983 */ /* 0x000f280000300800 */
[----:B------:R-:W4:Y:S01]  /*cc80*/  LDL.LU R41, [R1+0xb8] ;  /* 0x0000b80001297983 */ /* 0x000f220000300800 */
[C---:B0-----:R-:W-:Y:S02]  /*cc90*/  SEL R5, R245.reuse, R82, !P1 ;  /* 0x00000052f5057207 */ /* 0x041fe40004800000 */
[----:B-1----:R-:W-:-:S02]  /*cca0*/  SEL R0, R245, R83, !P1 ;  /* 0x00000053f5007207 */ /* 0x002fc40004800000 */
[C---:B------:R-:W-:Y:S02]  /*ccb0*/  SEL R4, R245.reuse, R84, !P1 ;  /* 0x00000054f5047207 */ /* 0x040fe40004800000 */
[C---:B------:R-:W-:Y:S02]  /*ccc0*/  SEL R252, R245.reuse, R85, !P1 ;  /* 0x00000055f5fc7207 */ /* 0x040fe40004800000 */
[----:B------:R-:W-:Y:S01]  /*ccd0*/  SEL R84, R245, R2, !P1 ;  /* 0x00000002f5547207 */ /* 0x000fe20004800000 */
[----:B------:R-:W-:Y:S01]  /*cce0*/  STL [R1+0x10f8], R5 ;  /* 0x0010f80501007387 */ /* 0x000fe20000100800 */
[----:B------:R-:W-:Y:S01]  /*ccf0*/  LEA.HI.X.SX32 R2, R3, UR5, 0x1, P6 ;  /* 0x0000000503027c11 */ /* 0x000fe2000b0f0eff */
[----:B------:R-:W-:Y:S02]  /*cd00*/  ULDC UR5, c[0x0][0x240] ;  /* 0x0000900000057ab9 */ /* 0x000fe40000000800 */
[----:B------:R-:W-:Y:S04]  /*cd10*/  STL [R1+0x10fc], R0 ;  /* 0x0010fc0001007387 */ /* 0x000fe80000100800 */
[----:B------:R-:W-:Y:S01]  /*cd20*/  STL [R1+0x1100], R4 ;  /* 0x0011000401007387 */ /* 0x000fe20000100800 */
[----:B--2---:R-:W-:-:S03]  /*cd30*/  IMAD R3, R6, UR4, RZ ;  /* 0x0000000406037c24 */ /* 0x004fc6000f8e02ff */
[----:B------:R0:W-:Y:S01]  /*cd40*/  STL [R1+0x1104], R252 ;  /* 0x001104fc01007387 */ /* 0x0001e20000100800 */
[----:B------:R-:W-:-:S03]  /*cd50*/  SEL R11, R245, R69, !P1 ;  /* 0x00000045f50b7207 */ /* 0x000fc60004800000 */
[----:B------:R-:W-:Y:S01]  /*cd60*/  STL [R1+0x10f0], R2 ;  /* 0x0010f00201007387 */ /* 0x000fe20000100800 */
[----:B------:R-:W-:-:S03]  /*cd70*/  SEL R12, R245, R68, !P1 ;  /* 0x00000044f50c7207 */ /* 0x000fc60004800000 */
[----:B------:R1:W-:Y:S01]  /*cd80*/  STL [R1+0x10ec], R3 ;  /* 0x0010ec0301007387 */ /* 0x0003e20000100800 */
[----:B------:R-:W-:-:S03]  /*cd90*/  SEL R13, R245, R67, !P1 ;  /* 0x00000043f50d7207 */ /* 0x000fc60004800000 */
[----:B------:R-:W2:Y:S01]  /*cda0*/  LDL.LU R71, [R1+0xb4] ;  /* 0x0000b40001477983 */ /* 0x000ea20000300800 */
        /* <DEDUP_REMOVED lines=33> */
[----:B------:R-:W2:Y:S04]  /*cfc0*/  LDL.LU R54, [R1+0x70] ;  /* 0x0000700001367983 */ /* 0x000ea80000300800 */
[----:B------:R-:W2:Y:S04]  /*cfd0*/  LDL.LU R53, [R1+0x6c] ;  /* 0x00006c0001357983 */ /* 0x000ea80000300800 */
[----:B------:R-:W2:Y:S04]  /*cfe0*/  LDL.LU R52, [R1+0x68] ;  /* 0x0000680001347983 */ /* 0x000ea80000300800 */
[----:B------:R-:W2:Y:S01]  /*cff0*/  LDL.LU R51, [R1+0x64] ;  /* 0x0000640001337983 */ /* 0x000ea20000300800 */
[----:B------:R-:W-:-:S03]  /*d000*/  @!P4 IMAD.MOV R9, RZ, RZ, -R9 ;  /* 0x000000ffff09c224 */ /* 0x000fc600078e0a09 */
[----:B------:R-:W2:Y:S01]  /*d010*/  LDL.LU R50, [R1+0x60] ;  /* 0x0000600001327983 */ /* 0x000ea20000300800 */
[----:B------:R-:W-:Y:S02]  /*d020*/  @!P2 IMAD.MOV R8, RZ, RZ, -R8 ;  /* 0x000000ffff08a224 */ /* 0x000fe400078e0a08 */
[----:B------:R-:W-:Y:S02]  /*d030*/  @!P5 IMAD.MOV R7, RZ, RZ, -R7 ;  /* 0x000000ffff07d224 */ /* 0x000fe400078e0a07 */
[----:B------:R-:W-:Y:S01]  /*d040*/  @!P0 IMAD.MOV R10, RZ, RZ, -R10 ;  /* 0x000000ffff0a8224 */ /* 0x000fe200078e0a0a */
[C---:B------:R-:W-:Y:S02]  /*d050*/  SEL R40, R245.reuse, R40, !P1 ;  /* 0x00000028f5287207 */ /* 0x040fe40004800000 */
[C---:B------:R-:W-:Y:S02]  /*d060*/  SEL R86, R245.reuse, R86, !P1 ;  /* 0x00000056f5567207 */ /* 0x040fe40004800000 */
[----:B------:R-:W-:-:S02]  /*d070*/  SEL R87, R245, R87, !P1 ;  /* 0x00000057f5577207 */ /* 0x000fc40004800000 */
[C---:B------:R-:W-:Y:S02]  /*d080*/  SEL R88, R245.reuse, R88, !P1 ;  /* 0x00000058f5587207 */ /* 0x040fe40004800000 */
[C---:B------:R-:W-:Y:S02]  /*d090*/  SEL R89, R245.reuse, R89, !P1 ;  /* 0x00000059f5597207 */ /* 0x040fe40004800000 */
[C---:B------:R-:W-:Y:S02]  /*d0a0*/  SEL R90, R245.reuse, R90, !P1 ;  /* 0x0000005af55a7207 */ /* 0x040fe40004800000 */
        /* <DEDUP_REMOVED lines=58> */
[----:B------:R-:W-:Y:S01]  /*d450*/  SEL R149, R245, R149, !P1 ;  /* 0x00000095f5957207 */ /* 0x000fe20004800000 */
[----:B---3--:R-:W-:Y:S02]  /*d460*/  IMAD R80, R49, UR5, RZ ;  /* 0x0000000531507c24 */ /* 0x008fe4000f8e02ff */
[----:B------:R-:W3:Y:S01]  /*d470*/  LDL.LU R49, [R1+0x5c] ;  /* 0x00005c0001317983 */ /* 0x000ee20000300800 */
[----:B----4-:R-:W-:-:S03]  /*d480*/  IMAD R79, R48, UR5, RZ ;  /* 0x00000005304f7c24 */ /* 0x010fc6000f8e02ff */
[----:B------:R-:W4:Y:S01]  /*d490*/  LDL.LU R48, [R1+0x58] ;  /* 0x0000580001307983 */ /* 0x000f220000300800 */
[----:B------:R-:W-:-:S03]  /*d4a0*/  IMAD R78, R47, UR5, RZ ;  /* 0x000000052f4e7c24 */ /* 0x000fc6000f8e02ff */
[----:B------:R-:W4:Y:S01]  /*d4b0*/  LDL.LU R47, [R1+0x54] ;  /* 0x00005400012f7983 */ /* 0x000f220000300800 */
[----:B------:R-:W-:-:S03]  /*d4c0*/  IMAD R77, R46, UR5, RZ ;  /* 0x000000052e4d7c24 */ /* 0x000fc6000f8e02ff */
[----:B------:R-:W4:Y:S01]  /*d4d0*/  LDL.LU R46, [R1+0x50] ;  /* 0x00005000012e7983 */ /* 0x000f220000300800 */
[----:B------:R-:W-:-:S03]  /*d4e0*/  IMAD R76, R45, UR5, RZ ;  /* 0x000000052d4c7c24 */ /* 0x000fc6000f8e02ff */
[----:B------:R-:W4:Y:S01]  /*d4f0*/  LDL.LU R45, [R1+0x4c] ;  /* 0x00004c00012d7983 */ /* 0x000f220000300800 */
[----:B------:R-:W-:-:S03]  /*d500*/  IMAD R75, R44, UR5, RZ ;  /* 0x000000052c4b7c24 */ /* 0x000fc6000f8e02ff */
[----:B------:R-:W4:Y:S01]  /*d510*/  LDL.LU R44, [R1+0x48] ;  /* 0x00004800012c7983 */ /* 0x000f220000300800 */
[----:B------:R-:W-:Y:S01]  /*d520*/  IMAD R74, R43, UR5, RZ ;  /* 0x000000052b4a7c24 */ /* 0x000fe2000f8e02ff */
[C---:B------:R-:W-:Y:S02]  /*d530*/  SEL R150, R245.reuse, R150, !P1 ;  /* 0x00000096f5967207 */ /* 0x040fe40004800000 */
[----:B------:R-:W4:Y:S01]  /*d540*/  LDL.LU R43, [R1+0x44] ;  /* 0x00004400012b7983 */ /* 0x000f220000300800 */
[C---:B------:R-:W-:Y:S01]  /*d550*/  SEL R151, R245.reuse, R151, !P1 ;  /* 0x00000097f5977207 */ /* 0x040fe20004800000 */
[----:B------:R-:W-:Y:S01]  /*d560*/  IMAD R73, R42, UR5, RZ ;  /* 0x000000052a497c24 */ /* 0x000fe2000f8e02ff */
[C---:B------:R-:W-:Y:S01]  /*d570*/  SEL R152, R245.reuse, R152, !P1 ;  /* 0x00000098f5987207 */ /* 0x040fe20004800000 */
[----:B------:R-:W4:Y:S01]  /*d580*/  LDL.LU R42, [R1+0x40] ;  /* 0x00004000012a7983 */ /* 0x000f220000300800 */
[----:B------:R-:W-:Y:S01]  /*d590*/  SEL R153, R245, R153, !P1 ;  /* 0x00000099f5997207 */ /* 0x000fe20004800000 */
[----:B------:R-:W-:Y:S01]  /*d5a0*/  IMAD R72, R41, UR5, RZ ;  /* 0x0000000529487c24 */ /* 0x000fe2000f8e02ff */
[C---:B------:R-:W-:Y:S01]  /*d5b0*/  SEL R154, R245.reuse, R154, !P1 ;  /* 0x0000009af59a7207 */ /* 0x040fe20004800000 */
[----:B------:R-:W4:Y:S01]  /*d5c0*/  LDL.LU R41, [R1+0x3c] ;  /* 0x00003c0001297983 */ /* 0x000f220000300800 */
        /* <DEDUP_REMOVED lines=99> */
[----:B------:R-:W-:Y:S02]  /*dc00*/  SEL R245, R245, R10, !P1 ;  /* 0x0000000af5f57207 */ /* 0x000fe40004800000 */
[----:B------:R-:W4:Y:S04]  /*dc10*/  LDL.LU R10, [R1+0x38] ;  /* 0x00003800010a7983 */ /* 0x000f280000300800 */
[----:B------:R-:W4:Y:S04]  /*dc20*/  LDL.LU R9, [R1+0x34] ;  /* 0x0000340001097983 */ /* 0x000f280000300800 */
[----:B------:R-:W4:Y:S04]  /*dc30*/  LDL.LU R8, [R1+0x30] ;  /* 0x0000300001087983 */ /* 0x000f280000300800 */
[----:B------:R-:W4:Y:S04]  /*dc40*/  LDL.LU R7, [R1+0x2c] ;  /* 0x00002c0001077983 */ /* 0x000f280000300800 */
[----:B------:R-:W4:Y:S04]  /*dc50*/  LDL.LU R6, [R1+0x28] ;  /* 0x0000280001067983 */ /* 0x000f280000300800 */
[----:B------:R-:W4:Y:S04]  /*dc60*/  LDL.LU R85, [R1+0x24] ;  /* 0x0000240001557983 */ /* 0x000f280000300800 */
[----:B0-----:R-:W2:Y:S04]  /*dc70*/  LDL.LU R252, [R1+0x4] ;  /* 0x0000040001fc7983 */ /* 0x001ea80000300800 */
[----:B------:R-:W3:Y:S04]  /*dc80*/  LDL.LU R4, [R1+0x10] ;  /* 0x0000100001047983 */ /* 0x000ee80000300800 */
[----:B------:R-:W4:Y:S04]  /*dc90*/  LDL.LU R0, [R1+0x1c] ;  /* 0x00001c0001007983 */ /* 0x000f280000300800 */
[----:B------:R-:W4:Y:S04]  /*dca0*/  LDL.LU R5, [R1+0x20] ;  /* 0x0000200001057983 */ /* 0x000f280000300800 */
[----:B-1----:R-:W4:Y:S04]  /*dcb0*/  LDL.LU R3, [R1+0x18] ;  /* 0x0000180001037983 */ /* 0x002f280000300800 */
[----:B------:R-:W4:Y:S01]  /*dcc0*/  LDL.LU R2, [R1+0x14] ;  /* 0x0000140001027983 */ /* 0x000f220000300800 */
[----:B--2---:R-:W-:-:S02]  /*dcd0*/  IMAD R252, R252, UR5, RZ ;  /* 0x00000005fcfc7c24 */ /* 0x004fc4000f8e02ff */
[----:B---3--:R-:W-:-:S03]  /*dce0*/  IMAD R4, R4, UR5, RZ ;  /* 0x0000000504047c24 */ /* 0x008fc6000f8e02ff */
[----:B------:R0:W-:Y:S01]  /*dcf0*/  STL [R1+0x4], R252 ;  /* 0x000004fc01007387 */ /* 0x0001e20000100800 */
[----:B----4-:R-:W-:Y:S02]  /*dd00*/  IMAD R0, R0, UR5, RZ ;  /* 0x0000000500007c24 */ /* 0x010fe4000f8e02ff */
[----:B------:R-:W-:Y:S01]  /*dd10*/  IMAD R5, R5, UR5, RZ ;  /* 0x0000000505057c24 */ /* 0x000fe2000f8e02ff */
[----:B0-----:R-:W2:Y:S04]  /*dd20*/  LDL.LU R252, [R1+0x1104] ;  /* 0x0011040001fc7983 */ /* 0x001ea80000300800 */
[----:B------:R0:W-:Y:S04]  /*dd30*/  STL [R1+0x10], R4 ;  /* 0x0000100401007387 */ /* 0x0001e80000100800 */
[----:B0-----:R-:W3:Y:S04]  /*dd40*/  LDL.LU R4, [R1+0x1100] ;  /* 0x0011000001047983 */ /* 0x001ee80000300800 */
[----:B------:R0:W-:Y:S04]  /*dd50*/  STL [R1+0x1c], R0 ;  /* 0x00001c0001007387 */ /* 0x0001e80000100800 */
[----:B0-----:R-:W4:Y:S04]  /*dd60*/  LDL.LU R0, [R1+0x10fc] ;  /* 0x0010fc0001007983 */ /* 0x001f280000300800 */
[----:B------:R0:W-:Y:S04]  /*dd70*/  STL [R1+0x20], R5 ;  /* 0x0000200501007387 */ /* 0x0001e80000100800 */
[----:B0-----:R-:W2:Y:S01]  /*dd80*/  LDL.LU R5, [R1+0x10f8] ;  /* 0x0010f80001057983 */ /* 0x001ea20000300800 */
[----:B------:R-:W-:-:S05]  /*dd90*/  IMAD R3, R3, UR5, RZ ;  /* 0x0000000503037c24 */ /* 0x000fca000f8e02ff */
[----:B------:R2:W-:Y:S02]  /*dda0*/  STL [R1+0x18], R3 ;  /* 0x0000180301007387 */ /* 0x0005e40000100800 */
[----:B--2---:R-:W-:Y:S02]  /*ddb0*/  IMAD R3, R5, UR5, RZ ;  /* 0x0000000505037c24 */ /* 0x004fe4000f8e02ff */
[----:B------:R-:W2:Y:S01]  /*ddc0*/  LDL.LU R5, [R1+0x10f4] ;  /* 0x0010f40001057983 */ /* 0x000ea20000300800 */
[----:B------:R-:W-:-:S05]  /*ddd0*/  IMAD R2, R2, UR5, RZ ;  /* 0x0000000502027c24 */ /* 0x000fca000f8e02ff */
[----:B------:R2:W-:Y:S02]  /*dde0*/  STL [R1+0x14], R2 ;  /* 0x0000140201007387 */ /* 0x0005e40000100800 */
[----:B--2---:R-:W-:-:S05]  /*ddf0*/  LEA R2, P5, R80, R5, 0x1 ;  /* 0x0000000550027211 */ /* 0x004fca00078a08ff */
[----:B------:R0:W-:Y:S02]  /*de00*/  STL [R1+0x6bc], R2 ;  /* 0x0006bc0201007387 */ /* 0x0001e40000100800 */
[----:B0-----:R-:W-:-:S05]  /*de10*/  LEA R2, P3, R79, R5, 0x1 ;  /* 0x000000054f027211 */ /* 0x001fca00078608ff */
        /* <DEDUP_REMOVED lines=10> */
[----:B------:R0:W-:Y:S04]  /*dec0*/  STL [R1+0x6ec], R2 ;  /* 0x0006ec0201007387 */ /* 0x0001e80000100800 */
[----:B0-----:R-:W2:Y:S01]  /*ded0*/  LDL.LU R2, [R1+0x10f0] ;  /* 0x0010f00001027983 */ /* 0x001ea20000300800 */
[----:B------:R-:W-:Y:S02]  /*dee0*/  IMAD R71, R71, UR5, RZ ;  /* 0x0000000547477c24 */ /* 0x000fe4000f8e02ff */
[----:B------:R-:W-:Y:S02]  /*def0*/  IMAD R70, R70, UR5, RZ ;  /* 0x0000000546467c24 */ /* 0x000fe4000f8e02ff */
[----:B------:R-:W-:Y:S02]  /*df00*/  IMAD R69, R69, UR5, RZ ;  /* 0x0000000545457c24 */ /* 0x000fe4000f8e02ff */
[----:B------:R-:W-:-:S02]  /*df10*/  IMAD R68, R68, UR5, RZ ;  /* 0x0000000544447c24 */ /* 0x000fc4000f8e02ff */
[----:B------:R-:W-:Y:S02]  /*df20*/  IMAD R67, R67, UR5, RZ ;  /* 0x0000000543437c24 */ /* 0x000fe4000f8e02ff */
[----:B------:R-:W-:Y:S02]  /*df30*/  IMAD R66, R66, UR5, RZ ;  /* 0x0000000542427c24 */ /* 0x000fe4000f8e02ff */
        /* <DEDUP_REMOVED lines=50> */
[----:B------:R-:W-:Y:S01]  /*e260*/  IMAD R15, R15, UR5, RZ ;  /* 0x000000050f0f7c24 */ /* 0x000fe2000f8e02ff */
[-C--:B--2---:R-:W-:Y:S02]  /*e270*/  LEA.HI.X.SX32 R80, R80, R2.reuse, 0x1, P5 ;  /* 0x0000000250507211 */ /* 0x084fe400028f0eff */
[----:B------:R-:W-:-:S03]  /*e280*/  LEA.HI.X.SX32 R79, R79, R2, 0x1, P3 ;  /* 0x000000024f4f7211 */ /* 0x000fc600018f0eff */
[----:B------:R0:W-:Y:S01]  /*e290*/  STL [R1+0x6b8], R80 ;  /* 0x0006b85001007387 */ /* 0x0001e20000100800 */
[----:B------:R-:W-:Y:S02]  /*e2a0*/  LEA.HI.X.SX32 R77, R77, R2, 0x1, P1 ;  /* 0x000000024d4d7211 */ /* 0x000fe400008f0eff */
[----:B0-----:R-:W-:-:S05]  /*e2b0*/  LEA R80, P5, R73, R5, 0x1 ;  /* 0x0000000549507211 */ /* 0x001fca00078a08ff */
[----:B------:R0:W-:Y:S04]  /*e2c0*/  STL [R1+0x6f4], R80 ;  /* 0x0006f45001007387 */ /* 0x0001e80000100800 */
[----:B------:R1:W-:Y:S01]  /*e2d0*/  STL [R1+0x6c0], R79 ;  /* 0x0006c04f01007387 */ /* 0x0003e20000100800 */
[-C--:B0-----:R-:W-:Y:S02]  /*e2e0*/  LEA R80, P3, R72, R5.reuse, 0x1 ;  /* 0x0000000548507211 */ /* 0x081fe400078608ff */
[----:B-1----:R-:W-:Y:S02]  /*e2f0*/  LEA.HI.X.SX32 R79, R78, R2, 0x1, P2 ;  /* 0x000000024e4f7211 */ /* 0x002fe400010f0eff */
[-C--:B------:R-:W-:Y:S01]  /*e300*/  LEA R78, P2, R71, R5.reuse, 0x1 ;  /* 0x00000005474e7211 */ /* 0x080fe200078408ff */
[----:B------:R-:W-:Y:S04]  /*e310*/  STL [R1+0x6fc], R80 ;  /* 0x0006fc5001007387 */ /* 0x000fe80000100800 */
[----:B------:R0:W-:Y:S04]  /*e320*/  STL [R1+0x6c8], R79 ;  /* 0x0006c84f01007387 */ /* 0x0001e80000100800 */
[----:B------:R1:W-:Y:S04]  /*e330*/  STL [R1+0x704], R78 ;  /* 0x0007044e01007387 */ /* 0x0003e80000100800 */
[----:B------:R2:W-:Y:S01]  /*e340*/  STL [R1+0x6d0], R77 ;  /* 0x0006d04d01007387 */ /* 0x0005e20000100800 */
[----:B0-----:R-:W-:-:S02]  /*e350*/  LEA R79, P1, R70, R5, 0x1 ;  /* 0x00000005464f7211 */ /* 0x001fc400078208ff */
[-C--:B-1----:R-:W-:Y:S02]  /*e360*/  LEA.HI.X.SX32 R78, R76, R2.reuse, 0x1, P0 ;  /* 0x000000024c4e7211 */ /* 0x082fe400000f0eff */
[-C--:B------:R-:W-:Y:S02]  /*e370*/  LEA.HI.X.SX32 R76, R75, R2.reuse, 0x1, P4 ;  /* 0x000000024b4c7211 */ /* 0x080fe400020f0eff */
[-C--:B--2---:R-:W-:Y:S01]  /*e380*/  LEA R77, P0, R69, R5.reuse, 0x1 ;  /* 0x00000005454d7211 */ /* 0x084fe200078008ff */
[----:B------:R-:W-:Y:S01]  /*e390*/  STL [R1+0x70c], R79 ;  /* 0x00070c4f01007387 */ /* 0x000fe20000100800 */
[-C--:B------:R-:W-:Y:S02]  /*e3a0*/  LEA R75, P4, R68, R5.reuse, 0x1 ;  /* 0x00000005444b7211 */ /* 0x080fe400078808ff */
[----:B------:R-:W-:Y:S01]  /*e3b0*/  LEA.HI.X.SX32 R74, R74, R2, 0x1, P6 ;  /* 0x000000024a4a7211 */ /* 0x000fe200030f0eff */
[----:B------:R-:W-:Y:S04]  /*e3c0*/  STL [R1+0x6d8], R78 ;  /* 0x0006d84e01007387 */ /* 0x000fe80000100800 */
        /* <DEDUP_REMOVED lines=197> */
[----:B-1----:R-:W-:-:S03]  /*f020*/  LEA.HI.X.SX32 R27, R25, R2, 0x1, P6 ;  /* 0x00000002191b7211 */ /* 0x002fc600030f0eff */
[----:B------:R-:W-:Y:S01]  /*f030*/  STL [R1+0x8a4], R28 ;  /* 0x0008a41c01007387 */ /* 0x000fe20000100800 */
[-C--:B------:R-:W-:Y:S02]  /*f040*/  LEA.HI.X.SX32 R25, R24, R2.reuse, 0x1, P5 ;  /* 0x0000000218197211 */ /* 0x080fe400028f0eff */
[-C--:B--2---:R-:W-:Y:S01]  /*f050*/  LEA R26, P6, R18, R5.reuse, 0x1 ;  /* 0x00000005121a7211 */ /* 0x084fe200078c08ff */
[----:B------:R-:W-:Y:S01]  /*f060*/  STL [R1+0x870], R27 ;  /* 0x0008701b01007387 */ /* 0x000fe20000100800 */
[-C--:B------:R-:W-:Y:S02]  /*f070*/  LEA R24, P5, R17, R5.reuse, 0x1 ;  /* 0x0000000511187211 */ /* 0x080fe400078a08ff */
[----:B------:R-:W-:Y:S01]  /*f080*/  LEA.HI.X.SX32 R23, R23, R2, 0x1, P3 ;  /* 0x0000000217177211 */ /* 0x000fe200018f0eff */
[----:B------:R-:W-:Y:S04]  /*f090*/  STL [R1+0x8ac], R26 ;  /* 0x0008ac1a01007387 */ /* 0x000fe80000100800 */
[----:B------:R-:W2:Y:S04]  /*f0a0*/  LDL.LU R75, [R1+0x4] ;  /* 0x00000400014b7983 */ /* 0x000ea80000300800 */
[----:B------:R-:W-:Y:S04]  /*f0b0*/  STL [R1+0x878], R25 ;  /* 0x0008781901007387 */ /* 0x000fe80000100800 */
[----:B------:R0:W-:Y:S04]  /*f0c0*/  STL [R1+0x8b4], R24 ;  /* 0x0008b41801007387 */ /* 0x0001e80000100800 */
[----:B------:R-:W2:Y:S04]  /*f0d0*/  LDL.LU R76, [R1+0x10] ;  /* 0x00001000014c7983 */ /* 0x000ea80000300800 */
[----:B------:R1:W-:Y:S01]  /*f0e0*/  STL [R1+0x880], R23 ;  /* 0x0008801701007387 */ /* 0x0003e20000100800 */
[----:B0-----:R-:W-:-:S03]  /*f0f0*/  LEA R24, P3, R16, R5, 0x1 ;  /* 0x0000000510187211 */ /* 0x001fc600078608ff */
[----:B------:R-:W2:Y:S01]  /*f100*/  LDL.LU R77, [R1+0x1c] ;  /* 0x00001c00014d7983 */ /* 0x000ea20000300800 */
[----:B-1----:R-:W-:-:S03]  /*f110*/  LEA.HI.X.SX32 R23, R22, R2, 0x1, P2 ;  /* 0x0000000216177211 */ /* 0x002fc600010f0eff */
[----:B------:R-:W-:Y:S01]  /*f120*/  STL [R1+0x8bc], R24 ;  /* 0x0008bc1801007387 */ /* 0x000fe20000100800 */
[----:B------:R-:W-:-:S03]  /*f130*/  LEA R22, P2, R15, R5, 0x1 ;  /* 0x000000050f167211 */ /* 0x000fc600078408ff */
[----:B------:R-:W2:Y:S04]  /*f140*/  LDL.LU R78, [R1+0x20] ;  /* 0x00002000014e7983 */ /* 0x000ea80000300800 */
[----:B------:R0:W-:Y:S04]  /*f150*/  STL [R1+0x888], R23 ;  /* 0x0008881701007387 */ /* 0x0001e80000100800 */
[----:B------:R-:W2:Y:S04]  /*f160*/  LDL.LU R79, [R1+0x18] ;  /* 0x00001800014f7983 */ /* 0x000ea80000300800 */
[----:B------:R1:W-:Y:S04]  /*f170*/  STL [R1+0x8c4], R22 ;  /* 0x0008c41601007387 */ /* 0x0003e80000100800 */
[----:B------:R-:W2:Y:S01]  /*f180*/  LDL.LU R80, [R1+0x14] ;  /* 0x0000140001507983 */ /* 0x000ea20000300800 */
[----:B------:R-:W-:Y:S01]  /*f190*/  IMAD R14, R14, UR5, RZ ;  /* 0x000000050e0e7c24 */ /* 0x000fe2000f8e02ff */
[----:B------:R-:W-:Y:S01]  /*f1a0*/  LEA.HI.X.SX32 R21, R21, R2, 0x1, P1 ;  /* 0x0000000215157211 */ /* 0x000fe200008f0eff */
[----:B------:R-:W-:-:S02]  /*f1b0*/  IMAD R13, R13, UR5, RZ ;  /* 0x000000050d0d7c24 */ /* 0x000fc4000f8e02ff */
[----:B------:R-:W-:Y:S01]  /*f1c0*/  IMAD R12, R12, UR5, RZ ;  /* 0x000000050c0c7c24 */ /* 0x000fe2000f8e02ff */
[-C--:B0-----:R-:W-:Y:S01]  /*f1d0*/  LEA R23, P1, R14, R5.reuse, 0x1 ;  /* 0x000000050e177211 */ /* 0x081fe200078208ff */
[----:B------:R0:W-:Y:S01]  /*f1e0*/  STL [R1+0x890], R21 ;  /* 0x0008901501007387 */ /* 0x0001e20000100800 */
[-C--:B-1----:R-:W-:Y:S01]  /*f1f0*/  LEA.HI.X.SX32 R22, R20, R2.reuse, 0x1, P0 ;  /* 0x0000000214167211 */ /* 0x082fe200000f0eff */
[----:B------:R-:W-:Y:S01]  /*f200*/  IMAD R11, R11, UR5, RZ ;  /* 0x000000050b0b7c24 */ /* 0x000fe2000f8e02ff */
[-C--:B------:R-:W-:Y:S01]  /*f210*/  LEA.HI.X.SX32 R20, R19, R2.reuse, 0x1, P4 ;  /* 0x0000000213147211 */ /* 0x080fe200020f0eff */
[----:B------:R-:W-:Y:S01]  /*f220*/  STL [R1+0x8cc], R23 ;  /* 0x0008cc1701007387 */ /* 0x000fe20000100800 */
[-C--:B------:R-:W-:Y:S01]  /*f230*/  LEA R19, P4, R12, R5.reuse, 0x1 ;  /* 0x000000050c137211 */ /* 0x080fe200078808ff */
[----:B------:R-:W-:Y:S01]  /*f240*/  IMAD R10, R10, UR5, RZ ;  /* 0x000000050a0a7c24 */ /* 0x000fe2000f8e02ff */
[----:B------:R-:W-:Y:S02]  /*f250*/  LEA.HI.X.SX32 R18, R18, R2, 0x1, P6 ;  /* 0x0000000212127211 */ /* 0x000fe400030f0eff */
[----:B0-----:R-:W-:Y:S01]  /*f260*/  LEA R21, P0, R13, R5, 0x1 ;  /* 0x000000050d157211 */ /* 0x001fe200078008ff */
[----:B------:R-:W-:Y:S01]  /*f270*/  STL [R1+0x898], R22 ;  /* 0x0008981601007387 */ /* 0x000fe20000100800 */
[----:B------:R-:W-:-:S03]  /*f280*/  IMAD R9, R9, UR5, RZ ;  /* 0x0000000509097c24 */ /* 0x000fc6000f8e02ff */
[----:B------:R-:W-:Y:S04]  /*f290*/  STL [R1+0x8d4], R21 ;  /* 0x0008d41501007387 */ /* 0x000fe80000100800 */
[----:B------:R0:W-:Y:S04]  /*f2a0*/  STL [R1+0x8a0], R20 ;  /* 0x0008a01401007387 */ /* 0x0001e80000100800 */
[----:B------:R1:W-:Y:S01]  /*f2b0*/  STL [R1+0x8dc], R19 ;  /* 0x0008dc1301007387 */ /* 0x0003e20000100800 */
[----:B------:R-:W-:-:S03]  /*f2c0*/  IMAD R8, R8, UR5, RZ ;  /* 0x0000000508087c24 */ /* 0x000fc6000f8e02ff */
[----:B------:R3:W-:Y:S01]  /*f2d0*/  STL [R1+0x8a8], R18 ;  /* 0x0008a81201007387 */ /* 0x0007e20000100800 */
[-C--:B0-----:R-:W-:Y:S02]  /*f2e0*/  LEA R20, P6, R11, R5.reuse, 0x1 ;  /* 0x000000050b147211 */ /* 0x081fe400078c08ff */
[-C--:B-1----:R-:W-:Y:S02]  /*f2f0*/  LEA.HI.X.SX32 R19, R17, R2.reuse, 0x1, P5 ;  /* 0x0000000211137211 */ /* 0x082fe400028f0eff */
[-C--:B------:R-:W-:Y:S02]  /*f300*/  LEA.HI.X.SX32 R17, R16, R2.reuse, 0x1, P3 ;  /* 0x0000000210117211 */ /* 0x080fe400018f0eff */
[-C--:B---3--:R-:W-:Y:S01]  /*f310*/  LEA R18, P5, R10, R5.reuse, 0x1 ;  /* 0x000000050a127211 */ /* 0x088fe200078a08ff */
[----:B------:R-:W-:Y:S01]  /*f320*/  STL [R1+0x8e4], R20 ;  /* 0x0008e41401007387 */ /* 0x000fe20000100800 */
[----:B------:R-:W-:Y:S01]  /*f330*/  LEA R16, P3, R9, R5, 0x1 ;  /* 0x0000000509107211 */ /* 0x000fe200078608ff */
[----:B------:R-:W-:Y:S01]  /*f340*/  IMAD R7, R7, UR5, RZ ;  /* 0x0000000507077c24 */ /* 0x000fe2000f8e02ff */
[----:B------:R-:W-:Y:S01]  /*f350*/  LEA.HI.X.SX32 R15, R15, R2, 0x1, P2 ;  /* 0x000000020f0f7211 */ /* 0x000fe200010f0eff */
        /* <DEDUP_REMOVED lines=21> */
[-C--:B------:R-:W-:Y:S01]  /*f4b0*/  LEA.HI.X.SX32 R11, R10, R2.reuse, 0x1, P5 ;  /* 0x000000020a0b7211 */ /* 0x080fe200028f0eff */
[----:B------:R-:W-:Y:S01]  /*f4c0*/  STL [R1+0x914], R14 ;  /* 0x0009140e01007387 */ /* 0x000fe20000100800 */
[----:B------:R-:W-:-:S03]  /*f4d0*/  LEA.HI.X.SX32 R9, R9, R2, 0x1, P3 ;  /* 0x0000000209097211 */ /* 0x000fc600018f0eff */
[----:B------:R-:W-:Y:S01]  /*f4e0*/  STL [R1+0x8e0], R13 ;  /* 0x0008e00d01007387 */ /* 0x000fe20000100800 */
[----:B------:R-:W-:Y:S01]  /*f4f0*/  LEA.HI.X.SX32 R6, R6, R2, 0x1, P0 ;  /* 0x0000000206067211 */ /* 0x000fe200000f0eff */
[----:B----4-:R-:W-:Y:S02]  /*f500*/  IMAD R0, R0, UR5, RZ ;  /* 0x0000000500007c24 */ /* 0x010fe4000f8e02ff */
        /* <DEDUP_REMOVED lines=18> */
[----:B------:R-:W-:Y:S01]  /*f630*/  IMAD R102, R102, UR5, RZ ;  /* 0x0000000566667c24 */ /* 0x000fe2000f8e02ff */
[----:B--2---:R-:W-:-:S05]  /*f640*/  LEA R12, P6, R75, R5, 0x1 ;  /* 0x000000054b0c7211 */ /* 0x004fca00078c08ff */
[----:B------:R-:W-:Y:S01]  /*f650*/  STL [R1+0x91c], R12 ;  /* 0x00091c0c01007387 */ /* 0x000fe20000100800 */
[----:B------:R-:W-:-:S03]  /*f660*/  LEA R10, P5, R76, R5, 0x1 ;  /* 0x000000054c0a7211 */ /* 0x000fc600078a08ff */
[----:B------:R0:W-:Y:S04]  /*f670*/  STL [R1+0x8e8], R11 ;  /* 0x0008e80b01007387 */ /* 0x0001e80000100800 */
[----:B------:R1:W-:Y:S04]  /*f680*/  STL [R1+0x924], R10 ;  /* 0x0009240a01007387 */ /* 0x0003e80000100800 */
[----:B------:R2:W-:Y:S01]  /*f690*/  STL [R1+0x8f0], R9 ;  /* 0x0008f00901007387 */ /* 0x0005e20000100800 */
[----:B0-----:R-:W-:Y:S02]  /*f6a0*/  LEA R11, P3, R77, R5, 0x1 ;  /* 0x000000054d0b7211 */ /* 0x001fe400078608ff */
[----:B-1----:R-:W-:-:S02]  /*f6b0*/  LEA.HI.X.SX32 R10, R8, R2, 0x1, P2 ;  /* 0x00000002080a7211 */ /* 0x002fc400010f0eff */
[----:B------:R-:W-:Y:S02]  /*f6c0*/  LEA.HI.X.SX32 R8, R7, R2, 0x1, P1 ;  /* 0x0000000207087211 */ /* 0x000fe400008f0eff */
[-C--:B--2---:R-:W-:Y:S01]  /*f6d0*/  LEA R9, P2, R78, R5.reuse, 0x1 ;  /* 0x000000054e097211 */ /* 0x084fe200078408ff */
[----:B------:R-:W-:Y:S04]  /*f6e0*/  STL [R1+0x92c], R11 ;  /* 0x00092c0b01007387 */ /* 0x000fe80000100800 */
[----:B------:R-:W-:Y:S01]  /*f6f0*/  STL [R1+0x8f8], R10 ;  /* 0x0008f80a01007387 */ /* 0x000fe20000100800 */
[----:B------:R-:W-:-:S03]  /*f700*/  LEA R7, P1, R79, R5, 0x1 ;  /* 0x000000054f077211 */ /* 0x000fc600078208ff */
[----:B------:R-:W-:Y:S04]  /*f710*/  STL [R1+0x934], R9 ;  /* 0x0009340901007387 */ /* 0x000fe80000100800 */
[----:B------:R0:W-:Y:S04]  /*f720*/  STL [R1+0x900], R8 ;  /* 0x0009000801007387 */ /* 0x0001e80000100800 */
[----:B------:R1:W-:Y:S04]  /*f730*/  STL [R1+0x93c], R7 ;  /* 0x00093c0701007387 */ /* 0x0003e80000100800 */
[----:B------:R2:W-:Y:S01]  /*f740*/  STL [R1+0x908], R6 ;  /* 0x0009080601007387 */ /* 0x0005e20000100800 */
[----:B0-----:R-:W-:-:S02]  /*f750*/  LEA R8, P0, R80, R5, 0x1 ;  /* 0x0000000550087211 */ /* 0x001fc400078008ff */
[----:B-1----:R-:W-:-:S03]  /*f760*/  LEA.HI.X.SX32 R7, R85, R2, 0x1, P4 ;  /* 0x0000000255077211 */ /* 0x002fc600020f0eff */
[----:B------:R0:W-:Y:S01]  /*f770*/  STL [R1+0x944], R8 ;  /* 0x0009440801007387 */ /* 0x0001e20000100800 */
[----:B--2---:R-:W-:-:S03]  /*f780*/  LEA R6, P4, R3, R5, 0x1 ;  /* 0x0000000503067211 */ /* 0x004fc600078808ff */
[----:B------:R1:W-:Y:S04]  /*f790*/  STL [R1+0x910], R7 ;  /* 0x0009100701007387 */ /* 0x0003e80000100800 */
[----:B------:R2:W-:Y:S01]  /*f7a0*/  STL [R1+0x94c], R6 ;  /* 0x00094c0601007387 */ /* 0x0005e20000100800 */
[----:B0-----:R-:W-:Y:S02]  /*f7b0*/  LEA.HI.X.SX32 R8, R75, R2, 0x1, P6 ;  /* 0x000000024b087211 */ /* 0x001fe400030f0eff */
[----:B-1----:R-:W-:-:S03]  /*f7c0*/  LEA R7, P6, R0, R5, 0x1 ;  /* 0x0000000500077211 */ /* 0x002fc600078c08ff */
[----:B------:R0:W-:Y:S01]  /*f7d0*/  STL [R1+0x918], R8 ;  /* 0x0009180801007387 */ /* 0x0001e20000100800 */
[----:B--2---:R-:W-:-:S03]  /*f7e0*/  LEA.HI.X.SX32 R6, R76, R2, 0x1, P5 ;  /* 0x000000024c067211 */ /* 0x004fc600028f0eff */
[----:B------:R1:W-:Y:S04]  /*f7f0*/  STL [R1+0x954], R7 ;  /* 0x0009540701007387 */ /* 0x0003e80000100800 */
[----:B------:R2:W-:Y:S01]  /*f800*/  STL [R1+0x920], R6 ;  /* 0x0009200601007387 */ /* 0x0005e20000100800 */
[----:B0-----:R-:W-:Y:S02]  /*f810*/  LEA R8, P5, R4, R5, 0x1 ;  /* 0x0000000504087211 */ /* 0x001fe400078a08ff */
        /* <DEDUP_REMOVED lines=15> */
[----:B------:R1:W-:Y:S01]  /*f910*/  STL [R1+0x940], R7 ;  /* 0x0009400701007387 */ /* 0x0003e20000100800 */
[----:B0-----:R-:W-:-:S03]  /*f920*/  LEA.HI.X.SX32 R8, R3, R2, 0x1, P4 ;  /* 0x0000000203087211 */ /* 0x001fc600020f0eff */
[----:B------:R-:W2:Y:S04]  /*f930*/  LDL.LU R3, [R1+0x10ec] ;  /* 0x0010ec0001037983 */ /* 0x000ea80000300800 */
[----:B------:R0:W-:Y:S01]  /*f940*/  STL [R1+0x97c], R6 ;  /* 0x00097c0601007387 */ /* 0x0001e20000100800 */
[----:B-1----:R-:W-:-:S03]  /*f950*/  LEA.HI.X.SX32 R7, R0, R2, 0x1, P6 ;  /* 0x0000000200077211 */ /* 0x002fc600030f0eff */
[----:B------:R1:W-:Y:S04]  /*f960*/  STL [R1+0x948], R8 ;  /* 0x0009480801007387 */ /* 0x0003e80000100800 */
[----:B------:R-:W3:Y:S01]  /*f970*/  LDL.LU R0, [R1+0x10e8] ;  /* 0x0010e80001007983 */ /* 0x000ee20000300800 */
[----:B0-----:R-:W-:-:S05]  /*f980*/  LEA R6, P4, R89, R5, 0x1 ;  /* 0x0000000559067211 */ /* 0x001fca00078808ff */
[----:B------:R0:W-:Y:S01]  /*f990*/  STL [R1+0x984], R6 ;  /* 0x0009840601007387 */ /* 0x0001e20000100800 */
[----:B-1----:R-:W-:-:S03]  /*f9a0*/  LEA.HI.X.SX32 R8, R4, R2, 0x1, P5 ;  /* 0x0000000204087211 */ /* 0x002fc600028f0eff */
[----:B------:R1:W-:Y:S04]  /*f9b0*/  STL [R1+0x950], R7 ;  /* 0x0009500701007387 */ /* 0x0003e80000100800 */
[----:B------:R-:W4:Y:S01]  /*f9c0*/  LDL.LU R4, [R1+0x10e4] ;  /* 0x0010e40001047983 */ /* 0x000f220000300800 */
[-C--:B0-----:R-:W-:Y:S02]  /*f9d0*/  LEA R6, P6, R90, R5.reuse, 0x1 ;  /* 0x000000055a067211 */ /* 0x081fe400078c08ff */
[----:B-1----:R-:W-:-:S03]  /*f9e0*/  LEA R7, P5, R91, R5, 0x1 ;  /* 0x000000055b077211 */ /* 0x002fc600078a08ff */
[----:B------:R0:W-:Y:S04]  /*f9f0*/  STL [R1+0x98c], R6 ;  /* 0x00098c0601007387 */ /* 0x0001e80000100800 */
[----:B------:R1:W-:Y:S01]  /*fa00*/  STL [R1+0x958], R8 ;  /* 0x0009580801007387 */ /* 0x0003e20000100800 */
[----:B0-----:R-:W-:-:S03]  /*fa10*/  LEA.HI.X.SX32 R6, R252, R2, 0x1, P3 ;  /* 0x00000002fc067211 */ /* 0x001fc600018f0eff */
[----:B------:R0:W-:Y:S01]  /*fa20*/  STL [R1+0x994], R7 ;  /* 0x0009940701007387 */ /* 0x0001e20000100800 */
[----:B-1----:R-:W-:-:S03]  /*fa30*/  LEA R8, P3, R92, R5, 0x1 ;  /* 0x000000055c087211 */ /* 0x002fc600078608ff */
[----:B------:R1:W-:Y:S01]  /*fa40*/  STL [R1+0x960], R6 ;  /* 0x0009600601007387 */ /* 0x0003e20000100800 */
[----:B0-----:R-:W-:-:S03]  /*fa50*/  LEA.HI.X.SX32 R7, R86, R2, 0x1, P2 ;  /* 0x0000000256077211 */ /* 0x001fc600010f0eff */
[----:B------:R0:W-:Y:S01]  /*fa60*/  STL [R1+0x99c], R8 ;  /* 0x00099c0801007387 */ /* 0x0001e20000100800 */
[----:B-1----:R-:W-:-:S03]  /*fa70*/  LEA R6, P2, R93, R5, 0x1 ;  /* 0x000000055d067211 */ /* 0x002fc600078408ff */
[----:B------:R1:W-:Y:S04]  /*fa80*/  STL [R1+0x968], R7 ;  /* 0x0009680701007387 */ /* 0x0003e80000100800 */
[----:B------:R1:W-:Y:S01]  /*fa90*/  STL [R1+0x9a4], R6 ;  /* 0x0009a40601007387 */ /* 0x0003e20000100800 */
[----:B0-----:R-:W-:Y:S02]  /*faa0*/  LEA.HI.X.SX32 R8, R87, R2, 0x1, P1 ;  /* 0x0000000257087211 */ /* 0x001fe400008f0eff */
[----:B-1----:R-:W-:-:S03]  /*fab0*/  LEA R7, P1, R94, R5, 0x1 ;  /* 0x000000055e077211 */ /* 0x002fc600078208ff */
[----:B------:R0:W-:Y:S01]  /*fac0*/  STL [R1+0x970], R8 ;  /* 0x0009700801007387 */ /* 0x0001e20000100800 */
[----:B------:R-:W-:-:S03]  /*fad0*/  LEA.HI.X.SX32 R6, R88, R2, 0x1, P0 ;  /* 0x0000000258067211 */ /* 0x000fc600000f0eff */
[----:B------:R1:W-:Y:S04]  /*fae0*/  STL [R1+0x9ac], R7 ;  /* 0x0009ac0701007387 */ /* 0x0003e80000100800 */
[----:B------:R1:W-:Y:S01]  /*faf0*/  STL [R1+0x978], R6 ;  /* 0x0009780601007387 */ /* 0x0003e20000100800 */
[----:B0-----:R-:W-:Y:S02]  /*fb00*/  LEA R8, P0, R95, R5, 0x1 ;  /* 0x000000055f087211 */ /* 0x001fe400078008ff */
[----:B-1----:R-:W-:-:S03]  /*fb10*/  LEA.HI.X.SX32 R7, R89, R2, 0x1, P4 ;  /* 0x0000000259077211 */ /* 0x002fc600020f0eff */
[----:B------:R0:W-:Y:S01]  /*fb20*/  STL [R1+0x9b4], R8 ;  /* 0x0009b40801007387 */ /* 0x0001e20000100800 */
[----:B------:R-:W-:-:S03]  /*fb30*/  LEA R6, P4, R96, R5, 0x1 ;  /* 0x0000000560067211 */ /* 0x000fc600078808ff */
        /* <DEDUP_REMOVED lines=18> */
[----:B------:R1:W-:Y:S01]  /*fc60*/  STL [R1+0x9dc], R7 ;  /* 0x0009dc0701007387 */ /* 0x0003e20000100800 */
[----:B------:R-:W-:-:S03]  /*fc70*/  IMAD R103, R103, UR5, RZ ;  /* 0x0000000567677c24 */ /* 0x000fc6000f8e02ff */
[----:B------:R1:W-:Y:S01]  /*fc80*/  STL [R1+0x9a8], R6 ;  /* 0x0009a80601007387 */ /* 0x0003e20000100800 */
[----:B0-----:R-:W-:Y:S02]  /*fc90*/  LEA R8, P1, R101, R5, 0x1 ;  /* 0x0000000565087211 */ /* 0x001fe400078208ff */
[----:B-1----:R-:W-:-:S03]  /*fca0*/  LEA.HI.X.SX32 R7, R95, R2, 0x1, P0 ;  /* 0x000000025f077211 */ /* 0x002fc600000f0eff */
[----:B------:R0:W-:Y:S01]  /*fcb0*/  STL [R1+0x9e4], R8 ;  /* 0x0009e40801007387 */ /* 0x0001e20000100800 */
[----:B------:R-:W-:-:S03]  /*fcc0*/  LEA R6, P0, R102, R5, 0x1 ;  /* 0x0000000566067211 */ /* 0x000fc600078008ff */
[----:B------:R1:W-:Y:S01]  /*fcd0*/  STL [R1+0x9b0], R7 ;  /* 0x0009b00701007387 */ /* 0x0003e20000100800 */
[----:B------:R-:W-:-:S03]  /*fce0*/  IMAD R104, R104, UR5, RZ ;  /* 0x0000000568687c24 */ /* 0x000fc6000f8e02ff */
[----:B------:R1:W-:Y:S01]  /*fcf0*/  STL [R1+0x9ec], R6 ;  /* 0x0009ec0601007387 */ /* 0x0003e20000100800 */
[----:B0-----:R-:W-:Y:S01]  /*fd00*/  LEA.HI.X.SX32 R8, R96, R2, 0x1, P4 ;  /* 0x0000000260087211 */ /* 0x001fe200020f0eff */
[----:B------:R-:W-:Y:S01]  /*fd10*/  IMAD R105, R105, UR5, RZ ;  /* 0x0000000569697c24 */ /* 0x000fe2000f8e02ff */
        /* <DEDUP_REMOVED lines=54> */
[----:B--2---:R-:W-:-:S03]  /*10080*/  LEA R6, P2, R114, R5, 0x1 ;  /* 0x0000000572067211 */ /* 0x004fc600078408ff */
[----:B------:R1:W-:Y:S01]  /*10090*/  STL [R1+0xa10], R7 ;  /* 0x000a100701007387 */ /* 0x0003e20000100800 */
[----:B------:R-:W-:-:S03]  /*100a0*/  IMAD R116, R116, UR5, RZ ;  /* 0x0000000574747c24 */ /* 0x000fc6000f8e02ff */
[----:B------:R2:W-:Y:S01]  /*100b0*/  STL [R1+0xa4c], R6 ;  /* 0x000a4c0601007387 */ /* 0x0005e20000100800 */
[----:B0-----:R-:W-:Y:S01]  /*100c0*/  LEA.HI.X.SX32 R8, R108, R2, 0x1, P1 ;  /* 0x000000026c087211 */ /* 0x001fe200008f0eff */
[----:B------:R-:W-:Y:S01]  /*100d0*/  IMAD R117, R117, UR5, RZ ;  /* 0x0000000575757c24 */ /* 0x000fe2000f8e02ff */
[----:B-1----:R-:W-:-:S03]  /*100e0*/  LEA R7, P1, R115, R5, 0x1 ;  /* 0x0000000573077211 */ /* 0x002fc600078208ff */
[----:B------:R0:W-:Y:S01]  /*100f0*/  STL [R1+0xa18], R8 ;  /* 0x000a180801007387 */ /* 0x0001e20000100800 */
[----:B--2---:R-:W-:-:S03]  /*10100*/  LEA.HI.X.SX32 R6, R109, R2, 0x1, P0 ;  /* 0x000000026d067211 */ /* 0x004fc600000f0eff */
        /* <DEDUP_REMOVED lines=690> */
[----:B------:R1:W-:Y:S04]  /*12c30*/  STL [R1+0x10a0], R7 ;  /* 0x0010a00701007387 */ /* 0x0003e80000100800 */
[----:B------:R2:W-:Y:S01]  /*12c40*/  STL [R1+0x1080], R6 ;  /* 0x0010800601007387 */ /* 0x0005e20000100800 */
[----:B0-----:R-:W-:Y:S02]  /*12c50*/  LEA R8, P2, R83, R5, 0x1 ;  /* 0x0000000553087211 */ /* 0x001fe400078408ff */
[----:B-1----:R-:W-:-:S03]  /*12c60*/  LEA.HI.X.SX32 R7, R248, R2, 0x1, P1 ;  /* 0x00000002f8077211 */ /* 0x002fc600008f0eff */
[----:B------:R-:W-:Y:S01]  /*12c70*/  STL [R1+0x10a4], R8 ;  /* 0x0010a40801007387 */ /* 0x000fe20000100800 */
[----:B--2---:R-:W-:Y:S02]  /*12c80*/  LEA R6, P1, R84, R5, 0x1 ;  /* 0x0000000554067211 */ /* 0x004fe400078208ff */
[-C--:B------:R-:W-:Y:S01]  /*12c90*/  LEA.HI.X.SX32 R5, R249, R2.reuse, 0x1, P0 ;  /* 0x00000002f9057211 */ /* 0x080fe200000f0eff */
[----:B------:R-:W-:Y:S04]  /*12ca0*/  STL [R1+0x1088], R7 ;  /* 0x0010880701007387 */ /* 0x000fe80000100800 */
[----:B------:R0:W-:Y:S04]  /*12cb0*/  STL [R1+0xca8], R6 ;  /* 0x000ca80601007387 */ /* 0x0001e80000100800 */
[----:B------:R1:W-:Y:S01]  /*12cc0*/  STL [R1+0xc90], R5 ;  /* 0x000c900501007387 */ /* 0x0003e20000100800 */
[----:B0-----:R-:W-:-:S02]  /*12cd0*/  LEA.HI.X.SX32 R6, R250, R2, 0x1, P4 ;  /* 0x00000002fa067211 */ /* 0x001fc400020f0eff */
[----:B-1----:R-:W-:-:S03]  /*12ce0*/  LEA.HI.X.SX32 R5, R251, R2, 0x1, P6 ;  /* 0x00000002fb057211 */ /* 0x002fc600030f0eff */
[----:B------:R0:W-:Y:S01]  /*12cf0*/  STL [R1+0xc94], R6 ;  /* 0x000c940601007387 */ /* 0x0001e20000100800 */
[----:B------:R-:W-:-:S03]  /*12d00*/  LEA.HI.X.SX32 R7, R81, R2, 0x1, P5 ;  /* 0x0000000251077211 */ /* 0x000fc600028f0eff */
[----:B------:R1:W-:Y:S01]  /*12d10*/  STL [R1+0xc98], R5 ;  /* 0x000c980501007387 */ /* 0x0003e20000100800 */
[----:B------:R-:W-:Y:S02]  /*12d20*/  LEA R9, P0, R3, UR10, 0x1 ;  /* 0x0000000a03097c11 */ /* 0x000fe4000f8008ff */
[-C--:B0-----:R-:W-:Y:S01]  /*12d30*/  LEA.HI.X.SX32 R6, R82, R2.reuse, 0x1, P3 ;  /* 0x0000000252067211 */ /* 0x081fe200018f0eff */
[----:B------:R-:W-:Y:S01]  /*12d40*/  STL [R1+0xc9c], R7 ;  /* 0x000c9c0701007387 */ /* 0x000fe20000100800 */
[-C--:B-1----:R-:W-:Y:S02]  /*12d50*/  LEA.HI.X.SX32 R5, R83, R2.reuse, 0x1, P2 ;  /* 0x0000000253057211 */ /* 0x082fe400010f0eff */
[----:B------:R-:W-:Y:S01]  /*12d60*/  LEA.HI.X.SX32 R2, R84, R2, 0x1, P1 ;  /* 0x0000000254027211 */ /* 0x000fe200008f0eff */
[----:B------:R-:W-:Y:S01]  /*12d70*/  STL [R1+0xca0], R6 ;  /* 0x000ca00601007387 */ /* 0x000fe20000100800 */
[----:B------:R-:W-:-:S03]  /*12d80*/  LEA.HI.X.SX32 R8, R3, UR11, 0x1, P0 ;  /* 0x0000000b03087c11 */ /* 0x000fc600080f0eff */
[----:B------:R0:W-:Y:S04]  /*12d90*/  STL [R1+0xca4], R5 ;  /* 0x000ca40501007387 */ /* 0x0001e80000100800 */
[----:B------:R1:W-:Y:S04]  /*12da0*/  STL [R1+0xa94], R2 ;  /* 0x000a940201007387 */ /* 0x0003e80000100800 */
[----:B------:R2:W5:Y:S01]  /*12db0*/  LDL.LU R3, [R1+0x10e0] ;  /* 0x0010e00001037983 */ /* 0x0005620000300800 */
[----:B0-----:R-:W0:Y:S03]  /*12dc0*/  LDC R5, c[0x0][0x238] ;  /* 0x00008e00ff057b82 */ /* 0x001e260000000800 */
[----:B------:R-:W-:Y:S04]  /*12dd0*/  STL [R1+0x6b4], RZ ;  /* 0x0006b4ff01007387 */ /* 0x000fe80000100800 */
        /* <DEDUP_REMOVED lines=256> */
[----:B------:R-:W-:Y:S04]  /*13de0*/  STL [R1], RZ ;  /* 0x000000ff01007387 */ /* 0x000fe80000100800 */
        /* <DEDUP_REMOVED lines=126> */
[----:B------:R-:W-:Y:S01]  /*145d0*/  STL [R1+0x1fc], RZ ;  /* 0x0001fcff01007387 */ /* 0x000fe20000100800 */
[----:B------:R-:W-:Y:S01]  /*145e0*/  UIADD3 UR5, UR6, 0x10000, URZ ;  /* 0x0001000006057890 */ /* 0x000fe2000fffe03f */
        /* <DEDUP_REMOVED lines=35> */
[----:B------:R-:W-:Y:S01]  /*14820*/  IMAD.MOV.U32 R94, RZ, RZ, RZ ;  /* 0x000000ffff5e7224 */ /* 0x000fe200078e00ff */
[----:B------:R-:W-:Y:S01]  /*14830*/  USHF.R.U32.HI UR38, URZ, 0x4, UR6 ;  /* 0x000000043f267899 */ /* 0x000fe20008011606 */
[----:B------:R-:W-:Y:S01]  /*14840*/  UMOV UR7, URZ ;  /* 0x0000003f00077c82 */ /* 0x000fe20008000000 */
[----:B------:R-:W-:Y:S01]  /*14850*/  UMOV UR4, URZ ;  /* 0x0000003f00047c82 */ /* 0x000fe20008000000 */
[----:B------:R-:W-:-:S02]  /*14860*/  USHF.L.U32 UR8, UR8, 0x6, URZ ;  /* 0x0000000608087899 */ /* 0x000fc4000800063f */
[----:B------:R-:W-:Y:S01]  /*14870*/  USHF.R.U32.HI UR5, URZ, 0x4, UR5 ;  /* 0x000000043f057899 */ /* 0x000fe20008011605 */
[----:B------:R-:W3:Y:S01]  /*14880*/  LDL.LU R252, [R1+0x600] ;  /* 0x0006000001fc7983 */ /* 0x000ee20000300800 */
[C---:B0-----:R-:W-:Y:S01]  /*14890*/  IMAD R107, R5.reuse, 0x7e, RZ ;  /* 0x0000007e056b7824 */ /* 0x041fe200078e02ff */
[----:B------:R-:W-:Y:S01]  /*148a0*/  USGXT.U32 UR38, UR38, 0xe ;  /* 0x0000000e2626789a */ /* 0x000fe20008000000 */
[C---:B------:R-:W-:Y:S01]  /*148b0*/  IMAD R108, R5.reuse, 0x7a, RZ ;  /* 0x0000007a056c7824 */ /* 0x040fe200078e02ff */
[----:B------:R-:W-:Y:S01]  /*148c0*/  USGXT.U32 UR36, UR5, 0xe ;  /* 0x0000000e0524789a */ /* 0x000fe20008000000 */
[----:B------:R-:W-:Y:S01]  /*148d0*/  IMAD R109, R5, 0x76, RZ ;  /* 0x00000076056d7824 */ /* 0x000fe200078e02ff */
[-C--:B------:R-:W-:Y:S01]  /*148e0*/  IADD3 R174, P0, R107, R9.reuse, RZ ;  /* 0x000000096bae7210 */ /* 0x080fe20007f1e0ff */
[C---:B------:R-:W-:Y:S01]  /*148f0*/  IMAD R110, R5.reuse, 0x72, RZ ;  /* 0x00000072056e7824 */ /* 0x040fe200078e02ff */
[----:B------:R-:W-:Y:S01]  /*14900*/  UIADD3 UR18, UP0, UR38, 0x2, URZ ;  /* 0x0000000226127890 */ /* 0x000fe2000ff1e03f */
[----:B------:R-:W-:Y:S01]  /*14910*/  IMAD R111, R5, 0x6e, RZ ;  /* 0x0000006e056f7824 */ /* 0x000fe200078e02ff */
[-C--:B------:R-:W-:Y:S01]  /*14920*/  IADD3 R107, P1, R109, R9.reuse, RZ ;  /* 0x000000096d6b7210 */ /* 0x080fe20007f3e0ff */
[C---:B------:R-:W-:Y:S01]  /*14930*/  IMAD R112, R5.reuse, 0x6a, RZ ;  /* 0x0000006a05707824 */ /* 0x040fe200078e02ff */
[----:B------:R-:W-:Y:S01]  /*14940*/  UIADD3.X UR19, UR4, 0x40000040, URZ, UP0, !UPT ;  /* 0x4000004004137890 */ /* 0x000fe200087fe43f */
[----:B------:R-:W-:Y:S01]  /*14950*/  IMAD R113, R5, 0x66, RZ ;  /* 0x0000006605717824 */ /* 0x000fe200078e02ff */
[----:B------:R-:W-:Y:S01]  /*14960*/  IADD3 R109, P3, R111, R9, RZ ;  /* 0x000000096f6d7210 */ /* 0x000fe20007f7e0ff */
[C---:B------:R-:W-:Y:S01]  /*14970*/  IMAD R114, R5.reuse, 0x3f, RZ ;  /* 0x0000003f05727824 */ /* 0x040fe200078e02ff */
[----:B------:R-:W-:Y:S01]  /*14980*/  UIADD3 UR16, UP0, UR36, 0x80, URZ ;  /* 0x0000008024107890 */ /* 0x000fe2000ff1e03f */
[C---:B------:R-:W-:Y:S01]  /*14990*/  IMAD R115, R5.reuse, 0x62, RZ ;  /* 0x0000006205737824 */ /* 0x040fe200078e02ff */
[----:B------:R-:W-:Y:S01]  /*149a0*/  USHF.R.S32.HI UR9, URZ, 0x1f, UR8 ;  /* 0x0000001f3f097899 */ /* 0x000fe20008011408 */
[C---:B------:R-:W-:Y:S01]  /*149b0*/  IMAD R116, R5.reuse, 0x3d, RZ ;  /* 0x0000003d05747824 */ /* 0x040fe200078e02ff */
[----:B------:R-:W-:Y:S01]  /*149c0*/  UIADD3.X UR17, UR7, 0x40000040, URZ, UP0, !UPT ;  /* 0x4000004007117890 */ /* 0x000fe200087fe43f */
[C---:B------:R-:W-:Y:S01]  /*149d0*/  IMAD R117, R5.reuse, 0x5e, RZ ;  /* 0x0000005e05757824 */ /* 0x040fe200078e02ff */
[----:B------:R-:W-:Y:S01]  /*149e0*/  USHF.L.U32 UR5, UR8, 0x1, URZ ;  /* 0x0000000108057899 */ /* 0x000fe2000800063f */
[C---:B------:R-:W-:Y:S01]  /*149f0*/  IMAD R118, R5.reuse, 0x3b, RZ ;  /* 0x0000003b05767824 */ /* 0x040fe200078e02ff */
[----:B------:R-:W-:Y:S01]  /*14a00*/  USHF.L.U64.HI UR4, UR8, 0x1, UR9 ;  /* 0x0000000108047899 */ /* 0x000fe20008010209 */
[C---:B------:R-:W-:Y:S01]  /*14a10*/  IMAD R119, R5.reuse, 0x5a, RZ ;  /* 0x0000005a05777824 */ /* 0x040fe200078e02ff */
[----:B------:R-:W-:Y:S01]  /*14a20*/  UIADD3.64 UR22, UR18, 0x2, URZ ;  /* 0x0000000212167897 */ /* 0x000fe2000fffe03f */
        /* <DEDUP_REMOVED lines=23> */
[----:B------:R-:W-:Y:S01]  /*14ba0*/  UMOV UR39, 0x40000040 ;  /* 0x4000004000277882 */ /* 0x000fe20000000000 */
[C---:B------:R-:W-:Y:S01]  /*14bb0*/  IMAD R132, R5.reuse, 0x2d, RZ ;  /* 0x0000002d05847824 */ /* 0x040fe200078e02ff */
[----:B------:R-:W-:Y:S01]  /*14bc0*/  UMOV UR37, 0x40000040 ;  /* 0x4000004000257882 */ /* 0x000fe20000000000 */
[----:B------:R-:W-:-:S02]  /*14bd0*/  IMAD R133, R5, 0x7c, RZ ;  /* 0x0000007c05857824 */ /* 0x000fc400078e02ff */
[C---:B------:R-:W-:Y:S02]  /*14be0*/  IMAD R134, R5.reuse, 0x2b, RZ ;  /* 0x0000002b05867824 */ /* 0x040fe400078e02ff */
[C---:B------:R-:W-:Y:S02]  /*14bf0*/  IMAD R135, R5.reuse, 0x74, RZ ;  /* 0x0000007405877824 */ /* 0x040fe400078e02ff */
[C---:B------:R-:W-:Y:S02]  /*14c00*/  IMAD R136, R5.reuse, 0x29, RZ ;  /* 0x0000002905887824 */ /* 0x040fe400078e02ff */
[C---:B------:R-:W-:Y:S02]  /*14c10*/  IMAD R137, R5.reuse, 0x6c, RZ ;  /* 0x0000006c05897824 */ /* 0x040fe400078e02ff */
[C---:B------:R-:W-:Y:S02]  /*14c20*/  IMAD R138, R5.reuse, 0x27, RZ ;  /* 0x00000027058a7824 */ /* 0x040fe400078e02ff */
        /* <DEDUP_REMOVED lines=55> */
[C---:B------:R-:W-:Y:S02]  /*14fa0*/  IMAD.SHL.U32 R106, R5.reuse, 0x2, RZ ;  /* 0x00000002056a7824 */ /* 0x040fe400078e00ff */
[C---:B------:R-:W-:Y:S02]  /*14fb0*/  IMAD R168, R5.reuse, 0x3, RZ ;  /* 0x0000000305a87824 */ /* 0x040fe400078e02ff */
[C---:B------:R-:W-:Y:S02]  /*14fc0*/  IMAD.SHL.U32 R169, R5.reuse, 0x20, RZ ;  /* 0x0000002005a97824 */ /* 0x040fe400078e00ff */
[C---:B------:R-:W-:Y:S02]  /*14fd0*/  IMAD.SHL.U32 R170, R5.reuse, 0x10, RZ ;  /* 0x0000001005aa7824 */ /* 0x040fe400078e00ff */
[C---:B------:R-:W-:Y:S02]  /*14fe0*/  IMAD.SHL.U32 R171, R5.reuse, 0x8, RZ ;  /* 0x0000000805ab7824 */ /* 0x040fe400078e00ff */
[----:B------:R-:W-:-:S02]  /*14ff0*/  IMAD.SHL.U32 R173, R5, 0x4, RZ ;  /* 0x0000000405ad7824 */ /* 0x000fc400078e00ff */
[----:B------:R-:W-:-:S05]  /*15000*/  IMAD.SHL.U32 R21, R5, 0x40, RZ ;  /* 0x0000004005157824 */ /* 0x000fca00078e00ff */
[----:B-1----:R-:W-:-:S04]  /*15010*/  SHF.R.S32.HI R2, RZ, 0x1f, R21 ;  /* 0x0000001fff027819 */ /* 0x002fc80000011415 */
[C---:B------:R-:W-:Y:S01]  /*15020*/  SHF.L.U64.HI R2, R21.reuse, 0x1, R2 ;  /* 0x0000000115027819 */ /* 0x040fe20000010202 */
[----:B------:R-:W-:Y:S01]  /*15030*/  IMAD.SHL.U32 R21, R21, 0x2, RZ ;  /* 0x0000000215157824 */ /* 0x000fe200078e00ff */
[----:B---3--:R-:W-:-:S05]  /*15040*/  SHF.R.S32.HI R172, RZ, 0x6, R252 ;  /* 0x00000006ffac7819 */ /* 0x008fca00000114fc */
[----:B------:R0:W-:Y:S04]  /*15050*/  STL [R1+0x10bc], R172 ;  /* 0x0010bcac01007387 */ /* 0x0001e80000100800 */
[----:B------:R-:W-:Y:S01]  /*15060*/  STL [R1+0xa9c], R174 ;  /* 0x000a9cae01007387 */ /* 0x000fe20000100800 */
[-C--:B0-----:R-:W-:Y:S02]  /*15070*/  IADD3 R172, P5, R108, R9.reuse, RZ ;  /* 0x000000096cac7210 */ /* 0x081fe40007fbe0ff */
[-C--:B------:R-:W-:Y:S02]  /*15080*/  IADD3 R108, P2, R110, R9.reuse, RZ ;  /* 0x000000096e6c7210 */ /* 0x080fe40007f5e0ff */
[----:B------:R-:W-:Y:S01]  /*15090*/  CS2R R110, SRZ ;  /* 0x00000000006e7805 */ /* 0x000fe2000001ff00 */
[----:B------:R-:W-:Y:S04]  /*150a0*/  STL [R1+0xaac], R172 ;  /* 0x000aacac01007387 */ /* 0x000fe80000100800 */
[----:B------:R0:W-:Y:S04]  /*150b0*/  STL [R1+0xabc], R107 ;  /* 0x000abc6b01007387 */ /* 0x0001e80000100800 */
[----:B------:R1:W-:Y:S04]  /*150c0*/  STL [R1+0xacc], R108 ;  /* 0x000acc6c01007387 */ /* 0x0003e80000100800 */
[----:B------:R3:W-:Y:S01]  /*150d0*/  STL [R1+0xadc], R109 ;  /* 0x000adc6d01007387 */ /* 0x0007e20000100800 */
[----:B0-----:R-:W-:-:S02]  /*150e0*/  IADD3 R107, P4, R112, R9, RZ ;  /* 0x00000009706b7210 */ /* 0x001fc40007f9e0ff */
[----:B-1----:R-:W-:-:S03]  /*150f0*/  IADD3 R108, P6, R113, R9, RZ ;  /* 0x00000009716c7210 */ /* 0x002fc60007fde0ff */
[----:B------:R0:W-:Y:S01]  /*15100*/  STL [R1+0xaec], R107 ;  /* 0x000aec6b01007387 */ /* 0x0001e20000100800 */
[----:B------:R-:W-:Y:S02]  /*15110*/  CS2R R112, SRZ ;  /* 0x0000000000707805 */ /* 0x000fe4000001ff00 */
[----:B---3--:R-:W-:Y:S01]  /*15120*/  LEA.HI.X.SX32 R109, R114, R8, 0x1, P0 ;  /* 0x00000008726d7211 */ /* 0x008fe200000f0eff */
[----:B------:R1:W-:Y:S04]  /*15130*/  STL [R1+0xafc], R108 ;  /* 0x000afc6c01007387 */ /* 0x0003e80000100800 */
[----:B------:R3:W-:Y:S01]  /*15140*/  STL [R1+0xa98], R109 ;  /* 0x000a986d01007387 */ /* 0x0007e20000100800 */
[----:B0-----:R-:W-:Y:S02]  /*15150*/  IADD3 R107, P0, R115, R9, RZ ;  /* 0x00000009736b7210 */ /* 0x001fe40007f1e0ff */
[----:B------:R-:W-:-:S02]  /*15160*/  CS2R R114, SRZ ;  /* 0x0000000000727805 */ /* 0x000fc4000001ff00 */
[----:B-1----:R-:W-:Y:S01]  /*15170*/  LEA.HI.X.SX32 R108, R116, R8, 0x1, P5 ;  /* 0x00000008746c7211 */ /* 0x002fe200028f0eff */
[----:B------:R0:W-:Y:S01]  /*15180*/  STL [R1+0xb0c], R107 ;  /* 0x000b0c6b01007387 */ /* 0x0001e20000100800 */
[----:B---3--:R-:W-:-:S03]  /*15190*/  IADD3 R109, P5, R117, R9, RZ ;  /* 0x00000009756d7210 */ /* 0x008fc60007fbe0ff */
[----:B------:R1:W-:Y:S01]  /*151a0*/  STL [R1+0xaa8], R108 ;  /* 0x000aa86c01007387 */ /* 0x0003e20000100800 */
[----:B------:R-:W-:-:S03]  /*151b0*/  CS2R R116, SRZ ;  /* 0x0000000000747805 */ /* 0x000fc6000001ff00 */
[----:B------:R3:W-:Y:S01]  /*151c0*/  STL [R1+0xb1c], R109 ;  /* 0x000b1c6d01007387 */ /* 0x0007e20000100800 */
[----:B0-----:R-:W-:Y:S02]  /*151d0*/  LEA.HI.X.SX32 R107, R118, R8, 0x1, P1 ;  /* 0x00000008766b7211 */ /* 0x001fe400008f0eff */
        /* <DEDUP_REMOVED lines=62> */
[----:B---3--:R-:W-:-:S03]  /*155c0*/  LEA.HI.X.SX32 R109, R143, R8, 0x1, P5 ;  /* 0x000000088f6d7211 */ /* 0x008fc600028f0eff */
[----:B------:R1:W-:Y:S01]  /*155d0*/  STL [R1+0xb9c], R108 ;  /* 0x000b9c6c01007387 */ /* 0x0003e20000100800 */
[----:B------:R-:W-:-:S03]  /*155e0*/  CS2R R142, SRZ ;  /* 0x00000000008e7805 */ /* 0x000fc6000001ff00 */
[----:B------:R-:W-:Y:S01]  /*155f0*/  STL [R1+0xb88], R109 ;  /* 0x000b886d01007387 */ /* 0x000fe20000100800 */
[----:B0-----:R-:W-:Y:S02]  /*15600*/  IADD3 R107, P5, R144, R9, RZ ;  /* 0x00000009906b7210 */ /* 0x001fe40007fbe0ff */
[----:B-1----:R-:W-:-:S03]  /*15610*/  LEA.HI.X.SX32 R108, R6, R8, 0x1, P1 ;  /* 0x00000008066c7211 */ /* 0x002fc600008f0eff */
[----:B------:R0:W-:Y:S01]  /*15620*/  STL [R1+0xb44], R107 ;  /* 0x000b446b01007387 */ /* 0x0001e20000100800 */
[----:B------:R-:W-:-:S03]  /*15630*/  IADD3 R6, P1, R7, R9, RZ ;  /* 0x0000000907067210 */ /* 0x000fc60007f3e0ff */
[----:B------:R1:W-:Y:S04]  /*15640*/  STL [R1+0xaa0], R108 ;  /* 0x000aa06c01007387 */ /* 0x0003e80000100800 */
[----:B------:R3:W-:Y:S01]  /*15650*/  STL [R1+0xbac], R6 ;  /* 0x000bac0601007387 */ /* 0x0007e20000100800 */
[-C--:B0-----:R-:W-:Y:S02]  /*15660*/  LEA.HI.X.SX32 R107, R145, R8.reuse, 0x1, P0 ;  /* 0x00000008916b7211 */ /* 0x081fe400000f0eff */
[----:B------:R-:W-:Y:S02]  /*15670*/  CS2R R144, SRZ ;  /* 0x0000000000907805 */ /* 0x000fe4000001ff00 */
[----:B-1----:R-:W-:Y:S01]  /*15680*/  IADD3 R108, P0, R146, R9, RZ ;  /* 0x00000009926c7210 */ /* 0x002fe20007f1e0ff */
[----:B------:R0:W-:Y:S01]  /*15690*/  STL [R1+0xb98], R107 ;  /* 0x000b986b01007387 */ /* 0x0001e20000100800 */
[----:B---3--:R-:W-:-:S03]  /*156a0*/  LEA.HI.X.SX32 R6, R7, R8, 0x1, P2 ;  /* 0x0000000807067211 */ /* 0x008fc600010f0eff */
[----:B------:R1:W-:Y:S01]  /*156b0*/  STL [R1+0xb64], R108 ;  /* 0x000b646c01007387 */ /* 0x0003e20000100800 */
[-C--:B------:R-:W-:Y:S02]  /*156c0*/  LEA.HI.X.SX32 R7, R147, R8.reuse, 0x1, P1 ;  /* 0x0000000893077211 */ /* 0x080fe400008f0eff */
[----:B------:R-:W-:Y:S01]  /*156d0*/  CS2R R146, SRZ ;  /* 0x0000000000927805 */ /* 0x000fe2000001ff00 */
[----:B------:R3:W-:Y:S01]  /*156e0*/  STL [R1+0xac0], R6 ;  /* 0x000ac00601007387 */ /* 0x0007e20000100800 */
[CC--:B0-----:R-:W-:Y:S02]  /*156f0*/  IADD3 R107, P2, R10.reuse, R9.reuse, RZ ;  /* 0x000000090a6b7210 */ /* 0x0c1fe40007f5e0ff */
[----:B------:R-:W-:Y:S02]  /*15700*/  LEA.HI.X.SX32 R10, R10, R8, 0x1, P3 ;  /* 0x000000080a0a7211 */ /* 0x000fe400018f0eff */
[----:B-1----:R-:W-:Y:S01]  /*15710*/  CS2R R108, SRZ ;  /* 0x00000000006c7805 */ /* 0x002fe2000001ff00 */
[----:B------:R-:W-:Y:S01]  /*15720*/  STL [R1+0xbbc], R107 ;  /* 0x000bbc6b01007387 */ /* 0x000fe20000100800 */
[----:B---3--:R-:W-:-:S03]  /*15730*/  IADD3 R6, P1, R148, R9, RZ ;  /* 0x0000000994067210 */ /* 0x008fc60007f3e0ff */
[----:B------:R0:W-:Y:S04]  /*15740*/  STL [R1+0xba8], R7 ;  /* 0x000ba80701007387 */ /* 0x0001e80000100800 */
[----:B------:R1:W-:Y:S04]  /*15750*/  STL [R1+0xb84], R6 ;  /* 0x000b840601007387 */ /* 0x0003e80000100800 */
[----:B------:R3:W-:Y:S01]  /*15760*/  STL [R1+0xae0], R10 ;  /* 0x000ae00a01007387 */ /* 0x0007e20000100800 */
[----:B0-----:R-:W-:Y:S02]  /*15770*/  IADD3 R7, P3, R11, R9, RZ ;  /* 0x000000090b077210 */ /* 0x001fe40007f7e0ff */
[----:B-1----:R-:W-:-:S03]  /*15780*/  LEA.HI.X.SX32 R6, R149, R8, 0x1, P2 ;  /* 0x0000000895067211 */ /* 0x002fc600010f0eff */
[----:B------:R0:W-:Y:S01]  /*15790*/  STL [R1+0xbcc], R7 ;  /* 0x000bcc0701007387 */ /* 0x0001e20000100800 */
[----:B------:R-:W-:Y:S02]  /*157a0*/  CS2R R148, SRZ ;  /* 0x0000000000947805 */ /* 0x000fe4000001ff00 */
[-C--:B---3--:R-:W-:Y:S01]  /*157b0*/  IADD3 R10, P2, R150, R9.reuse, RZ ;  /* 0x00000009960a7210 */ /* 0x088fe20007f5e0ff */
[----:B------:R1:W-:Y:S04]  /*157c0*/  STL [R1+0xbb8], R6 ;  /* 0x000bb80601007387 */ /* 0x0003e80000100800 */
[----:B------:R3:W-:Y:S01]  /*157d0*/  STL [R1+0xab4], R10 ;  /* 0x000ab40a01007387 */ /* 0x0007e20000100800 */
[----:B0-----:R-:W-:Y:S02]  /*157e0*/  LEA.HI.X.SX32 R7, R11, R8, 0x1, P4 ;  /* 0x000000080b077211 */ /* 0x001fe400020f0eff */
[----:B-1----:R-:W-:-:S03]  /*157f0*/  IADD3 R6, P4, R12, R9, RZ ;  /* 0x000000090c067210 */ /* 0x002fc60007f9e0ff */
[----:B------:R0:W-:Y:S01]  /*15800*/  STL [R1+0xb00], R7 ;  /* 0x000b000701007387 */ /* 0x0001e20000100800 */
[----:B---3--:R-:W-:-:S03]  /*15810*/  LEA.HI.X.SX32 R10, R151, R8, 0x1, P3 ;  /* 0x00000008970a7211 */ /* 0x008fc600018f0eff */
[----:B------:R1:W-:Y:S01]  /*15820*/  STL [R1+0xbdc], R6 ;  /* 0x000bdc0601007387 */ /* 0x0003e20000100800 */
[----:B------:R-:W-:-:S03]  /*15830*/  CS2R R150, SRZ ;  /* 0x0000000000967805 */ /* 0x000fc6000001ff00 */
[----:B------:R3:W-:Y:S01]  /*15840*/  STL [R1+0xbc8], R10 ;  /* 0x000bc80a01007387 */ /* 0x0007e20000100800 */
[----:B0-----:R-:W-:Y:S02]  /*15850*/  IADD3 R7, P3, R152, R9, RZ ;  /* 0x0000000998077210 */ /* 0x001fe40007f7e0ff */
[----:B-1----:R-:W-:-:S03]  /*15860*/  LEA.HI.X.SX32 R6, R12, R8, 0x1, P6 ;  /* 0x000000080c067211 */ /* 0x002fc600030f0eff */
[----:B------:R0:W-:Y:S01]  /*15870*/  STL [R1+0xaf4], R7 ;  /* 0x000af40701007387 */ /* 0x0001e20000100800 */
[----:B---3--:R-:W-:-:S03]  /*15880*/  IADD3 R10, P6, R13, R9, RZ ;  /* 0x000000090d0a7210 */ /* 0x008fc60007fde0ff */
[----:B------:R1:W-:Y:S04]  /*15890*/  STL [R1+0xb20], R6 ;  /* 0x000b200601007387 */ /* 0x0003e80000100800 */
[----:B------:R3:W-:Y:S01]  /*158a0*/  STL [R1+0xbec], R10 ;  /* 0x000bec0a01007387 */ /* 0x0007e20000100800 */
[----:B0-----:R-:W-:Y:S02]  /*158b0*/  LEA.HI.X.SX32 R7, R153, R8, 0x1, P4 ;  /* 0x0000000899077211 */ /* 0x001fe400020f0eff */
[----:B-1----:R-:W-:-:S03]  /*158c0*/  IADD3 R6, P4, R154, R9, RZ ;  /* 0x000000099a067210 */ /* 0x002fc60007f9e0ff */
[----:B------:R0:W-:Y:S01]  /*158d0*/  STL [R1+0xbd8], R7 ;  /* 0x000bd80701007387 */ /* 0x0001e20000100800 */
[----:B---3--:R-:W-:-:S03]  /*158e0*/  LEA.HI.X.SX32 R10, R13, R8, 0x1, P5 ;  /* 0x000000080d0a7211 */ /* 0x008fc600028f0eff */
[----:B------:R1:W-:Y:S04]  /*158f0*/  STL [R1+0xb34], R6 ;  /* 0x000b340601007387 */ /* 0x0003e80000100800 */
        /* <DEDUP_REMOVED lines=64> */
[----:B------:R-:W-:Y:S01]  /*15d00*/  IMAD.MOV.U32 R95, RZ, RZ, RZ ;  /* 0x000000ffff5f7224 */ /* 0x000fe200078e00ff */
[-C--:B---3--:R-:W-:Y:S02]  /*15d10*/  IADD3 R10, P4, R98, R9.reuse, RZ ;  /* 0x00000009620a7210 */ /* 0x088fe40007f9e0ff */
        /* <DEDUP_REMOVED lines=35> */
[----:B0-----:R-:W-:Y:S02]  /*15f50*/  LEA R7, P5, R5, R9, 0x6 ;  /* 0x0000000905077211 */ /* 0x001fe400078a30ff */
[----:B-1----:R-:W-:-:S03]  /*15f60*/  LEA.HI.X.SX32 R6, R167, R8, 0x1, P0 ;  /* 0x00000008a7067211 */ /* 0x002fc600000f0eff */
[----:B------:R0:W-:Y:S01]  /*15f70*/  STL [R1+0xb94], R7 ;  /* 0x000b940701007387 */ /* 0x0001e20000100800 */
[----:B---3--:R-:W-:-:S03]  /*15f80*/  LEA R10, P0, R5, R9, 0x5 ;  /* 0x00000009050a7211 */ /* 0x008fc600078028ff */
[----:B------:R1:W-:Y:S04]  /*15f90*/  STL [R1+0xc68], R6 ;  /* 0x000c680601007387 */ /* 0x0003e80000100800 */
[----:B------:R3:W-:Y:S01]  /*15fa0*/  STL [R1+0xc14], R10 ;  /* 0x000c140a01007387 */ /* 0x0007e20000100800 */
[----:B0-----:R-:W-:Y:S02]  /*15fb0*/  LEA.HI.X.SX32 R7, R102, R8, 0x1, P3 ;  /* 0x0000000866077211 */ /* 0x001fe400018f0eff */
[----:B-1----:R-:W-:-:S03]  /*15fc0*/  LEA R6, P3, R5, R9, 0x4 ;  /* 0x0000000905067211 */ /* 0x002fc600078620ff */
        /* <DEDUP_REMOVED lines=8> */
[----:B---3--:R-:W-:-:S03]  /*16050*/  IADD3 R10, P4, R106, R9, RZ ;  /* 0x000000096a0a7210 */ /* 0x008fc60007f9e0ff */
[----:B------:R1:W-:Y:S04]  /*16060*/  STL [R1+0xc30], R6 ;  /* 0x000c300601007387 */ /* 0x0003e80000100800 */
[----:B------:R3:W-:Y:S01]  /*16070*/  STL [R1+0xc8c], R10 ;  /* 0x000c8c0a01007387 */ /* 0x0007e20000100800 */
[-C--:B0-----:R-:W-:Y:S02]  /*16080*/  LEA.HI.X.SX32 R7, R105, R8.reuse, 0x1, P2 ;  /* 0x0000000869077211 */ /* 0x081fe400010f0eff */
[----:B------:R-:W-:Y:S02]  /*16090*/  CS2R R104, SRZ ;  /* 0x0000000000687805 */ /* 0x000fe4000001ff00 */
[----:B-1----:R-:W-:Y:S01]  /*160a0*/  LEA R6, P2, R5, R9, 0x2 ;  /* 0x0000000905067211 */ /* 0x002fe200078410ff */
[----:B------:R0:W-:Y:S01]  /*160b0*/  STL [R1+0xc60], R7 ;  /* 0x000c600701007387 */ /* 0x0001e20000100800 */
[----:B---3--:R-:W-:-:S03]  /*160c0*/  LEA.HI.X.SX32 R10, R168, R8, 0x1, P1 ;  /* 0x00000008a80a7211 */ /* 0x008fc600008f0eff */
[----:B------:R1:W-:Y:S04]  /*160d0*/  STL [R1+0xc84], R6 ;  /* 0x000c840601007387 */ /* 0x0003e80000100800 */
[----:B------:R3:W-:Y:S01]  /*160e0*/  STL [R1+0xc78], R10 ;  /* 0x000c780a01007387 */ /* 0x0007e20000100800 */
[-C--:B0-----:R-:W-:Y:S02]  /*160f0*/  LEA.HI.X.SX32 R7, R169, R8.reuse, 0x1, P5 ;  /* 0x00000008a9077211 */ /* 0x081fe400028f0eff */
[----:B-1----:R-:W-:-:S03]  /*16100*/  LEA.HI.X.SX32 R6, R170, R8, 0x1, P0 ;  /* 0x00000008aa067211 */ /* 0x002fc600000f0eff */
[----:B------:R0:W-:Y:S01]  /*16110*/  STL [R1+0xb90], R7 ;  /* 0x000b900701007387 */ /* 0x0001e20000100800 */
[----:B---3--:R-:W-:-:S03]  /*16120*/  LEA.HI.X.SX32 R10, R171, R8, 0x1, P3 ;  /* 0x00000008ab0a7211 */ /* 0x008fc600018f0eff */
[----:B------:R1:W-:Y:S04]  /*16130*/  STL [R1+0xc10], R6 ;  /* 0x000c100601007387 */ /* 0x0003e80000100800 */
[----:B------:R-:W-:Y:S01]  /*16140*/  STL [R1+0xc50], R10 ;  /* 0x000c500a01007387 */ /* 0x000fe20000100800 */
[-C--:B0-----:R-:W-:Y:S02]  /*16150*/  LEA.HI.X.SX32 R7, R173, R8.reuse, 0x1, P6 ;  /* 0x00000008ad077211 */ /* 0x081fe400030f0eff */
[----:B-1----:R-:W-:-:S03]  /*16160*/  LEA.HI.X.SX32 R6, R5, R8, 0x1, P4 ;  /* 0x0000000805067211 */ /* 0x002fc600020f0eff */
[----:B------:R4:W-:Y:S01]  /*16170*/  STL [R1+0xc70], R7 ;  /* 0x000c700701007387 */ /* 0x0009e20000100800 */
[----:B------:R-:W-:Y:S02]  /*16180*/  LEA.HI.X.SX32 R5, R106, R8, 0x1, P2 ;  /* 0x000000086a057211 */ /* 0x000fe400010f0eff */
[----:B------:R-:W-:Y:S01]  /*16190*/  CS2R R106, SRZ ;  /* 0x00000000006a7805 */ /* 0x000fe2000001ff00 */
[----:B------:R0:W-:Y:S04]  /*161a0*/  STL [R1+0xc88], R6 ;  /* 0x000c880601007387 */ /* 0x0001e80000100800 */
[----:B------:R1:W-:Y:S01]  /*161b0*/  STL [R1+0xc80], R5 ;  /* 0x000c800501007387 */ /* 0x0003e20000100800 */
[C---:B----4-:R-:W-:Y:S02]  /*161c0*/  LOP3.LUT R7, R4.reuse, 0x20, RZ, 0x3c, !PT ;  /* 0x0000002004077812 */ /* 0x050fe400078e3cff */
[----:B------:R-:W-:-:S02]  /*161d0*/  LOP3.LUT R7, R4, 0x50, RZ, 0x3c, !PT ;  /* 0x0000005004077812 */ /* 0x000fc400078e3cff */
[C---:B0-----:R-:W-:Y:S02]  /*161e0*/  LOP3.LUT R6, R4.reuse, 0x30, RZ, 0x3c, !PT ;  /* 0x0000003004067812 */ /* 0x041fe400078e3cff */
[C---:B------:R-:W-:Y:S02]  /*161f0*/  LOP3.LUT R6, R4.reuse, 0x60, RZ, 0x3c, !PT ;  /* 0x0000006004067812 */ /* 0x040fe400078e3cff */
[C---:B-1----:R-:W-:Y:S02]  /*16200*/  LOP3.LUT R5, R4.reuse, 0x10, RZ, 0x3c, !PT ;  /* 0x0000001004057812 */ /* 0x042fe400078e3cff */
[C---:B------:R-:W-:Y:S02]  /*16210*/  LOP3.LUT R5, R4.reuse, 0x40, RZ, 0x3c, !PT ;  /* 0x0000004004057812 */ /* 0x040fe400078e3cff */
[----:B------:R-:W-:Y:S02]  /*16220*/  LOP3.LUT R5, R4, 0x70, RZ, 0x3c, !PT ;  /* 0x0000007004057812 */ /* 0x000fe400078e3cff */
[----:B------:R-:W-:-:S02]  /*16230*/  LOP3.LUT R6, R0, 0x40, RZ, 0x3c, !PT ;  /* 0x0000004000067812 */ /* 0x000fc400078e3cff */
[C---:B------:R-:W-:Y:S02]  /*16240*/  LOP3.LUT R5, R0.reuse, 0x60, RZ, 0x3c, !PT ;  /* 0x0000006000057812 */ /* 0x040fe400078e3cff */
[----:B------:R-:W-:Y:S01]  /*16250*/  LOP3.LUT R7, R0, 0x20, RZ, 0x3c, !PT ;  /* 0x0000002000077812 */ /* 0x000fe200078e3cff */
[----:B------:R2:W-:Y:S04]  /*16260*/  STL [R1+0x10b4], R6 ;  /* 0x0010b40601007387 */ /* 0x0005e80000100800 */
[----:B------:R2:W-:Y:S02]  /*16270*/  STL [R1+0x10b0], R5 ;  /* 0x0010b00501007387 */ /* 0x0005e40000100800 */
.L_x_1:
[----:B------:R0:W-:Y:S01]  /*16280*/  STL.64 [R1+0x1378], R150 ;  /* 0x0013789601007387 */ /* 0x0001e20000100a00 */
[----:B--2--5:R-:W1:Y:S03]  /*16290*/  LDC R5, c[0x0][0x230] ;  /* 0x00008c00ff057b82 */ /* 0x024e660000000800 */
[----:B0-----:R-:W2:Y:S04]  /*162a0*/  LDL R150, [R1+0xc68] ;  /* 0x000c680001967983 */ /* 0x001ea80000100800 */
[----:B------:R-:W1:Y:S04]  /*162b0*/  LDL.LU R151, [R1+0x6b4] ;  /* 0x0006b40001977983 */ /* 0x000e680000300800 */
[----:B------:R0:W-:Y:S04]  /*162c0*/  STL.64 [R1+0x1370], R148 ;  /* 0x0013709401007387 */ /* 0x0001e80000100a00 */
[----:B0-----:R-:W3:Y:S04]  /*162d0*/  LDL R148, [R1+0xc7c] ;  /* 0x000c7c0001947983 */ /* 0x001ee80000100800 */
[----:B------:R-:W4:Y:S04]  /*162e0*/  LDL R149, [R1+0xc70] ;  /* 0x000c700001957983 */ /* 0x000f280000100800 */
[----:B------:R0:W-:Y:S04]  /*162f0*/  STL.64 [R1+0x1368], R146 ;  /* 0x0013689201007387 */ /* 0x0001e80000100a00 */
[----:B0-----:R-:W2:Y:S04]  /*16300*/  LDL R146, [R1+0xc84] ;  /* 0x000c840001927983 */ /* 0x001ea80000100800 */
[----:B------:R-:W4:Y:S04]  /*16310*/  LDL R147, [R1+0xc78] ;  /* 0x000c780001937983 */ /* 0x000f280000100800 */
[----:B------:R0:W-:Y:S04]  /*16320*/  STL.64 [R1+0x1360], R144 ;  /* 0x0013609001007387 */ /* 0x0001e80000100a00 */
[----:B0-----:R-:W3:Y:S04]  /*16330*/  LDL R144, [R1+0xc8c] ;  /* 0x000c8c0001907983 */ /* 0x001ee80000100800 */
[----:B------:R-:W4:Y:S04]  /*16340*/  LDL R145, [R1+0xc80] ;  /* 0x000c800001917983 */ /* 0x000f280000100800 */
[----:B------:R0:W-:Y:S04]  /*16350*/  STL.64 [R1+0x1358], R142 ;  /* 0x0013588e01007387 */ /* 0x0001e80000100a00 */
[----:B0-----:R-:W2:Y:S01]  /*16360*/  LDL R143, [R1+0xc88] ;  /* 0x000c8800018f7983 */ /* 0x001ea20000100800 */
[----:B------:R-:W-:-:S02]  /*16370*/  PRMT R159, RZ, 0x7610, R159 ;  /* 0x00007610ff9f7816 */ /* 0x000fc4000000009f */
[----:B------:R-:W-:Y:S01]  /*16380*/  PRMT R166, RZ, 0x7610, R166 ;  /* 0x00007610ffa67816 */ /* 0x000fe200000000a6 */
[----:B------:R-:W-:Y:S04]  /*16390*/  STL.64 [R1+0x1350], R140 ;  /* 0x0013508c01007387 */ /* 0x000fe80000100a00 */
        /* <DEDUP_REMOVED lines=53> */
[----:B------:R-:W-:Y:S01]  /*166f0*/  STL.64 [R1+0x11a0], R32 ;  /* 0x0011a02001007387 */ /* 0x000fe20000100a00 */
[----:B-1----:R-:W-:-:S03]  /*16700*/  IMAD R5, R151, -0x40, R5 ;  /* 0xffffffc097057824 */ /* 0x002fc600078e0205 */
[----:B------:R-:W-:Y:S02]  /*16710*/  STL.64 [R1+0x1198], R30 ;  /* 0x0011981e01007387 */ /* 0x000fe40000100a00 */
[C---:B------:R-:W-:Y:S02]  /*16720*/  ISETP.GT.AND P0, PT, R5.reuse, RZ, PT ;  /* 0x000000ff0500720c */ /* 0x040fe40003f04270 */
[----:B------:R-:W-:Y:S01]  /*16730*/  STL.64 [R1+0x1190], R28 ;  /* 0x0011901c01007387 */ /* 0x000fe20000100a00 */
[C---:B------:R-:W-:Y:S02]  /*16740*/  ISETP.GT.AND P1, PT, R5.reuse, 0x1, PT ;  /* 0x000000010500780c */ /* 0x040fe40003f24270 */
[C---:B------:R-:W-:Y:S01]  /*16750*/  ISETP.GT.AND P2, PT, R5.reuse, 0x2, PT ;  /* 0x000000020500780c */ /* 0x040fe20003f44270 */
[----:B------:R-:W-:Y:S01]  /*16760*/  STL.64 [R1+0x1188], R26 ;  /* 0x0011881a01007387 */ /* 0x000fe20000100a00 */
[----:B------:R-:W-:-:S03]  /*16770*/  ISETP.GT.AND P3, PT, R5, 0x3, PT ;  /* 0x000000030500780c */ /* 0x000fc60003f64270 */
[----:B------:R-:W-:Y:S04]  /*16780*/  STL.64 [R1+0x1180], R24 ;  /* 0x0011801801007387 */ /* 0x000fe80000100a00 */
[----:B------:R-:W-:Y:S01]  /*16790*/  STL [R1+0x1174], R2 ;  /* 0x0011740201007387 */ /* 0x000fe20000100800 */
[----:B------:R-:W-:Y:S02]  /*167a0*/  @P0 IMAD.MOV.U32 R7, RZ, RZ, R8 ;  /* 0x000000ffff070224 */ /* 0x000fe400078e0008 */
[----:B------:R-:W-:Y:S01]  /*167b0*/  @P0 IMAD.MOV.U32 R6, RZ, RZ, R9 ;  /* 0x000000ffff060224 */ /* 0x000fe200078e0009 */
[----:B-----5:R-:W-:Y:S04]  /*167c0*/  STL [R1+0x10e0], R3 ;  /* 0x0010e00301007387 */ /* 0x020fe80000100800 */
[----:B------:R0:W-:Y:S04]  /*167d0*/  STL [R1+0x1178], R8 ;  /* 0x0011780801007387 */ /* 0x0001e80000100800 */
[----:B------:R3:W4:Y:S04]  /*167e0*/  @P0 LDG.E.U16 R159, desc[UR56][R6.64] ;  /* 0x00000038069f0981 */ /* 0x000728000c1e1500 */
[----:B0-----:R-:W4:Y:S04]  /*167f0*/  LDL.LU R8, [R1+0xc74] ;  /* 0x000c740001087983 */ /* 0x001f280000300800 */
[----:B------:R-:W4:Y:S04]  /*16800*/  LDL R64, [R1+0xc60] ;  /* 0x000c600001407983 */ /* 0x000f280000100800 */
[----:B------:R-:W4:Y:S04]  /*16810*/  LDL R59, [R1+0xc64] ;  /* 0x000c6400013b7983 */ /* 0x000f280000100800 */
[----:B------:R-:W4:Y:S04]  /*16820*/  LDL R51, [R1+0xc58] ;  /* 0x000c580001337983 */ /* 0x000f280000100800 */
[----:B------:R-:W4:Y:S04]  /*16830*/  LDL R48, [R1+0xc5c] ;  /* 0x000c5c0001307983 */ /* 0x000f280000100800 */
[----:B------:R-:W4:Y:S04]  /*16840*/  LDL.LU R2, [R1+0xc6c] ;  /* 0x000c6c0001027983 */ /* 0x000f280000300800 */
[----:B------:R-:W4:Y:S04]  /*16850*/  LDL R44, [R1+0xc50] ;  /* 0x000c5000012c7983 */ /* 0x000f280000100800 */
[----:B------:R-:W4:Y:S04]  /*16860*/  LDL R43, [R1+0xc54] ;  /* 0x000c5400012b7983 */ /* 0x000f280000100800 */
[----:B------:R-:W4:Y:S04]  /*16870*/  LDL R42, [R1+0xc48] ;  /* 0x000c4800012a7983 */ /* 0x000f280000100800 */
[----:B------:R-:W4:Y:S04]  /*16880*/  LDL R39, [R1+0xc4c] ;  /* 0x000c4c0001277983 */ /* 0x000f280000100800 */
[----:B------:R-:W4:Y:S04]  /*16890*/  LDL R36, [R1+0xc40] ;  /* 0x000c400001247983 */ /* 0x000f280000100800 */
[----:B------:R-:W4:Y:S04]  /*168a0*/  LDL R31, [R1+0xc44] ;  /* 0x000c4400011f7983 */ /* 0x000f280000100800 */
[----:B------:R-:W4:Y:S04]  /*168b0*/  LDL R29, [R1+0xc38] ;  /* 0x000c3800011d7983 */ /* 0x000f280000100800 */
[----:B------:R-:W4:Y:S01]  /*168c0*/  LDL R28, [R1+0xc3c] ;  /* 0x000c3c00011c7983 */ /* 0x000f220000100800 */
[----:B---3--:R-:W-:-:S02]  /*168d0*/  @P1 IMAD.MOV.U32 R6, RZ, RZ, R144 ;  /* 0x000000ffff061224 */ /* 0x008fc400078e0090 */
[----:B--2---:R-:W-:Y:S01]  /*168e0*/  @P1 IMAD.MOV.U32 R7, RZ, RZ, R143 ;  /* 0x000000ffff071224 */ /* 0x004fe200078e008f */
[----:B------:R-:W-:Y:S01]  /*168f0*/  PRMT R172, RZ, 0x7610, R172 ;  /* 0x00007610ffac7816 */ /* 0x000fe200000000ac */
[----:B------:R-:W2:Y:S01]  /*16900*/  LDL R74, [R1+0xb40] ;  /* 0x000b4000014a7983 */ /* 0x000ea20000100800 */
[----:B------:R-:W-:-:S03]  /*16910*/  ISETP.GT.AND P0, PT, R5, 0x4, PT ;  /* 0x000000040500780c */ /* 0x000fc60003f04270 */
[----:B------:R0:W3:Y:S01]  /*16920*/  @P1 LDG.E.U16 R166, desc[UR56][R6.64] ;  /* 0x0000003806a61981 */ /* 0x0000e2000c1e1500 */
[----:B------:R-:W-:Y:S02]  /*16930*/  PRMT R175, RZ, 0x7610, R175 ;  /* 0x00007610ffaf7816 */ /* 0x000fe400000000af */
[----:B------:R-:W-:Y:S01]  /*16940*/  ISETP.GT.AND P1, PT, R5, 0x5, PT ;  /* 0x000000050500780c */ /* 0x000fe20003f24270 */
[----:B------:R-:W2:Y:S01]  /*16950*/  LDL R73, [R1+0xb44] ;  /* 0x000b440001497983 */ /* 0x000ea20000100800 */
[----:B0-----:R-:W-:Y:S02]  /*16960*/  @P2 IMAD.MOV.U32 R6, RZ, RZ, R146 ;  /* 0x000000ffff062224 */ /* 0x001fe400078e0092 */
[----:B----4-:R-:W-:-:S05]  /*16970*/  @P2 IMAD.MOV.U32 R7, RZ, RZ, R145 ;  /* 0x000000ffff072224 */ /* 0x010fca00078e0091 */
[----:B------:R0:W4:Y:S01]  /*16980*/  @P2 LDG.E.U16 R172, desc[UR56][R6.64] ;  /* 0x0000003806ac2981 */ /* 0x000122000c1e1500 */
[----:B------:R-:W-:Y:S02]  /*16990*/  PRMT R176, RZ, 0x7610, R176 ;  /* 0x00007610ffb07816 */ /* 0x000fe400000000b0 */
[----:B------:R-:W-:Y:S01]  /*169a0*/  ISETP.GT.AND P2, PT, R5, 0x6, PT ;  /* 0x000000060500780c */ /* 0x000fe20003f44270 */
[----:B0-----:R-:W-:Y:S02]  /*169b0*/  @P3 IMAD.MOV.U32 R6, RZ, RZ, R148 ;  /* 0x000000ffff063224 */ /* 0x001fe400078e0094 */
[----:B------:R-:W-:-:S05]  /*169c0*/  @P3 IMAD.MOV.U32 R7, RZ, RZ, R147 ;  /* 0x000000ffff073224 */ /* 0x000fca00078e0093 */
[----:B------:R0:W4:Y:S01]  /*169d0*/  @P3 LDG.E.U16 R175, desc[UR56][R6.64] ;  /* 0x0000003806af3981 */ /* 0x000122000c1e1500 */
[----:B------:R-:W-:Y:S01]  /*169e0*/  PRMT R92, RZ, 0x7610, R92 ;  /* 0x00007610ff5c7816 */ /* 0x000fe2000000005c */
[----:B0-----:R-:W-:Y:S01]  /*169f0*/  @P0 IMAD.MOV.U32 R7, RZ, RZ, R149 ;  /* 0x000000ffff070224 */ /* 0x001fe200078e0095 */
[----:B------:R-:W-:Y:S02]  /*16a00*/  ISETP.GT.AND P3, PT, R5, 0x7, PT ;  /* 0x000000070500780c */ /* 0x000fe40003f64270 */
[----:B------:R-:W-:Y:S02]  /*16a10*/  PRMT R77, RZ, 0x7610, R77 ;  /* 0x00007610ff4d7816 */ /* 0x000fe4000000004d */
[----:B------:R-:W-:Y:S02]  /*16a20*/  PRMT R70, RZ, 0x7610, R70 ;  /* 0x00007610ff467816 */ /* 0x000fe40000000046 */
[----:B------:R-:W-:Y:S02]  /*16a30*/  PRMT R155, RZ, 0x7610, R155 ;  /* 0x00007610ff9b7816 */ /* 0x000fe4000000009b */
[----:B------:R-:W-:-:S02]  /*16a40*/  PRMT R163, RZ, 0x7610, R163 ;  /* 0x00007610ffa37816 */ /* 0x000fc400000000a3 */
[----:B------:R-:W-:Y:S01]  /*16a50*/  PRMT R169, RZ, 0x7610, R169 ;  /* 0x00007610ffa97816 */ /* 0x000fe200000000a9 */
[----:B------:R-:W-:-:S05]  /*16a60*/  @P0 IMAD.MOV.U32 R6, RZ, RZ, R8 ;  /* 0x000000ffff060224 */ /* 0x000fca00078e0008 */
[----:B------:R0:W4:Y:S02]  /*16a70*/  @P0 LDG.E.U16 R176, desc[UR56][R6.64] ;  /* 0x0000003806b00981 */ /* 0x000124000c1e1500 */
[----:B0-----:R-:W-:Y:S02]  /*16a80*/  @P1 IMAD.MOV.U32 R7, RZ, RZ, R150 ;  /* 0x000000ffff071224 */ /* 0x001fe400078e0096 */
[----:B------:R-:W-:-:S05]  /*16a90*/  @P1 IMAD.MOV.U32 R6, RZ, RZ, R2 ;  /* 0x000000ffff061224 */ /* 0x000fca00078e0002 */
[----:B------:R0:W4:Y:S01]  /*16aa0*/  @P1 LDG.E.U16 R92, desc[UR56][R6.64] ;  /* 0x00000038065c1981 */ /* 0x000122000c1e1500 */
[----:B------:R-:W-:Y:S01]  /*16ab0*/  ISETP.GT.AND P0, PT, R5, 0x8, PT ;  /* 0x000000080500780c */ /* 0x000fe20003f04270 */
[----:B0-----:R-:W-:Y:S02]  /*16ac0*/  @P2 IMAD.MOV.U32 R6, RZ, RZ, R59 ;  /* 0x000000ffff062224 */ /* 0x001fe400078e003b */
[----:B------:R-:W-:Y:S01]  /*16ad0*/  @P2 IMAD.MOV.U32 R7, RZ, RZ, R64 ;  /* 0x000000ffff072224 */ /* 0x000fe200078e0040 */
[----:B------:R-:W3:Y:S04]  /*16ae0*/  LDL R59, [R1+0xc34] ;  /* 0x000c3400013b7983 */ /* 0x000ee80000100800 */
[----:B------:R-:W2:Y:S04]  /*16af0*/  LDL R64, [R1+0xc30] ;  /* 0x000c300001407983 */ /* 0x000ea80000100800 */
[----:B------:R0:W4:Y:S02]  /*16b00*/  @P2 LDG.E.U16 R77, desc[UR56][R6.64] ;  /* 0x00000038064d2981 */ /* 0x000124000c1e1500 */
[----:B0-----:R-:W-:-:S02]  /*16b10*/  @P3 IMAD.MOV.U32 R6, RZ, RZ, R48 ;  /* 0x000000ffff063224 */ /* 0x001fc400078e0030 */
[----:B------:R-:W-:Y:S01]  /*16b20*/  @P3 IMAD.MOV.U32 R7, RZ, RZ, R51 ;  /* 0x000000ffff073224 */ /* 0x000fe200078e0033 */
[----:B------:R-:W4:Y:S04]  /*16b30*/  LDL R48, [R1+0xc2c] ;  /* 0x000c2c0001307983 */ /* 0x000f280000100800 */
[----:B------:R-:W4:Y:S04]  /*16b40*/  LDL R51, [R1+0xc28] ;  /* 0x000c280001337983 */ /* 0x000f280000100800 */
[----:B------:R0:W4:Y:S02]  /*16b50*/  @P3 LDG.E.U16 R70, desc[UR56][R6.64] ;  /* 0x0000003806463981 */ /* 0x000124000c1e1500 */
[----:B0-----:R-:W-:-:S02]  /*16b60*/  @P0 IMAD.MOV.U32 R7, RZ, RZ, R44 ;  /* 0x000000ffff070224 */ /* 0x001fc400078e002c */
[----:B------:R-:W4:Y:S01]  /*16b70*/  LDL R44, [R1+0xc20] ;  /* 0x000c2000012c7983 */ /* 0x000f220000100800 */
[C---:B------:R-:W-:Y:S01]  /*16b80*/  ISETP.GT.AND P1, PT, R5.reuse, 0x9, PT ;  /* 0x000000090500780c */ /* 0x040fe20003f24270 */
[----:B------:R-:W-:Y:S01]  /*16b90*/  @P0 IMAD.MOV.U32 R6, RZ, RZ, R43 ;  /* 0x000000ffff060224 */ /* 0x000fe200078e002b */
[C---:B------:R-:W-:Y:S01]  /*16ba0*/  ISETP.GT.AND P2, PT, R5.reuse, 0xa, PT ;  /* 0x0000000a0500780c */ /* 0x040fe20003f44270 */
[----:B------:R-:W4:Y:S01]  /*16bb0*/  LDL R43, [R1+0xc24] ;  /* 0x000c2400012b7983 */ /* 0x000f220000100800 */
[----:B------:R-:W-:-:S03]  /*16bc0*/  ISETP.GT.AND P3, PT, R5, 0xb, PT ;  /* 0x0000000b0500780c */ /* 0x000fc60003f64270 */
[----:B------:R0:W4:Y:S06]  /*16bd0*/  @P0 LDG.E.U16 R155, desc[UR56][R6.64] ;  /* 0x00000038069b0981 */ /* 0x00012c000c1e1500 */
[----:B0-----:R-:W-:Y:S02]  /*16be0*/  @P1 IMAD.MOV.U32 R6, RZ, RZ, R39 ;  /* 0x000000ffff061224 */ /* 0x001fe400078e0027 */
[----:B------:R-:W-:Y:S01]  /*16bf0*/  @P1 IMAD.MOV.U32 R7, RZ, RZ, R42 ;  /* 0x000000ffff071224 */ /* 0x000fe200078e002a */
[----:B------:R-:W4:Y:S04]  /*16c00*/  LDL R39, [R1+0xc1c] ;  /* 0x000c1c0001277983 */ /* 0x000f280000100800 */
[----:B------:R-:W4:Y:S04]  /*16c10*/  LDL R42, [R1+0xc18] ;  /* 0x000c1800012a7983 */ /* 0x000f280000100800 */
[----:B------:R0:W4:Y:S02]  /*16c20*/  @P1 LDG.E.U16 R163, desc[UR56][R6.64] ;  /* 0x0000003806a31981 */ /* 0x000124000c1e1500 */
[----:B0-----:R-:W-:-:S02]  /*16c30*/  @P2 IMAD.MOV.U32 R6, RZ, RZ, R31 ;  /* 0x000000ffff062224 */ /* 0x001fc400078e001f */
[----:B------:R-:W-:Y:S01]  /*16c40*/  @P2 IMAD.MOV.U32 R7, RZ, RZ, R36 ;  /* 0x000000ffff072224 */ /* 0x000fe200078e0024 */
[----:B------:R-:W4:Y:S04]  /*16c50*/  LDL R31, [R1+0xc14] ;  /* 0x000c1400011f7983 */ /* 0x000f280000100800 */
[----:B------:R-:W4:Y:S04]  /*16c60*/  LDL R36, [R1+0xc10] ;  /* 0x000c100001247983 */ /* 0x000f280000100800 */
[----:B------:R0:W4:Y:S02]  /*16c70*/  @P2 LDG.E.U16 R169, desc[UR56][R6.64] ;  /* 0x0000003806a92981 */ /* 0x000124000c1e1500 */
[----:B0-----:R-:W-:-:S02]  /*16c80*/  @P3 IMAD.MOV.U32 R7, RZ, RZ, R29 ;  /* 0x000000ffff073224 */ /* 0x001fc400078e001d */
[----:B------:R-:W-:Y:S01]  /*16c90*/  @P3 IMAD.MOV.U32 R6, RZ, RZ, R28 ;  /* 0x000000ffff063224 */ /* 0x000fe200078e001c */
[----:B------:R-:W4:Y:S04]  /*16ca0*/  LDL R29, [R1+0xc08] ;  /* 0x000c0800011d7983 */ /* 0x000f280000100800 */
[----:B------:R-:W4:Y:S01]  /*16cb0*/  LDL R28, [R1+0xc0c] ;  /* 0x000c0c00011c7983 */ /* 0x000f220000100800 */
[C---:B------:R-:W-:Y:S02]  /*16cc0*/  ISETP.GT.AND P0, PT, R5.reuse, 0xc, PT ;  /* 0x0000000c0500780c */ /* 0x040fe40003f04270 */
[----:B------:R-:W-:Y:S02]  /*16cd0*/  PRMT R174, RZ, 0x7610, R174 ;  /* 0x00007610ffae7816 */ /* 0x000fe400000000ae */
[----:B------:R-:W-:-:S04]  /*16ce0*/  ISETP.GT.AND P1, PT, R5, 0xd, PT ;  /* 0x0000000d0500780c */ /* 0x000fc80003f24270 */
[----:B------:R3:W4:Y:S01]  /*16cf0*/  @P3 LDG.E.U16 R174, desc[UR56][R6.64] ;  /* 0x0000003806ae3981 */ /* 0x000722000c1e1500 */
[----:B------:R-:W-:Y:S02]  /*16d00*/  PRMT R93, RZ, 0x7610, R93 ;  /* 0x00007610ff5d7816 */ /* 0x000fe4000000005d */
[C---:B------:R-:W-:Y:S02]  /*16d10*/  ISETP.GT.AND P2, PT, R5.reuse, 0xe, PT ;  /* 0x0000000e0500780c */ /* 0x040fe40003f44270 */
[----:B------:R-:W-:Y:S02]  /*16d20*/  PRMT R90, RZ, 0x7610, R90 ;  /* 0x00007610ff5a7816 */ /* 0x000fe4000000005a */
[----:B------:R-:W-:Y:S02]  /*16d30*/  ISETP.GT.AND P3, PT, R5, 0xf, PT ;  /* 0x0000000f0500780c */ /* 0x000fe40003f64270 */
[----:B------:R-:W-:Y:S02]  /*16d40*/  PRMT R84, RZ, 0x7610, R84 ;  /* 0x00007610ff547816 */ /* 0x000fe40000000054 */
[----:B------:R-:W-:-:S02]  /*16d50*/  PRMT R50, RZ, 0x7610, R50 ;  /* 0x00007610ff327816 */ /* 0x000fc40000000032 */
[----:B------:R-:W-:Y:S01]  /*16d60*/  PRMT R23, RZ, 0x7610, R23 ;  /* 0x00007610ff177816 */ /* 0x000fe20000000017 */
[----:B---3--:R-:W-:Y:S02]  /*16d70*/  @P0 IMAD.MOV.U32 R6, RZ, RZ, R59 ;  /* 0x000000ffff060224 */ /* 0x008fe400078e003b */
[----:B------:R-:W3:Y:S01]  /*16d80*/  LDL R59, [R1+0xc04] ;  /* 0x000c0400013b7983 */ /* 0x000ee20000100800 */
[----:B--2---:R-:W-:-:S03]  /*16d90*/  @P0 IMAD.MOV.U32 R7, RZ, RZ, R64 ;  /* 0x000000ffff070224 */ /* 0x004fc600078e0040 */
[----:B------:R-:W2:Y:S04]  /*16da0*/  LDL R64, [R1+0xc00] ;  /* 0x000c000001407983 */ /* 0x000ea80000100800 */
[----:B------:R4:W2:Y:S02]  /*16db0*/  @P0 LDG.E.U16 R93, desc[UR56][R6.64] ;  /* 0x00000038065d0981 */ /* 0x0008a4000c1e1500 */
[----:B----4-:R-:W-:Y:S02]  /*16dc0*/  @P1 IMAD.MOV.U32 R6, RZ, RZ, R48 ;  /* 0x000000ffff061224 */ /* 0x010fe400078e0030 */
[----:B------:R-:W4:Y:S01]  /*16dd0*/  LDL R48, [R1+0xbfc] ;  /* 0x000bfc0001307983 */ /* 0x000f220000100800 */
[----:B------:R-:W-:-:S03]  /*16de0*/  @P1 IMAD.MOV.U32 R7, RZ, RZ, R51 ;  /* 0x000000ffff071224 */ /* 0x000fc600078e0033 */
[----:B------:R-:W4:Y:S04]  /*16df0*/  LDL R51, [R1+0xbf8] ;  /* 0x000bf80001337983 */ /* 0x000f280000100800 */
[----:B------:R0:W4:Y:S02]  /*16e00*/  @P1 LDG.E.U16 R90, desc[UR56][R6.64] ;  /* 0x00000038065a1981 */ /* 0x000124000c1e1500 */
[----:B0-----:R-:W-:Y:S02]  /*16e10*/  @P2 IMAD.MOV.U32 R7, RZ, RZ, R44 ;  /* 0x000000ffff072224 */ /* 0x001fe400078e002c */
[----:B------:R-:W4:Y:S01]  /*16e20*/  LDL R44, [R1+0xbf0] ;  /* 0x000bf000012c7983 */ /* 0x000f220000100800 */
[----:B------:R-:W-:Y:S01]  /*16e30*/  ISETP.GT.AND P0, PT, R5, 0x10, PT ;  /* 0x000000100500780c */ /* 0x000fe20003f04270 */
[----:B------:R-:W-:-:S02]  /*16e40*/  @P2 IMAD.MOV.U32 R6, RZ, RZ, R43 ;  /* 0x000000ffff062224 */ /* 0x000fc400078e002b */
[----:B------:R-:W4:Y:S01]  /*16e50*/  LDL R43, [R1+0xbf4] ;  /* 0x000bf400012b7983 */ /* 0x000f220000100800 */
[----:B------:R-:W-:-:S03]  /*16e60*/  ISETP.GT.AND P1, PT, R5, 0x11, PT ;  /* 0x000000110500780c */ /* 0x000fc60003f24270 */
[----:B------:R0:W4:Y:S02]  /*16e70*/  @P2 LDG.E.U16 R84, desc[UR56][R6.64] ;  /* 0x0000003806542981 */ /* 0x000124000c1e1500 */
[----:B0-----:R-:W-:Y:S02]  /*16e80*/  @P3 IMAD.MOV.U32 R6, RZ, RZ, R39 ;  /* 0x000000ffff063224 */ /* 0x001fe400078e0027 */
[----:B------:R-:W4:Y:S01]  /*16e90*/  LDL R39, [R1+0xbec] ;  /* 0x000bec0001277983 */ /* 0x000f220000100800 */
[----:B------:R-:W-:-:S03]  /*16ea0*/  @P3 IMAD.MOV.U32 R7, RZ, RZ, R42 ;  /* 0x000000ffff073224 */ /* 0x000fc600078e002a */
[----:B------:R-:W4:Y:S04]  /*16eb0*/  LDL R42, [R1+0xbe8] ;  /* 0x000be800012a7983 */ /* 0x000f280000100800 */
        /* <DEDUP_REMOVED lines=143> */
[C---:B------:R-:W-:Y:S02]  /*177b0*/  ISETP.GT.AND P3, PT, R5.reuse, 0x27, PT ;  /* 0x000000270500780c */ /* 0x040fe40003f64270 */
[----:B------:R-:W-:Y:S02]  /*177c0*/  PRMT R33, RZ, 0x7610, R33 ;  /* 0x00007610ff217816 */ /* 0x000fe40000000021 */
[----:B------:R-:W-:-:S02]  /*177d0*/  ISETP.GT.AND P4, PT, R5, 0x28, PT ;  /* 0x000000280500780c */ /* 0x000fc40003f84270 */
[----:B------:R-:W-:Y:S02]  /*177e0*/  PRMT R65, RZ, 0x7610, R65 ;  /* 0x00007610ff417816 */ /* 0x000fe40000000041 */
        /* <DEDUP_REMOVED lines=33> */
[C---:B------:R-:W-:Y:S02]  /*17a00*/  ISETP.GT.AND P2, PT, R5.reuse, 0x2b, PT ;  /* 0x0000002b0500780c */ /* 0x040fe40003f44270 */
[----:B------:R-:W-:Y:S02]  /*17a10*/  PRMT R152, RZ, 0x7610, R152 ;  /* 0x00007610ff987816 */ /* 0x000fe40000000098 */
[----:B------:R0:W4:Y:S01]  /*17a20*/  @P1 LDG.E.U16 R17, desc[UR56][R6.64] ;  /* 0x0000003806111981 */ /* 0x000122000c1e1500 */
[----:B------:R-:W-:-:S04]  /*17a30*/  ISETP.GT.AND P3, PT, R5, 0x2c, PT ;  /* 0x0000002c0500780c */ /* 0x000fc80003f64270 */
[----:B0-----:R-:W-:Y:S02]  /*17a40*/  @P0 IMAD.MOV.U32 R6, RZ, RZ, R73 ;  /* 0x000000ffff060224 */ /* 0x001fe400078e0049 */
[----:B------:R-:W-:-:S05]  /*17a50*/  @P0 IMAD.MOV.U32 R7, RZ, RZ, R74 ;  /* 0x000000ffff070224 */ /* 0x000fca00078e004a */
[----:B------:R3:W4:Y:S01]  /*17a60*/  @P0 LDG.E.U16 R152, desc[UR56][R6.64] ;  /* 0x0000003806980981 */ /* 0x000722000c1e1500 */
[----:B------:R-:W-:Y:S02]  /*17a70*/  PRMT R160, RZ, 0x7610, R160 ;  /* 0x00007610ffa07816 */ /* 0x000fe400000000a0 */
[C---:B------:R-:W-:Y:S02]  /*17a80*/  ISETP.GT.AND P1, PT, R5.reuse, 0x2d, PT ;  /* 0x0000002d0500780c */ /* 0x040fe40003f24270 */
[----:B------:R-:W-:Y:S02]  /*17a90*/  PRMT R167, RZ, 0x7610, R167 ;  /* 0x00007610ffa77816 */ /* 0x000fe400000000a7 */
[C---:B------:R-:W-:Y:S02]  /*17aa0*/  ISETP.GT.AND P4, PT, R5.reuse, 0x2e, PT ;  /* 0x0000002e0500780c */ /* 0x040fe40003f84270 */
[----:B------:R-:W-:Y:S02]  /*17ab0*/  PRMT R71, RZ, 0x7610, R71 ;  /* 0x00007610ff477816 */ /* 0x000fe40000000047 */
[----:B------:R-:W-:Y:S01]  /*17ac0*/  ISETP.GT.AND P0, PT, R5, 0x2f, PT ;  /* 0x0000002f0500780c */ /* 0x000fe20003f04270 */
[----:B---3--:R-:W-:-:S02]  /*17ad0*/  @P2 IMAD.MOV.U32 R6, RZ, RZ, R59 ;  /* 0x000000ffff062224 */ /* 0x008fc400078e003b */
        /* <DEDUP_REMOVED lines=13> */
[----:B------:R-:W-:-:S03]  /*17bb0*/  PRMT R27, RZ, 0x7610, R27 ;  /* 0x00007610ff1b7816 */ /* 0x000fc6000000001b */
        /* <DEDUP_REMOVED lines=10> */
[----:B------:R-:W-:Y:S02]  /*17c60*/  ISETP.GT.AND P1, PT, R5, 0x30, PT ;  /* 0x000000300500780c */ /* 0x000fe40003f24270 */
[----:B------:R-:W-:-:S06]  /*17c70*/  PRMT R62, RZ, 0x7610, R62 ;  /* 0x00007610ff3e7816 */ /* 0x000fcc000000003e */
[----:B------:R0:W4:Y:S05]  /*17c80*/  @P0 LDG.E.U16 R62, desc[UR56][R6.64] ;  /* 0x00000038063e0981 */ /* 0x00012a000c1e1500 */
[----:B0-----:R-:W-:Y:S02]  /*17c90*/  @P1 IMAD.MOV.U32 R7, RZ, RZ, R39 ;  /* 0x000000ffff071224 */ /* 0x001fe400078e0027 */
[----:B------:R-:W4:Y:S01]  /*17ca0*/  LDL R39, [R1+0xae0] ;  /* 0x000ae00001277983 */ /* 0x000f220000100800 */
[----:B------:R-:W-:-:S03]  /*17cb0*/  @P1 IMAD.MOV.U32 R6, RZ, RZ, R36 ;  /* 0x000000ffff061224 */ /* 0x000fc600078e0024 */
[----:B------:R-:W4:Y:S01]  /*17cc0*/  LDL R36, [R1+0xae4] ;  /* 0x000ae40001247983 */ /* 0x000f220000100800 */
[----:B------:R-:W-:Y:S02]  /*17cd0*/  ISETP.GT.AND P0, PT, R5, 0x31, PT ;  /* 0x000000310500780c */ /* 0x000fe40003f04270 */
[----:B------:R-:W-:Y:S02]  /*17ce0*/  PRMT R11, RZ, 0x7610, R11 ;  /* 0x00007610ff0b7816 */ /* 0x000fe4000000000b */
[----:B------:R-:W-:-:S04]  /*17cf0*/  PRMT R14, RZ, 0x7610, R14 ;  /* 0x00007610ff0e7816 */ /* 0x000fc8000000000e */
[----:B------:R3:W4:Y:S01]  /*17d00*/  @P1 LDG.E.U16 R11, desc[UR56][R6.64] ;  /* 0x00000038060b1981 */ /* 0x000722000c1e1500 */
[----:B------:R-:W-:Y:S02]  /*17d10*/  ISETP.GT.AND P1, PT, R5, 0x32, PT ;  /* 0x000000320500780c */ /* 0x000fe40003f24270 */
[----:B------:R-:W-:Y:S02]  /*17d20*/  PRMT R19, RZ, 0x7610, R19 ;  /* 0x00007610ff137816 */ /* 0x000fe40000000013 */
[----:B------:R-:W-:Y:S01]  /*17d30*/  PRMT R154, RZ, 0x7610, R154 ;  /* 0x00007610ff9a7816 */ /* 0x000fe2000000009a */
[----:B---3--:R-:W-:Y:S02]  /*17d40*/  @P0 IMAD.MOV.U32 R6, RZ, RZ, R59 ;  /* 0x000000ffff060224 */ /* 0x008fe400078e003b */
[----:B------:R-:W3:Y:S01]  /*17d50*/  LDL R59, [R1+0xadc] ;  /* 0x000adc00013b7983 */ /* 0x000ee20000100800 */
[----:B--2---:R-:W-:-:S03]  /*17d60*/  @P0 IMAD.MOV.U32 R7, RZ, RZ, R64 ;  /* 0x000000ffff070224 */ /* 0x004fc600078e0040 */
[----:B------:R-:W2:Y:S04]  /*17d70*/  LDL R64, [R1+0xad8] ;  /* 0x000ad80001407983 */ /* 0x000ea80000100800 */
[----:B------:R4:W2:Y:S01]  /*17d80*/  @P0 LDG.E.U16 R14, desc[UR56][R6.64] ;  /* 0x00000038060e0981 */ /* 0x0008a2000c1e1500 */
[----:B------:R-:W-:Y:S01]  /*17d90*/  ISETP.GT.AND P0, PT, R5, 0x33, PT ;  /* 0x000000330500780c */ /* 0x000fe20003f04270 */
[----:B----4-:R-:W-:Y:S02]  /*17da0*/  @P1 IMAD.MOV.U32 R6, RZ, RZ, R48 ;  /* 0x000000ffff061224 */ /* 0x010fe400078e0030 */
[----:B------:R-:W4:Y:S01]  /*17db0*/  LDL R48, [R1+0xad4] ;  /* 0x000ad40001307983 */ /* 0x000f220000100800 */
[----:B------:R-:W-:-:S03]  /*17dc0*/  @P1 IMAD.MOV.U32 R7, RZ, RZ, R51 ;  /* 0x000000ffff071224 */ /* 0x000fc600078e0033 */
[----:B------:R-:W4:Y:S04]  /*17dd0*/  LDL R51, [R1+0xad0] ;  /* 0x000ad00001337983 */ /* 0x000f280000100800 */
[----:B------:R0:W4:Y:S02]  /*17de0*/  @P1 LDG.E.U16 R19, desc[UR56][R6.64] ;  /* 0x0000003806131981 */ /* 0x000124000c1e1500 */
[----:B0-----:R-:W-:Y:S02]  /*17df0*/  @P0 IMAD.MOV.U32 R7, RZ, RZ, R44 ;  /* 0x000000ffff070224 */ /* 0x001fe400078e002c */
[----:B------:R-:W4:Y:S01]  /*17e00*/  LDL R44, [R1+0xacc] ;  /* 0x000acc00012c7983 */ /* 0x000f220000100800 */
[C---:B------:R-:W-:Y:S01]  /*17e10*/  ISETP.GT.AND P1, PT, R5.reuse, 0x34, PT ;  /* 0x000000340500780c */ /* 0x040fe20003f24270 */
[----:B------:R-:W-:Y:S01]  /*17e20*/  @P0 IMAD.MOV.U32 R6, RZ, RZ, R43 ;  /* 0x000000ffff060224 */ /* 0x000fe200078e002b */
[----:B------:R-:W-:Y:S01]  /*17e30*/  PRMT R162, RZ, 0x7610, R162 ;  /* 0x00007610ffa27816 */ /* 0x000fe200000000a2 */
[----:B------:R-:W4:Y:S04]  /*17e40*/  LDL R43, [R1+0xac0] ;  /* 0x000ac000012b7983 */ /* 0x000f280000100800 */
[----:B------:R0:W4:Y:S01]  /*17e50*/  @P0 LDG.E.U16 R154, desc[UR56][R6.64] ;  /* 0x00000038069a0981 */ /* 0x000122000c1e1500 */
[----:B------:R-:W-:-:S05]  /*17e60*/  ISETP.GT.AND P0, PT, R5, 0x35, PT ;  /* 0x000000350500780c */ /* 0x000fca0003f04270 */
        /* <DEDUP_REMOVED lines=8> */
[----:B------:R-:W4:Y:S01]  /*17ef0*/  LDL.LU R28, [R1+0xac8] ;  /* 0x000ac800011c7983 */ /* 0x000f220000300800 */
[----:B------:R-:W-:Y:S02]  /*17f00*/  ISETP.GT.AND P1, PT, R5, 0x36, PT ;  /* 0x000000360500780c */ /* 0x000fe40003f24270 */
[----:B------:R-:W-:Y:S01]  /*17f10*/  PRMT R248, RZ, 0x7610, R248 ;  /* 0x00007610fff87816 */ /* 0x000fe200000000f8 */
[----:B------:R-:W4:Y:S01]  /*17f20*/  LDL R74, [R1+0x1088] ;  /* 0x00108800014a7983 */ /* 0x000f220000100800 */
[----:B------:R-:W-:Y:S02]  /*17f30*/  PRMT R76, RZ, 0x7610, R76 ;  /* 0x00007610ff4c7816 */ /* 0x000fe4000000004c */
[----:B------:R-:W-:Y:S01]  /*17f40*/  PRMT R61, RZ, 0x7610, R61 ;  /* 0x00007610ff3d7816 */ /* 0x000fe2000000003d */
[----:B------:R-:W4:Y:S04]  /*17f50*/  LDL R73, [R1+0x108c] ;  /* 0x00108c0001497983 */ /* 0x000f280000100800 */
[----:B------:R0:W4:Y:S01]  /*17f60*/  @P0 LDG.E.U16 R248, desc[UR56][R6.64] ;  /* 0x0000003806f80981 */ /* 0x000122000c1e1500 */
[----:B------:R-:W-:-:S02]  /*17f70*/  PRMT R10, RZ, 0x7610, R10 ;  /* 0x00007610ff0a7816 */ /* 0x000fc4000000000a */
[----:B------:R-:W-:Y:S01]  /*17f80*/  PRMT R12, RZ, 0x7610, R12 ;  /* 0x00007610ff0c7816 */ /* 0x000fe2000000000c */
[----:B------:R-:W4:Y:S01]  /*17f90*/  LDL R82, [R1+0x1008] ;  /* 0x0010080001527983 */ /* 0x000f220000100800 */
[----:B------:R-:W-:Y:S02]  /*17fa0*/  PRMT R16, RZ, 0x7610, R16 ;  /* 0x00007610ff107816 */ /* 0x000fe40000000010 */
[----:B------:R-:W-:Y:S01]  /*17fb0*/  PRMT R22, RZ, 0x7610, R22 ;  /* 0x00007610ff167816 */ /* 0x000fe20000000016 */
[----:B------:R-:W4:Y:S01]  /*17fc0*/  LDL R79, [R1+0x100c] ;  /* 0x00100c00014f7983 */ /* 0x000f220000100800 */
[----:B0-----:R-:W-:-:S03]  /*17fd0*/  @P1 IMAD.MOV.U32 R7, RZ, RZ, R39 ;  /* 0x000000ffff071224 */ /* 0x001fc600078e0027 */
[----:B------:R-:W4:Y:S01]  /*17fe0*/  LDL R39, [R1+0xab0] ;  /* 0x000ab00001277983 */ /* 0x000f220000100800 */
[----:B------:R-:W-:-:S03]  /*17ff0*/  @P1 IMAD.MOV.U32 R6, RZ, RZ, R36 ;  /* 0x000000ffff061224 */ /* 0x000fc600078e0024 */
[----:B------:R-:W4:Y:S01]  /*18000*/  LDL R36, [R1+0xab4] ;  /* 0x000ab40001247983 */ /* 0x000f220000100800 */
[----:B------:R-:W-:-:S03]  /*18010*/  ISETP.GT.AND P0, PT, R5, 0x37, PT ;  /* 0x000000370500780c */ /* 0x000fc60003f04270 */
[----:B------:R3:W4:Y:S01]  /*18020*/  @P1 LDG.E.U16 R76, desc[UR56][R6.64] ;  /* 0x00000038064c1981 */ /* 0x000722000c1e1500 */
[C---:B------:R-:W-:Y:S02]  /*18030*/  ISETP.GT.AND P1, PT, R5.reuse, 0x38, PT ;  /* 0x000000380500780c */ /* 0x040fe40003f24270 */
[----:B------:R-:W-:Y:S01]  /*18040*/  PRMT R157, RZ, 0x7610, R157 ;  /* 0x00007610ff9d7816 */ /* 0x000fe2000000009d */
[----:B------:R-:W4:Y:S01]  /*18050*/  LDL R86, [R1+0x870] ;  /* 0x0008700001567983 */ /* 0x000f220000100800 */
[----:B------:R-:W-:Y:S02]  /*18060*/  PRMT R240, RZ, 0x7610, R240 ;  /* 0x00007610fff07816 */ /* 0x000fe400000000f0 */
[----:B------:R-:W-:Y:S01]  /*18070*/  ISETP.GT.AND P2, PT, R5, 0x3f, PT ;  /* 0x0000003f0500780c */ /* 0x000fe20003f44270 */
[----:B------:R-:W4:Y:S02]  /*18080*/  LDL R85, [R1+0x874] ;  /* 0x0008740001557983 */ /* 0x000f240000100800 */
[----:B---3--:R-:W-:-:S02]  /*18090*/  @P0 IMAD.MOV.U32 R6, RZ, RZ, R59 ;  /* 0x000000ffff060224 */ /* 0x008fc400078e003b */
[----:B--2---:R-:W-:Y:S02]  /*180a0*/  @P0 IMAD.MOV.U32 R7, RZ, RZ, R64 ;  /* 0x000000ffff070224 */ /* 0x004fe400078e0040 */
[----:B------:R-:W2:Y:S04]  /*180b0*/  LDL R64, [R1+0xaa8] ;  /* 0x000aa80001407983 */ /* 0x000ea80000100800 */
[----:B------:R4:W3:Y:S01]  /*180c0*/  @P0 LDG.E.U16 R61, desc[UR56][R6.64] ;  /* 0x00000038063d0981 */ /* 0x0008e2000c1e1500 */
[----:B------:R-:W-:Y:S01]  /*180d0*/  ISETP.GT.AND P0, PT, R5, 0x39, PT ;  /* 0x000000390500780c */ /* 0x000fe20003f04270 */
[----:B----4-:R-:W-:Y:S02]  /*180e0*/  @P1 IMAD.MOV.U32 R6, RZ, RZ, R48 ;  /* 0x000000ffff061224 */ /* 0x010fe400078e0030 */
[----:B------:R-:W4:Y:S01]  /*180f0*/  LDL R48, [R1+0xaa0] ;  /* 0x000aa00001307983 */ /* 0x000f220000100800 */
[----:B------:R-:W-:-:S03]  /*18100*/  @P1 IMAD.MOV.U32 R7, RZ, RZ, R51 ;  /* 0x000000ffff071224 */ /* 0x000fc600078e0033 */
[----:B------:R-:W3:Y:S04]  /*18110*/  LDL R51, [R1+0xaac] ;  /* 0x000aac0001337983 */ /* 0x000ee80000100800 */
[----:B------:R0:W4:Y:S02]  /*18120*/  @P1 LDG.E.U16 R10, desc[UR56][R6.64] ;  /* 0x00000038060a1981 */ /* 0x000124000c1e1500 */
[----:B0-----:R-:W-:Y:S02]  /*18130*/  @P0 IMAD.MOV.U32 R6, RZ, RZ, R44 ;  /* 0x000000ffff060224 */ /* 0x001fe400078e002c */
[----:B------:R-:W4:Y:S01]  /*18140*/  LDL R44, [R1+0xaa4] ;  /* 0x000aa400012c7983 */ /* 0x000f220000100800 */
[----:B------:R-:W-:Y:S01]  /*18150*/  ISETP.GT.AND P1, PT, R5, 0x3a, PT ;  /* 0x0000003a0500780c */ /* 0x000fe20003f24270 */
[----:B------:R-:W-:-:S05]  /*18160*/  @P0 IMAD.MOV.U32 R7, RZ, RZ, R28 ;  /* 0x000000ffff070224 */ /* 0x000fca00078e001c */
[----:B------:R0:W4:Y:S07]  /*18170*/  @P0 LDG.E.U16 R12, desc[UR56][R6.64] ;  /* 0x00000038060c0981 */ /* 0x00012e000c1e1500 */
[----:B0-----:R-:W-:Y:S02]  /*18180*/  @P1 IMAD.MOV.U32 R6, RZ, RZ, R42 ;  /* 0x000000ffff061224 */ /* 0x001fe400078e002a */
[----:B------:R-:W-:Y:S01]  /*18190*/  @P1 IMAD.MOV.U32 R7, RZ, RZ, R43 ;  /* 0x000000ffff071224 */ /* 0x000fe200078e002b */
[----:B------:R-:W4:Y:S04]  /*181a0*/  LDL R42, [R1+0xa9c] ;  /* 0x000a9c00012a7983 */ /* 0x000f280000100800 */
[----:B------:R-:W4:Y:S01]  /*181b0*/  LDL R43, [R1+0xa98] ;  /* 0x000a9800012b7983 */ /* 0x000f220000100800 */
[----:B------:R-:W-:-:S03]  /*181c0*/  ISETP.GT.AND P0, PT, R5, 0x3b, PT ;  /* 0x0000003b0500780c */ /* 0x000fc60003f04270 */
[----:B------:R0:W4:Y:S01]  /*181d0*/  @P1 LDG.E.U16 R16, desc[UR56][R6.64] ;  /* 0x0000003806101981 */ /* 0x000122000c1e1500 */
[----:B------:R-:W-:-:S09]  /*181e0*/  ISETP.GT.AND P1, PT, R5, 0x3c, PT ;  /* 0x0000003c0500780c */ /* 0x000fd20003f24270 */
[----:B0-----:R-:W-:Y:S02]  /*181f0*/  @P0 IMAD.MOV.U32 R6, RZ, RZ, R29 ;  /* 0x000000ffff060224 */ /* 0x001fe400078e001d */
[----:B------:R-:W-:Y:S01]  /*18200*/  @P0 IMAD.MOV.U32 R7, RZ, RZ, R31 ;  /* 0x000000ffff070224 */ /* 0x000fe200078e001f */
[----:B------:R-:W4:Y:S04]  /*18210*/  LDL R29, [R1+0x10ac] ;  /* 0x0010ac00011d7983 */ /* 0x000f280000100800 */
[----:B------:R-:W4:Y:S04]  /*18220*/  LDL R31, [R1+0x10a8] ;  /* 0x0010a800011f7983 */ /* 0x000f280000100800 */
[----:B------:R0:W4:Y:S02]  /*18230*/  @P0 LDG.E.U16 R22, desc[UR56][R6.64] ;  /* 0x0000003806160981 */ /* 0x000124000c1e1500 */
[----:B0-----:R-:W-:-:S02]  /*18240*/  @P1 IMAD.MOV.U32 R7, RZ, RZ, R39 ;  /* 0x000000ffff071224 */ /* 0x001fc400078e0027 */
[----:B------:R-:W4:Y:S01]  /*18250*/  LDL R39, [R1+0xc9c] ;  /* 0x000c9c0001277983 */ /* 0x000f220000100800 */
[----:B------:R-:W-:-:S03]  /*18260*/  @P1 IMAD.MOV.U32 R6, RZ, RZ, R36 ;  /* 0x000000ffff061224 */ /* 0x000fc600078e0024 */
[----:B------:R-:W4:Y:S01]  /*18270*/  LDL R36, [R1+0x109c] ;  /* 0x00109c0001247983 */ /* 0x000f220000100800 */
[----:B------:R-:W-:-:S03]  /*18280*/  ISETP.GT.AND P0, PT, R5, 0x3d, PT ;  /* 0x0000003d0500780c */ /* 0x000fc60003f04270 */
[----:B------:R2:W4:Y:S01]  /*18290*/  @P1 LDG.E.U16 R157, desc[UR56][R6.64] ;  /* 0x00000038069d1981 */ /* 0x000522000c1e1500 */
[----:B------:R-:W-:Y:S01]  /*182a0*/  ISETP.GT.AND P1, PT, R5, 0x3e, PT ;  /* 0x0000003e0500780c */ /* 0x000fe20003f24270 */
[----:B------:R-:W0:Y:S08]  /*182b0*/  S2R R59, SR_TID.X ;  /* 0x00000000003b7919 */ /* 0x000e300000002100 */
[----:B--2---:R-:W-:-:S02]  /*182c0*/  @P0 IMAD.MOV.U32 R7, RZ, RZ, R64 ;  /* 0x000000ffff070224 */ /* 0x004fc400078e0040 */
[----:B------:R-:W2:Y:S01]  /*182d0*/  LDL R64, [R1+0x1068] ;  /* 0x0010680001407983 */ /* 0x000ea20000100800 */
[----:B---3--:R-:W-:-:S03]  /*182e0*/  @P0 IMAD.MOV.U32 R6, RZ, RZ, R51 ;  /* 0x000000ffff060224 */ /* 0x008fc600078e0033 */
[----:B------:R-:W3:Y:S04]  /*182f0*/  LDL R51, [R1+0x106c] ;  /* 0x00106c0001337983 */ /* 0x000ee80000100800 */
[----:B------:R4:W3:Y:S02]  /*18300*/  @P0 LDG.E.U16 R240, desc[UR56][R6.64] ;  /* 0x0000003806f00981 */ /* 0x0008e4000c1e1500 */
[----:B----4-:R-:W-:Y:S02]  /*18310*/  @P1 IMAD.MOV.U32 R6, RZ, RZ, R44 ;  /* 0x000000ffff061224 */ /* 0x010fe400078e002c */
[----:B------:R-:W4:Y:S01]  /*18320*/  LDL R44, [R1+0x104c] ;  /* 0x00104c00012c7983 */ /* 0x000f220000100800 */
[----:B0-----:R-:W-:Y:S01]  /*18330*/  LOP3.LUT R59, R59, 0x3f, RZ, 0xc0, !PT ;  /* 0x0000003f3b3b7812 */ /* 0x001fe200078ec0ff */
[----:B------:R-:W-:Y:S01]  /*18340*/  @P1 IMAD.MOV.U32 R7, RZ, RZ, R48 ;  /* 0x000000ffff071224 */ /* 0x000fe200078e0030 */
[----:B------:R-:W-:Y:S01]  /*18350*/  PRMT R58, RZ, 0x7610, R58 ;  /* 0x00007610ff3a7816 */ /* 0x000fe2000000003a */
[----:B------:R-:W4:Y:S01]  /*18360*/  LDL R48, [R1+0x1048] ;  /* 0x0010480001307983 */ /* 0x000f220000100800 */
[----:B------:R-:W-:-:S02]  /*18370*/  ISETP.GE.AND P0, PT, R59, R5, PT ;  /* 0x000000053b00720c */ /* 0x000fc40003f06270 */
[----:B------:R-:W-:-:S06]  /*18380*/  PRMT R5, RZ, 0x7610, R5 ;  /* 0x00007610ff057816 */ /* 0x000fcc0000000005 */
[----:B------:R0:W4:Y:S01]  /*18390*/  @P1 LDG.E.U16 R5, desc[UR56][R6.64] ;  /* 0x0000003806051981 */ /* 0x000122000c1e1500 */
[----:B------:R-:W-:Y:S01]  /*183a0*/  PRMT R78, RZ, 0x7610, R78 ;  /* 0x00007610ff4e7816 */ /* 0x000fe2000000004e */
[----:B0-----:R-:W-:Y:S02]  /*183b0*/  @P2 IMAD.MOV.U32 R6, RZ, RZ, R42 ;  /* 0x000000ffff062224 */ /* 0x001fe400078e002a */
[----:B------:R-:W4:Y:S01]  /*183c0*/  LDL R42, [R1+0x102c] ;  /* 0x00102c00012a7983 */ /* 0x000f220000100800 */
[----:B------:R-:W-:-:S03]  /*183d0*/  @P2 IMAD.MOV.U32 R7, RZ, RZ, R43 ;  /* 0x000000ffff072224 */ /* 0x000fc600078e002b */
[----:B------:R-:W4:Y:S04]  /*183e0*/  LDL R43, [R1+0x1028] ;  /* 0x00102800012b7983 */ /* 0x000f280000100800 */
[----:B------:R0:W4:Y:S01]  /*183f0*/  @P2 LDG.E.U16 R58, desc[UR56][R6.64] ;  /* 0x00000038063a2981 */ /* 0x000122000c1e1500 */
[----:B------:R-:W-:Y:S01]  /*18400*/  BAR.SYNC.DEFER_BLOCKING 0x0 ;  /* 0x0000000000007b1d */ /* 0x000fe20000010000 */
[----:B0-----:R-:W-:-:S05]  /*18410*/  @!P0 IMAD.MOV.U32 R6, RZ, RZ, R29 ;  /* 0x000000ffff068224 */ /* 0x001fca00078e001d */
[----:B------:R-:W4:Y:S01]  /*18420*/  LDL R29, [R1+0xfec] ;  /* 0x000fec00011d7983 */ /* 0x000f220000100800 */
[----:B------:R-:W-:-:S03]  /*18430*/  @!P0 IMAD.MOV.U32 R7, RZ, RZ, R31 ;  /* 0x000000ffff078224 */ /* 0x000fc600078e001f */
[----:B------:R-:W4:Y:S04]  /*18440*/  LDL R31, [R1+0xfe8] ;  /* 0x000fe800011f7983 */ /* 0x000f280000100800 */
[----:B------:R0:W4:Y:S02]  /*18450*/  @!P0 LDG.E.U16 R78, desc[UR56][R6.64] ;  /* 0x00000038064e8981 */ /* 0x000124000c1e1500 */
[----:B0-----:R-:W-:Y:S02]  /*18460*/  @!P0 IMAD.MOV.U32 R7, RZ, RZ, R39 ;  /* 0x000000ffff078224 */ /* 0x001fe400078e0027 */
[----:B------:R-:W4:Y:S01]  /*18470*/  LDL R39, [R1+0xfc8] ;  /* 0x000fc80001277983 */ /* 0x000f220000100800 */
[----:B------:R-:W-:-:S03]  /*18480*/  @!P0 IMAD.MOV.U32 R6, RZ, RZ, R36 ;  /* 0x000000ffff068224 */ /* 0x000fc600078e0024 */
[----:B------:R-:W4:Y:S01]  /*18490*/  LDL R36, [R1+0xfcc] ;  /* 0x000fcc0001247983 */ /* 0x000f220000100800 */
[----:B------:R-:W-:Y:S02]  /*184a0*/  PRMT R75, RZ, 0x7610, R75 ;  /* 0x00007610ff4b7816 */ /* 0x000fe4000000004b */
[----:B------:R-:W-:-:S04]  /*184b0*/  PRMT R72, RZ, 0x7610, R72 ;  /* 0x00007610ff487816 */ /* 0x000fc80000000048 */
[----:B------:R0:W4:Y:S02]  /*184c0*/  @!P0 LDG.E.U16 R75, desc[UR56][R6.64] ;  /* 0x00000038064b8981 */ /* 0x000124000c1e1500 */
[----:B0-----:R-:W-:Y:S02]  /*184d0*/  @!P0 IMAD.MOV.U32 R6, RZ, RZ, R73 ;  /* 0x000000ffff068224 */ /* 0x001fe400078e0049 */
[----:B------:R-:W-:Y:S01]  /*184e0*/  @!P0 IMAD.MOV.U32 R7, RZ, RZ, R74 ;  /* 0x000000ffff078224 */ /* 0x000fe200078e004a */
[----:B------:R-:W4:Y:S04]  /*184f0*/  LDL R73, [R1+0xfac] ;  /* 0x000fac0001497983 */ /* 0x000f280000100800 */
[----:B------:R-:W4:Y:S04]  /*18500*/  LDL R74, [R1+0xfa8] ;  /* 0x000fa800014a7983 */ /* 0x000f280000100800 */
[----:B------:R2:W4:Y:S01]  /*18510*/  @!P0 LDG.E.U16 R72, desc[UR56][R6.64] ;  /* 0x0000003806488981 */ /* 0x000522000c1e1500 */
[----:B------:R-:W-:Y:S01]  /*18520*/  PRMT R69, RZ, 0x7610, R69 ;  /* 0x00007610ff457816 */ /* 0x000fe20000000045 */
[----:B--2---:R-:W-:-:S02]  /*18530*/  @!P0 IMAD.MOV.U32 R7, RZ, RZ, R64 ;  /* 0x000000ffff078224 */ /* 0x004fc400078e0040 */
[----:B------:R-:W2:Y:S01]  /*18540*/  LDL R64, [R1+0xf88] ;  /* 0x000f880001407983 */ /* 0x000ea20000100800 */
[----:B---3--:R-:W-:-:S03]  /*18550*/  @!P0 IMAD.MOV.U32 R6, RZ, RZ, R51 ;  /* 0x000000ffff068224 */ /* 0x008fc600078e0033 */
[----:B------:R-:W3:Y:S04]  /*18560*/  LDL R51, [R1+0xf8c] ;  /* 0x000f8c0001337983 */ /* 0x000ee80000100800 */
[----:B------:R4:W3:Y:S02]  /*18570*/  @!P0 LDG.E.U16 R69, desc[UR56][R6.64] ;  /* 0x0000003806458981 */ /* 0x0008e4000c1e1500 */
[----:B----4-:R-:W-:Y:S02]  /*18580*/  @!P0 IMAD.MOV.U32 R6, RZ, RZ, R44 ;  /* 0x000000ffff068224 */ /* 0x010fe400078e002c */
[----:B------:R-:W4:Y:S01]  /*18590*/  LDL R44, [R1+0xf6c] ;  /* 0x000f6c00012c7983 */ /* 0x000f220000100800 */
[----:B------:R-:W-:Y:S01]  /*185a0*/  PRMT R66, RZ, 0x7610, R66 ;  /* 0x00007610ff427816 */ /* 0x000fe20000000042 */
[----:B------:R-:W-:-:S02]  /*185b0*/  @!P0 IMAD.MOV.U32 R7, RZ, RZ, R48 ;  /* 0x000000ffff078224 */ /* 0x000fc400078e0030 */
[----:B------:R-:W4:Y:S01]  /*185c0*/  LDL R48, [R1+0xf68] ;  /* 0x000f680001307983 */ /* 0x000f220000100800 */
[----:B------:R-:W-:-:S03]  /*185d0*/  PRMT R63, RZ, 0x7610, R63 ;  /* 0x00007610ff3f7816 */ /* 0x000fc6000000003f */
[----:B------:R0:W4:Y:S01]  /*185e0*/  @!P0 LDG.E.U16 R66, desc[UR56][R6.64] ;  /* 0x0000003806428981 */ /* 0x000122000c1e1500 */
[----:B------:R-:W-:Y:S02]  /*185f0*/  PRMT R60, RZ, 0x7610, R60 ;  /* 0x00007610ff3c7816 */ /* 0x000fe4000000003c */
[----:B------:R-:W-:Y:S01]  /*18600*/  PRMT R49, RZ, 0x7610, R49 ;  /* 0x00007610ff317816 */ /* 0x000fe20000000031 */
[----:B0-----:R-:W-:Y:S02]  /*18610*/  @!P0 IMAD.MOV.U32 R6, RZ, RZ, R42 ;  /* 0x000000ffff068224 */ /* 0x001fe400078e002a */
[----:B------:R-:W4:Y:S01]  /*18620*/  LDL R42, [R1+0xf4c] ;  /* 0x000f4c00012a7983 */ /* 0x000f220000100800 */
[----:B------:R-:W-:-:S03]  /*18630*/  @!P0 IMAD.MOV.U32 R7, RZ, RZ, R43 ;  /* 0x000000ffff078224 */ /* 0x000fc600078e002b */
[----:B------:R-:W4:Y:S04]  /*18640*/  LDL R43, [R1+0xf48] ;  /* 0x000f4800012b7983 */ /* 0x000f280000100800 */
[----:B------:R0:W4:Y:S02]  /*18650*/  @!P0 LDG.E.U16 R63, desc[UR56][R6.64] ;  /* 0x00000038063f8981 */ /* 0x000124000c1e1500 */
[----:B0-----:R-:W-:Y:S02]  /*18660*/  @!P0 IMAD.MOV.U32 R6, RZ, RZ, R79 ;  /* 0x000000ffff068224 */ /* 0x001fe400078e004f */
[----:B------:R-:W-:Y:S01]  /*18670*/  @!P0 IMAD.MOV.U32 R7, RZ, RZ, R82 ;  /* 0x000000ffff078224 */ /* 0x000fe200078e0052 */
[----:B------:R-:W4:Y:S04]  /*18680*/  LDL R79, [R1+0xf2c] ;  /* 0x000f2c00014f7983 */ /* 0x000f280000100800 */
[----:B------:R-:W4:Y:S04]  /*18690*/  LDL R82, [R1+0xf28] ;  /* 0x000f280001527983 */ /* 0x000f280000100800 */
[----:B------:R0:W4:Y:S02]  /*186a0*/  @!P0 LDG.E.U16 R60, desc[UR56][R6.64] ;  /* 0x00000038063c8981 */ /* 0x000124000c1e1500 */
[----:B0-----:R-:W-:-:S02]  /*186b0*/  @!P0 IMAD.MOV.U32 R6, RZ, RZ, R29 ;  /* 0x000000ffff068224 */ /* 0x001fc400078e001d */
[----:B------:R-:W-:Y:S01]  /*186c0*/  @!P0 IMAD.MOV.U32 R7, RZ, RZ, R31 ;  /* 0x000000ffff078224 */ /* 0x000fe200078e001f */
[----:B------:R-:W4:Y:S04]  /*186d0*/  LDL R29, [R1+0xf0c] ;  /* 0x000f0c00011d7983 */ /* 0x000f280000100800 */
[----:B------:R-:W4:Y:S04]  /*186e0*/  LDL R31, [R1+0xf08] ;  /* 0x000f0800011f7983 */ /* 0x000f280000100800 */
[----:B------:R0:W4:Y:S02]  /*186f0*/  @!P0 LDG.E.U16 R49, desc[UR56][R6.64] ;  /* 0x0000003806318981 */ /* 0x000124000c1e1500 */
[----:B0-----:R-:W-:-:S02]  /*18700*/  @!P0 IMAD.MOV.U32 R7, RZ, RZ, R39 ;  /* 0x000000ffff078224 */ /* 0x001fc400078e0027 */
        /* <DEDUP_REMOVED lines=49> */
[----:B------:R-:W4:Y:S01]  /*18a20*/  LDL R73, [R1+0xdec] ;  /* 0x000dec0001497983 */ /* 0x000f220000100800 */
[----:B------:R-:W-:-:S03]  /*18a30*/  @!P0 IMAD.MOV.U32 R7, RZ, RZ, R74 ;  /* 0x000000ffff078224 */ /* 0x000fc600078e004a */
[----:B------:R-:W4:Y:S04]  /*18a40*/  LDL R74, [R1+0xde8] ;  /* 0x000de800014a7983 */ /* 0x000f280000100800 */
[----:B------:R2:W4:Y:S01]  /*18a50*/  @!P0 LDG.E.U16 R34, desc[UR56][R6.64] ;  /* 0x0000003806228981 */ /* 0x000522000c1e1500 */
[----:B------:R-:W-:Y:S01]  /*18a60*/  PRMT R32, RZ, 0x7610, R32 ;  /* 0x00007610ff207816 */ /* 0x000fe20000000020 */
[----:B--2---:R-:W-:Y:S02]  /*18a70*/  @!P0 IMAD.MOV.U32 R7, RZ, RZ, R64 ;  /* 0x000000ffff078224 */ /* 0x004fe400078e0040 */
        /* <DEDUP_REMOVED lines=133> */
[----:B------:R-:W-:Y:S01]  /*192d0*/  @!P0 IMAD.MOV.U32 R7, RZ, RZ, R48 ;  /* 0x000000ffff078224 */ /* 0x000fe200078e0030 */
[----:B------:R-:W-:Y:S01]  /*192e0*/  PRMT R232, RZ, 0x7610, R232 ;  /* 0x00007610ffe87816 */ /* 0x000fe200000000e8 */
[----:B------:R-:W4:Y:S04]  /*192f0*/  LDL R48, [R1+0x8f0] ;  /* 0x0008f00001307983 */ /* 0x000f280000100800 */
[----:B------:R0:W4:Y:S01]  /*19300*/  @!P0 LDG.E.U16 R233, desc[UR56][R6.64] ;  /* 0x0000003806e98981 */ /* 0x000122000c1e1500 */
[----:B------:R-:W-:-:S02]  /*19310*/  PRMT R231, RZ, 0x7610, R231 ;  /* 0x00007610ffe77816 */ /* 0x000fc400000000e7 */
[----:B------:R-:W-:Y:S01]  /*19320*/  PRMT R230, RZ, 0x7610, R230 ;  /* 0x00007610ffe67816 */ /* 0x000fe200000000e6 */
[----:B0-----:R-:W-:Y:S02]  /*19330*/  @!P0 IMAD.MOV.U32 R6, RZ, RZ, R42 ;  /* 0x000000ffff068224 */ /* 0x001fe400078e002a */
[----:B------:R-:W4:Y:S01]  /*19340*/  LDL R42, [R1+0x8d4] ;  /* 0x0008d400012a7983 */ /* 0x000f220000100800 */
[----:B------:R-:W-:-:S03]  /*19350*/  @!P0 IMAD.MOV.U32 R7, RZ, RZ, R43 ;  /* 0x000000ffff078224 */ /* 0x000fc600078e002b */
[----:B------:R-:W4:Y:S04]  /*19360*/  LDL R43, [R1+0x8d0] ;  /* 0x0008d000012b7983 */ /* 0x000f280000100800 */
[----:B------:R0:W4:Y:S02]  /*19370*/  @!P0 LDG.E.U16 R232, desc[UR56][R6.64] ;  /* 0x0000003806e88981 */ /* 0x000124000c1e1500 */
[----:B0-----:R-:W-:Y:S01]  /*19380*/  @!P0 IMAD.MOV.U32 R6, RZ, RZ, R79 ;  /* 0x000000ffff068224 */ /* 0x001fe200078e004f */
[----:B------:R-:W-:Y:S01]  /*19390*/  PRMT R229, RZ, 0x7610, R229 ;  /* 0x00007610ffe57816 */ /* 0x000fe200000000e5 */
[----:B------:R-:W4:Y:S01]  /*193a0*/  LDL R79, [R1+0x850] ;  /* 0x00085000014f7983 */ /* 0x000f220000100800 */
[----:B------:R-:W-:Y:S01]  /*193b0*/  @!P0 IMAD.MOV.U32 R7, RZ, RZ, R82 ;  /* 0x000000ffff078224 */ /* 0x000fe200078e0052 */
[----:B------:R-:W-:-:S02]  /*193c0*/  PRMT R228, RZ, 0x7610, R228 ;  /* 0x00007610ffe47816 */ /* 0x000fc400000000e4 */
        /* <DEDUP_REMOVED lines=11> */
[----:B------:R0:W4:Y:S01]  /*19480*/  @!P0 LDG.E.U16 R229, desc[UR56][R6.64] ;  /* 0x0000003806e58981 */ /* 0x000122000c1e1500 */
[----:B------:R-:W-:Y:S01]  /*19490*/  PRMT R227, RZ, 0x7610, R227 ;  /* 0x00007610ffe37816 */ /* 0x000fe200000000e3 */
[----:B0-----:R-:W-:Y:S02]  /*194a0*/  @!P0 IMAD.MOV.U32 R6, RZ, RZ, R73 ;  /* 0x000000ffff068224 */ /* 0x001fe400078e0049 */
[----:B------:R-:W4:Y:S01]  /*194b0*/  LDL R73, [R1+0x830] ;  /* 0x0008300001497983 */ /* 0x000f220000100800 */
[----:B------:R-:W-:-:S03]  /*194c0*/  @!P0 IMAD.MOV.U32 R7, RZ, RZ, R74 ;  /* 0x000000ffff078224 */ /* 0x000fc600078e004a */
[----:B------:R-:W4:Y:S04]  /*194d0*/  LDL R74, [R1+0x854] ;  /* 0x00085400014a7983 */ /* 0x000f280000100800 */
[----:B------:R2:W4:Y:S02]  /*194e0*/  @!P0 LDG.E.U16 R228, desc[UR56][R6.64] ;  /* 0x0000003806e48981 */ /* 0x000524000c1e1500 */
        /* <DEDUP_REMOVED lines=29> */
[----:B------:R0:W4:Y:S01]  /*196c0*/  @!P0 LDG.E.U16 R223, desc[UR56][R6.64] ;  /* 0x0000003806df8981 */ /* 0x000122000c1e1500 */
[----:B------:R-:W-:Y:S01]  /*196d0*/  PRMT R221, RZ, 0x7610, R221 ;  /* 0x00007610ffdd7816 */ /* 0x000fe200000000dd */
[----:B0-----:R-:W-:Y:S02]  /*196e0*/  @!P0 IMAD.MOV.U32 R6, RZ, RZ, R85 ;  /* 0x000000ffff068224 */ /* 0x001fe400078e0055 */
[----:B------:R-:W-:-:S05]  /*196f0*/  @!P0 IMAD.MOV.U32 R7, RZ, RZ, R86 ;  /* 0x000000ffff078224 */ /* 0x000fca00078e0056 */
[----:B------:R0:W4:Y:S01]  /*19700*/  @!P0 LDG.E.U16 R222, desc[UR56][R6.64] ;  /* 0x0000003806de8981 */ /* 0x000122000c1e1500 */
[----:B------:R-:W-:Y:S01]  /*19710*/  PRMT R220, RZ, 0x7610, R220 ;  /* 0x00007610ffdc7816 */ /* 0x000fe200000000dc */
[----:B0-----:R-:W-:Y:S02]  /*19720*/  @!P0 IMAD.MOV.U32 R6, RZ, RZ, R74 ;  /* 0x000000ffff068224 */ /* 0x001fe400078e004a */
[----:B------:R-:W-:Y:S01]  /*19730*/  @!P0 IMAD.MOV.U32 R7, RZ, RZ, R79 ;  /* 0x000000ffff078224 */ /* 0x000fe200078e004f */
[----:B------:R-:W4:Y:S04]  /*19740*/  LDL R74, [R1+0x774] ;  /* 0x00077400014a7983 */ /* 0x000f280000100800 */
[----:B------:R0:W4:Y:S04]  /*19750*/  @!P0 LDG.E.U16 R221, desc[UR56][R6.64] ;  /* 0x0000003806dd8981 */ /* 0x000128000c1e1500 */
[----:B------:R-:W4:Y:S01]  /*19760*/  LDL R79, [R1+0x770] ;  /* 0x00077000014f7983 */ /* 0x000f220000100800 */
[----:B------:R-:W-:Y:S01]  /*19770*/  PRMT R219, RZ, 0x7610, R219 ;  /* 0x00007610ffdb7816 */ /* 0x000fe200000000db */
[----:B0-----:R-:W-:-:S02]  /*19780*/  @!P0 IMAD.MOV.U32 R7, RZ, RZ, R73 ;  /* 0x000000ffff078224 */ /* 0x001fc400078e0049 */
[----:B------:R-:W4:Y:S01]  /*19790*/  LDL R73, [R1+0x750] ;  /* 0x0007500001497983 */ /* 0x000f220000100800 */
[----:B--2---:R-:W-:-:S03]  /*197a0*/  @!P0 IMAD.MOV.U32 R6, RZ, RZ, R64 ;  /* 0x000000ffff068224 */ /* 0x004fc600078e0040 */
[----:B------:R-:W2:Y:S04]  /*197b0*/  LDL R64, [R1+0x754] ;  /* 0x0007540001407983 */ /* 0x000ea80000100800 */
[----:B------:R0:W2:Y:S02]  /*197c0*/  @!P0 LDG.E.U16 R220, desc[UR56][R6.64] ;  /* 0x0000003806dc8981 */ /* 0x0000a4000c1e1500 */
[----:B0-----:R-:W-:Y:S02]  /*197d0*/  @!P0 IMAD.MOV.U32 R7, RZ, RZ, R82 ;  /* 0x000000ffff078224 */ /* 0x001fe400078e0052 */
[----:B---3--:R-:W-:-:S05]  /*197e0*/  @!P0 IMAD.MOV.U32 R6, RZ, RZ, R51 ;  /* 0x000000ffff068224 */ /* 0x008fca00078e0033 */
[----:B------:R4:W3:Y:S02]  /*197f0*/  @!P0 LDG.E.U16 R219, desc[UR56][R6.64] ;  /* 0x0000003806db8981 */ /* 0x0008e4000c1e1500 */
[----:B----4-:R-:W-:Y:S02]  /*19800*/  @!P0 IMAD.MOV.U32 R6, RZ, RZ, R44 ;  /* 0x000000ffff068224 */ /* 0x010fe400078e002c */
[----:B------:R-:W4:Y:S01]  /*19810*/  LDL R44, [R1+0x734] ;  /* 0x00073400012c7983 */ /* 0x000f220000100800 */
[----:B------:R-:W-:Y:S01]  /*19820*/  PRMT R218, RZ, 0x7610, R218 ;  /* 0x00007610ffda7816 */ /* 0x000fe200000000da */
[----:B------:R-:W-:Y:S01]  /*19830*/  @!P0 IMAD.MOV.U32 R7, RZ, RZ, R48 ;  /* 0x000000ffff078224 */ /* 0x000fe200078e0030 */
[----:B------:R-:W-:Y:S01]  /*19840*/  PRMT R217, RZ, 0x7610, R217 ;  /* 0x00007610ffd97816 */ /* 0x000fe200000000d9 */
[----:B------:R-:W3:Y:S04]  /*19850*/  LDL.LU R51, [R1+0x730] ;  /* 0x0007300001337983 */ /* 0x000ee80000300800 */
[----:B------:R0:W3:Y:S01]  /*19860*/  @!P0 LDG.E.U16 R218, desc[UR56][R6.64] ;  /* 0x0000003806da8981 */ /* 0x0000e2000c1e1500 */
[----:B------:R-:W-:-:S03]  /*19870*/  PRMT R216, RZ, 0x7610, R216 ;  /* 0x00007610ffd87816 */ /* 0x000fc600000000d8 */
[----:B------:R-:W3:Y:S01]  /*19880*/  LDL.LU R48, [R1+0x714] ;  /* 0x0007140001307983 */ /* 0x000ee20000300800 */
[----:B0-----:R-:W-:Y:S02]  /*19890*/  @!P0 IMAD.MOV.U32 R6, RZ, RZ, R42 ;  /* 0x000000ffff068224 */ /* 0x001fe400078e002a */
[----:B------:R-:W-:-:S05]  /*198a0*/  @!P0 IMAD.MOV.U32 R7, RZ, RZ, R43 ;  /* 0x000000ffff078224 */ /* 0x000fca00078e002b */
[----:B------:R0:W3:Y:S02]  /*198b0*/  @!P0 LDG.E.U16 R217, desc[UR56][R6.64] ;  /* 0x0000003806d98981 */ /* 0x0000e4000c1e1500 */
[----:B0-----:R-:W-:Y:S02]  /*198c0*/  @!P0 IMAD.MOV.U32 R6, RZ, RZ, R29 ;  /* 0x000000ffff068224 */ /* 0x001fe400078e001d */
[----:B------:R-:W-:Y:S02]  /*198d0*/  @!P0 IMAD.MOV.U32 R7, RZ, RZ, R31 ;  /* 0x000000ffff078224 */ /* 0x000fe400078e001f */
[----:B------:R-:W3:Y:S04]  /*198e0*/  LDL.LU R31, [R1+0x710] ;  /* 0x00071000011f7983 */ /* 0x000ee80000300800 */
[----:B------:R0:W3:Y:S04]  /*198f0*/  @!P0 LDG.E.U16 R216, desc[UR56][R6.64] ;  /* 0x0000003806d88981 */ /* 0x0000e8000c1e1500 */
[----:B------:R-:W3:Y:S04]  /*19900*/  LDL.LU R29, [R1+0x6f0] ;  /* 0x0006f000011d7983 */ /* 0x000ee80000300800 */
[----:B------:R-:W3:Y:S01]  /*19910*/  LDL R94, [R1+0x6d0] ;  /* 0x0006d000015e7983 */ /* 0x000ee20000100800 */
[----:B0-----:R-:W-:-:S03]  /*19920*/  @!P0 IMAD.MOV.U32 R7, RZ, RZ, R39 ;  /* 0x000000ffff078224 */ /* 0x001fc600078e0027 */
[----:B------:R-:W3:Y:S04]  /*19930*/  LDL R43, [R1+0xa94] ;  /* 0x000a9400012b7983 */ /* 0x000ee80000100800 */
[----:B------:R-:W3:Y:S04]  /*19940*/  LDL R39, [R1+0xca8] ;  /* 0x000ca80001277983 */ /* 0x000ee80000100800 */
[----:B------:R-:W3:Y:S01]  /*19950*/  LDL.LU R42, [R1+0x6f4] ;  /* 0x0006f400012a7983 */ /* 0x000ee20000300800 */
[----:B------:R-:W-:-:S03]  /*19960*/  @!P0 IMAD.MOV.U32 R6, RZ, RZ, R36 ;  /* 0x000000ffff068224 */ /* 0x000fc600078e0024 */
[----:B------:R-:W3:Y:S04]  /*19970*/  LDL.LU R36, [R1+0x6d4] ;  /* 0x0006d40001247983 */ /* 0x000ee80000300800 */
[----:B------:R-:W3:Y:S04]  /*19980*/  LDL R91, [R1+0xc98] ;  /* 0x000c9800015b7983 */ /* 0x000ee80000100800 */
[----:B------:R-:W3:Y:S01]  /*19990*/  LDL R89, [R1+0x1098] ;  /* 0x0010980001597983 */ /* 0x000ee20000100800 */
[----:B------:R-:W-:-:S03]  /*199a0*/  PRMT R215, RZ, 0x7610, R215 ;  /* 0x00007610ffd77816 */ /* 0x000fc600000000d7 */
[----:B------:R-:W3:Y:S04]  /*199b0*/  LDL R86, [R1+0x1080] ;  /* 0x0010800001567983 */ /* 0x000ee80000100800 */
[----:B------:R-:W3:Y:S01]  /*199c0*/  LDL R85, [R1+0x1084] ;  /* 0x0010840001557983 */ /* 0x000ee20000100800 */
[----:B------:R-:W-:-:S03]  /*199d0*/  PRMT R214, RZ, 0x7610, R214 ;  /* 0x00007610ffd67816 */ /* 0x000fc600000000d6 */
[----:B------:R0:W3:Y:S04]  /*199e0*/  @!P0 LDG.E.U16 R215, desc[UR56][R6.64] ;  /* 0x0000003806d78981 */ /* 0x0000e8000c1e1500 */
[----:B------:R-:W3:Y:S01]  /*199f0*/  LDL R82, [R1+0x1060] ;  /* 0x0010600001527983 */ /* 0x000ee20000100800 */
[----:B------:R-:W-:Y:S02]  /*19a00*/  PRMT R213, RZ, 0x7610, R213 ;  /* 0x00007610ffd57816 */ /* 0x000fe400000000d5 */
[----:B------:R-:W-:Y:S01]  /*19a10*/  PRMT R212, RZ, 0x7610, R212 ;  /* 0x00007610ffd47816 */ /* 0x000fe200000000d4 */
[----:B------:R-:W3:Y:S01]  /*19a20*/  LDL R97, [R1+0xfe0] ;  /* 0x000fe00001617983 */ /* 0x000ee20000100800 */
[----:B0-----:R-:W-:-:S03]  /*19a30*/  @!P0 IMAD.MOV.U32 R6, RZ, RZ, R74 ;  /* 0x000000ffff068224 */ /* 0x001fc600078e004a */
[----:B------:R-:W3:Y:S01]  /*19a40*/  LDL R74, [R1+0x1040] ;  /* 0x00104000014a7983 */ /* 0x000ee20000100800 */
[----:B------:R-:W-:Y:S01]  /*19a50*/  @!P0 IMAD.MOV.U32 R7, RZ, RZ, R79 ;  /* 0x000000ffff078224 */ /* 0x000fe200078e004f */
[----:B------:R-:W-:Y:S02]  /*19a60*/  PRMT R211, RZ, 0x7610, R211 ;  /* 0x00007610ffd37816 */ /* 0x000fe400000000d3 */
[----:B------:R-:W3:Y:S04]  /*19a70*/  LDL R79, [R1+0x1064] ;  /* 0x00106400014f7983 */ /* 0x000ee80000100800 */
[----:B------:R0:W3:Y:S01]  /*19a80*/  @!P0 LDG.E.U16 R214, desc[UR56][R6.64] ;  /* 0x0000003806d68981 */ /* 0x0000e2000c1e1500 */
[----:B------:R-:W-:Y:S02]  /*19a90*/  PRMT R210, RZ, 0x7610, R210 ;  /* 0x00007610ffd27816 */ /* 0x000fe400000000d2 */
[----:B------:R-:W-:Y:S01]  /*19aa0*/  PRMT R209, RZ, 0x7610, R209 ;  /* 0x00007610ffd17816 */ /* 0x000fe200000000d1 */
[----:B------:R-:W3:Y:S01]  /*19ab0*/  LDL R96, [R1+0xfe4] ;  /* 0x000fe40001607983 */ /* 0x000ee20000100800 */
[----:B------:R-:W-:-:S02]  /*19ac0*/  PRMT R208, RZ, 0x7610, R208 ;  /* 0x00007610ffd07816 */ /* 0x000fc400000000d0 */
[----:B------:R-:W-:Y:S01]  /*19ad0*/  PRMT R207, RZ, 0x7610, R207 ;  /* 0x00007610ffcf7816 */ /* 0x000fe200000000cf */
[----:B------:R-:W3:Y:S01]  /*19ae0*/  LDL R95, [R1+0xfc0] ;  /* 0x000fc000015f7983 */ /* 0x000ee20000100800 */
[----:B0-----:R-:W-:-:S03]  /*19af0*/  @!P0 IMAD.MOV.U32 R7, RZ, RZ, R73 ;  /* 0x000000ffff078224 */ /* 0x001fc600078e0049 */
[----:B------:R-:W3:Y:S01]  /*19b00*/  LDL R73, [R1+0x1044] ;  /* 0x0010440001497983 */ /* 0x000ee20000100800 */
[----:B--2---:R-:W-:-:S03]  /*19b10*/  @!P0 IMAD.MOV.U32 R6, RZ, RZ, R64 ;  /* 0x000000ffff068224 */ /* 0x004fc600078e0040 */
[----:B------:R-:W2:Y:S04]  /*19b20*/  LDL R64, [R1+0x1020] ;  /* 0x0010200001407983 */ /* 0x000ea80000100800 */
[----:B------:R4:W2:Y:S02]  /*19b30*/  @!P0 LDG.E.U16 R213, desc[UR56][R6.64] ;  /* 0x0000003806d58981 */ /* 0x0008a4000c1e1500 */
[----:B----4-:R-:W-:Y:S02]  /*19b40*/  @!P0 IMAD.MOV.U32 R6, RZ, RZ, R44 ;  /* 0x000000ffff068224 */ /* 0x010fe400078e002c */
[----:B------:R-:W4:Y:S01]  /*19b50*/  LDL R44, [R1+0x1024] ;  /* 0x00102400012c7983 */ /* 0x000f220000100800 */
[----:B---3--:R-:W-:-:S05]  /*19b60*/  @!P0 IMAD.MOV.U32 R7, RZ, RZ, R51 ;  /* 0x000000ffff078224 */ /* 0x008fca00078e0033 */
[----:B------:R0:W3:Y:S02]  /*19b70*/  @!P0 LDG.E.U16 R212, desc[UR56][R6.64] ;  /* 0x0000003806d48981 */ /* 0x0000e4000c1e1500 */
[----:B0-----:R-:W-:Y:S01]  /*19b80*/  @!P0 IMAD.MOV.U32 R6, RZ, RZ, R48 ;  /* 0x000000ffff068224 */ /* 0x001fe200078e0030 */
[----:B------:R-:W-:Y:S01]  /*19b90*/  PRMT R206, RZ, 0x7610, R206 ;  /* 0x00007610ffce7816 */ /* 0x000fe200000000ce */
[----:B------:R-:W-:-:S05]  /*19ba0*/  @!P0 IMAD.MOV.U32 R7, RZ, RZ, R31 ;  /* 0x000000ffff078224 */ /* 0x000fca00078e001f */
[----:B------:R0:W3:Y:S02]  /*19bb0*/  @!P0 LDG.E.U16 R211, desc[UR56][R6.64] ;  /* 0x0000003806d38981 */ /* 0x0000e4000c1e1500 */
[----:B0-----:R-:W-:Y:S02]  /*19bc0*/  @!P0 IMAD.MOV.U32 R7, RZ, RZ, R29 ;  /* 0x000000ffff078224 */ /* 0x001fe400078e001d */
[----:B------:R-:W-:-:S05]  /*19bd0*/  @!P0 IMAD.MOV.U32 R6, RZ, RZ, R42 ;  /* 0x000000ffff068224 */ /* 0x000fca00078e002a */
[----:B------:R0:W3:Y:S02]  /*19be0*/  @!P0 LDG.E.U16 R210, desc[UR56][R6.64] ;  /* 0x0000003806d28981 */ /* 0x0000e4000c1e1500 */
[----:B0-----:R-:W-:Y:S02]  /*19bf0*/  @!P0 IMAD.MOV.U32 R6, RZ, RZ, R36 ;  /* 0x000000ffff068224 */ /* 0x001fe400078e0024 */
[----:B------:R-:W-:Y:S02]  /*19c00*/  @!P0 IMAD.MOV.U32 R7, RZ, RZ, R94 ;  /* 0x000000ffff078224 */ /* 0x000fe400078e005e */
[----:B------:R-:W3:Y:S04]  /*19c10*/  LDL R94, [R1+0xfc4] ;  /* 0x000fc400015e7983 */ /* 0x000ee80000100800 */
[----:B------:R0:W3:Y:S02]  /*19c20*/  @!P0 LDG.E.U16 R209, desc[UR56][R6.64] ;  /* 0x0000003806d18981 */ /* 0x0000e4000c1e1500 */
[----:B0-----:R-:W-:-:S02]  /*19c30*/  @!P0 IMAD.MOV.U32 R6, RZ, RZ, R39 ;  /* 0x000000ffff068224 */ /* 0x001fc400078e0027 */
[----:B------:R-:W3:Y:S01]  /*19c40*/  LDL R39, [R1+0x1004] ;  /* 0x0010040001277983 */ /* 0x000ee20000100800 */
[----:B------:R-:W-:-:S03]  /*19c50*/  @!P0 IMAD.MOV.U32 R7, RZ, RZ, R43 ;  /* 0x000000ffff078224 */ /* 0x000fc600078e002b */
[----:B------:R-:W3:Y:S04]  /*19c60*/  LDL R43, [R1+0x1000] ;  /* 0x00100000012b7983 */ /* 0x000ee80000100800 */
[----:B------:R0:W3:Y:S02]  /*19c70*/  @!P0 LDG.E.U16 R208, desc[UR56][R6.64] ;  /* 0x0000003806d08981 */ /* 0x0000e4000c1e1500 */
[----:B0-----:R-:W-:Y:S02]  /*19c80*/  @!P0 IMAD.MOV.U32 R6, RZ, RZ, R89 ;  /* 0x000000ffff068224 */ /* 0x001fe400078e0059 */
[----:B------:R-:W-:Y:S01]  /*19c90*/  @!P0 IMAD.MOV.U32 R7, RZ, RZ, R91 ;  /* 0x000000ffff078224 */ /* 0x000fe200078e005b */
[----:B------:R-:W3:Y:S04]  /*19ca0*/  LDL R89, [R1+0xfa4] ;  /* 0x000fa40001597983 */ /* 0x000ee80000100800 */
[----:B------:R0:W3:Y:S04]  /*19cb0*/  @!P0 LDG.E.U16 R207, desc[UR56][R6.64] ;  /* 0x0000003806cf8981 */ /* 0x0000e8000c1e1500 */
[----:B------:R-:W3:Y:S01]  /*19cc0*/  LDL R91, [R1+0xfa0] ;  /* 0x000fa000015b7983 */ /* 0x000ee20000100800 */
[----:B------:R-:W-:Y:S01]  /*19cd0*/  PRMT R205, RZ, 0x7610, R205 ;  /* 0x00007610ffcd7816 */ /* 0x000fe200000000cd */
[----:B0-----:R-:W-:-:S02]  /*19ce0*/  @!P0 IMAD.MOV.U32 R6, RZ, RZ, R85 ;  /* 0x000000ffff068224 */ /* 0x001fc400078e0055 */
        /* <DEDUP_REMOVED lines=10> */
[----:B0-----:R-:W-:-:S02]  /*19d90*/  @!P0 IMAD.MOV.U32 R6, RZ, RZ, R73 ;  /* 0x000000ffff068224 */ /* 0x001fc400078e0049 */
[----:B------:R-:W-:Y:S01]  /*19da0*/  @!P0 IMAD.MOV.U32 R7, RZ, RZ, R74 ;  /* 0x000000ffff078224 */ /* 0x000fe200078e004a */
[----:B------:R-:W-:Y:S04]  /*19db0*/  STL [R1+0x10e4], R4 ;  /* 0x0010e40401007387 */ /* 0x000fe80000100800 */
[----:B------:R4:W3:Y:S01]  /*19dc0*/  @!P0 LDG.E.U16 R204, desc[UR56][R6.64] ;  /* 0x0000003806cc8981 */ /* 0x0008e2000c1e1500 */
[----:B------:R-:W-:Y:S01]  /*19dd0*/  PRMT R203, RZ, 0x7610, R203 ;  /* 0x00007610ffcb7816 */ /* 0x000fe200000000cb */
[----:B------:R-:W0:Y:S02]  /*19de0*/  S2R R150, SR_TID.X ;  /* 0x0000000000967919 */ /* 0x000e240000002100 */
[----:B------:R-:W3:Y:S04]  /*19df0*/  LDL R74, [R1+0xf40] ;  /* 0x000f4000014a7983 */ /* 0x000ee80000100800 */
[----:B------:R-:W3:Y:S01]  /*19e00*/  LDL R73, [R1+0xf20] ;  /* 0x000f200001497983 */ /* 0x000ee20000100800 */
[----:B----4-:R-:W-:-:S03]  /*19e10*/  @!P0 IMAD.MOV.U32 R6, RZ, RZ, R44 ;  /* 0x000000ffff068224 */ /* 0x010fc600078e002c */
[----:B------:R-:W4:Y:S01]  /*19e20*/  LDL R44, [R1+0xf44] ;  /* 0x000f4400012c7983 */ /* 0x000f220000100800 */
[----:B--2---:R-:W-:Y:S01]  /*19e30*/  @!P0 IMAD.MOV.U32 R7, RZ, RZ, R64 ;  /* 0x000000ffff078224 */ /* 0x004fe200078e0040 */
[----:B0-----:R-:W-:Y:S02]  /*19e40*/  LOP3.LUT R150, R150, 0x3f, RZ, 0xc0, !PT ;  /* 0x0000003f96967812 */ /* 0x001fe400078ec0ff */
[----:B------:R-:W2:Y:S04]  /*19e50*/  LDL R64, [R1+0xf24] ;  /* 0x000f240001407983 */ /* 0x000ea80000100800 */
[----:B------:R3:W2:Y:S01]  /*19e60*/  @!P0 LDG.E.U16 R203, desc[UR56][R6.64] ;  /* 0x0000003806cb8981 */ /* 0x0006a2000c1e1500 */
[----:B------:R-:W-:Y:S02]  /*19e70*/  PRMT R202, RZ, 0x7610, R202 ;  /* 0x00007610ffca7816 */ /* 0x000fe400000000ca */
[----:B------:R-:W-:-:S02]  /*19e80*/  PRMT R201, RZ, 0x7610, R201 ;  /* 0x00007610ffc97816 */ /* 0x000fc400000000c9 */
[----:B------:R-:W-:Y:S02]  /*19e90*/  PRMT R200, RZ, 0x7610, R200 ;  /* 0x00007610ffc87816 */ /* 0x000fe400000000c8 */
[----:B------:R-:W-:Y:S01]  /*19ea0*/  PRMT R199, RZ, 0x7610, R199 ;  /* 0x00007610ffc77816 */ /* 0x000fe200000000c7 */
[----:B------:R-:W-:Y:S01]  /*19eb0*/  STS.U16 [R4+UR6+0x10000], R159 ;  /* 0x0100009f04007988 */ /* 0x000fe20008000406 */
[----:B------:R-:W-:-:S03]  /*19ec0*/  PRMT R198, RZ, 0x7610, R198 ;  /* 0x00007610ffc67816 */ /* 0x000fc600000000c6 */
[----:B------:R-:W-:Y:S04]  /*19ed0*/  STS.U16 [R4+UR6+0x10400], R155 ;  /* 0x0104009b04007988 */ /* 0x000fe80008000406 */
[----:B------:R-:W-:Y:S04]  /*19ee0*/  STS.U16 [R4+UR6+0x10800], R23 ;  /* 0x0108001704007988 */ /* 0x000fe80008000406 */
[----:B------:R-:W-:Y:S04]  /*19ef0*/  STS.U16 [R4+UR6+0x10c00], R18 ;  /* 0x010c001204007988 */ /* 0x000fe80008000406 */
[----:B------:R-:W-:Y:S04]  /*19f00*/  STS.U16 [R4+UR6+0x11000], R15 ;  /* 0x0110000f04007988 */ /* 0x000fe80008000406 */
[----:B------:R-:W-:Y:S04]  /*19f10*/  STS.U16 [R4+UR6+0x11400], R13 ;  /* 0x0114000d04007988 */ /* 0x000fe80008000406 */
[----:B------:R-:W-:Y:S04]  /*19f20*/  STS.U16 [R4+UR6+0x11800], R11 ;  /* 0x0118000b04007988 */ /* 0x000fe80008000406 */
[----:B------:R0:W-:Y:S01]  /*19f30*/  STS.U16 [R4+UR6+0x11c00], R10 ;  /* 0x011c000a04007988 */ /* 0x0001e20008000406 */
[----:B------:R-:W-:-:S03]  /*19f40*/  PRMT R197, RZ, 0x7610, R197 ;  /* 0x00007610ffc57816 */ /* 0x000fc600000000c5 */
[----:B0-----:R-:W2:Y:S01]  /*19f50*/  LDL R4, [R1+0xf04] ;  /* 0x000f040001047983 */ /* 0x001ea20000100800 */
[----:B---3--:R-:W-:Y:S02]  /*19f60*/  @!P0 IMAD.MOV.U32 R6, RZ, RZ, R39 ;  /* 0x000000ffff068224 */ /* 0x008fe400078e0027 */
[----:B------:R-:W0:Y:S01]  /*19f70*/  S2R R39, SR_TID.X ;  /* 0x0000000000277919 */ /* 0x000e220000002100 */
[----:B------:R-:W-:Y:S02]  /*19f80*/  @!P0 IMAD.MOV.U32 R7, RZ, RZ, R43 ;  /* 0x000000ffff078224 */ /* 0x000fe400078e002b */
[----:B------:R-:W-:-:S03]  /*19f90*/  IMAD.SHL.U32 R43, R150, 0x2, RZ ;  /* 0x00000002962b7824 */ /* 0x000fc600078e00ff */
[----:B------:R1:W3:Y:S01]  /*19fa0*/  @!P0 LDG.E.U16 R202, desc[UR56][R6.64] ;  /* 0x0000003806ca8981 */ /* 0x0002e2000c1e1500 */
[----:B0-----:R-:W-:-:S05]  /*19fb0*/  LOP3.LUT R39, R39, 0x40, RZ, 0xc0, !PT ;  /* 0x0000004027277812 */ /* 0x001fca00078ec0ff */
[----:B------:R-:W-:Y:S02]  /*19fc0*/  IMAD R39, R39, 0x80, R43 ;  /* 0x0000008027277824 */ /* 0x000fe400078e022b */
[----:B------:R-:W3:Y:S01]  /*19fd0*/  LDL R43, [R1+0xf00] ;  /* 0x000f0000012b7983 */ /* 0x000ee20000100800 */
[----:B-1----:R-:W-:Y:S02]  /*19fe0*/  @!P0 IMAD.MOV.U32 R6, RZ, RZ, R96 ;  /* 0x000000ffff068224 */ /* 0x002fe400078e0060 */
[----:B------:R-:W-:Y:S01]  /*19ff0*/  @!P0 IMAD.MOV.U32 R7, RZ, RZ, R97 ;  /* 0x000000ffff078224 */ /* 0x000fe200078e0061 */
[----:B------:R-:W3:Y:S04]  /*1a000*/  LDL R96, [R1+0xee0] ;  /* 0x000ee00001607983 */ /* 0x000ee80000100800 */
[----:B------:R0:W3:Y:S02]  /*1a010*/  @!P0 LDG.E.U16 R201, desc[UR56][R6.64] ;  /* 0x0000003806c98981 */ /* 0x0000e4000c1e1500 */
[----:B0-----:R-:W-:-:S02]  /*1a020*/  @!P0 IMAD.MOV.U32 R6, RZ, RZ, R94 ;  /* 0x000000ffff068224 */ /* 0x001fc400078e005e */
[----:B------:R-:W-:Y:S01]  /*1a030*/  @!P0 IMAD.MOV.U32 R7, RZ, RZ, R95 ;  /* 0x000000ffff078224 */ /* 0x000fe200078e005f */
[----:B------:R-:W3:Y:S04]  /*1a040*/  LDL R94, [R1+0xec0] ;  /* 0x000ec000015e7983 */ /* 0x000ee80000100800 */
[----:B------:R0:W3:Y:S04]  /*1a050*/  @!P0 LDG.E.U16 R200, desc[UR56][R6.64] ;  /* 0x0000003806c88981 */ /* 0x0000e8000c1e1500 */
[----:B------:R-:W3:Y:S01]  /*1a060*/  LDL R95, [R1+0xee4] ;  /* 0x000ee400015f7983 */ /* 0x000ee20000100800 */
[----:B0-----:R-:W-:-:S02]  /*1a070*/  @!P0 IMAD.MOV.U32 R6, RZ, RZ, R89 ;  /* 0x000000ffff068224 */ /* 0x001fc400078e0059 */
[----:B------:R-:W-:Y:S01]  /*1a080*/  @!P0 IMAD.MOV.U32 R7, RZ, RZ, R91 ;  /* 0x000000ffff078224 */ /* 0x000fe200078e005b */
[----:B------:R-:W3:Y:S04]  /*1a090*/  LDL R89, [R1+0xea4] ;  /* 0x000ea40001597983 */ /* 0x000ee80000100800 */
[----:B------:R0:W3:Y:S04]  /*1a0a0*/  @!P0 LDG.E.U16 R199, desc[UR56][R6.64] ;  /* 0x0000003806c78981 */ /* 0x0000e8000c1e1500 */
[----:B------:R-:W3:Y:S01]  /*1a0b0*/  LDL R91, [R1+0xea0] ;  /* 0x000ea000015b7983 */ /* 0x000ee20000100800 */
[----:B0-----:R-:W-:-:S02]  /*1a0c0*/  @!P0 IMAD.MOV.U32 R6, RZ, RZ, R85 ;  /* 0x000000ffff068224 */ /* 0x001fc400078e0055 */
[----:B------:R-:W-:Y:S01]  /*1a0d0*/  @!P0 IMAD.MOV.U32 R7, RZ, RZ, R86 ;  /* 0x000000ffff078224 */ /* 0x000fe200078e0056 */
[----:B------:R-:W-:Y:S01]  /*1a0e0*/  PRMT R196, RZ, 0x7610, R196 ;  /* 0x00007610ffc47816 */ /* 0x000fe200000000c4 */
        /* <DEDUP_REMOVED lines=9> */
[----:B----4-:R-:W-:-:S03]  /*1a180*/  @!P0 IMAD.MOV.U32 R6, RZ, RZ, R44 ;  /* 0x000000ffff068224 */ /* 0x010fc600078e002c */
[----:B------:R-:W4:Y:S01]  /*1a190*/  LDL R44, [R1+0xec4] ;  /* 0x000ec400012c7983 */ /* 0x000f220000100800 */
[----:B------:R-:W-:Y:S01]  /*1a1a0*/  @!P0 IMAD.MOV.U32 R7, RZ, RZ, R74 ;  /* 0x000000ffff078224 */ /* 0x000fe200078e004a */
[----:B------:R-:W-:Y:S02]  /*1a1b0*/  PRMT R194, RZ, 0x7610, R194 ;  /* 0x00007610ffc27816 */ /* 0x000fe400000000c2 */
[----:B------:R-:W4:Y:S04]  /*1a1c0*/  LDL R74, [R1+0xe40] ;  /* 0x000e4000014a7983 */ /* 0x000f280000100800 */
[----:B------:R2:W4:Y:S02]  /*1a1d0*/  @!P0 LDG.E.U16 R196, desc[UR56][R6.64] ;  /* 0x0000003806c48981 */ /* 0x000524000c1e1500 */
[----:B--2---:R-:W-:-:S02]  /*1a1e0*/  @!P0 IMAD.MOV.U32 R6, RZ, RZ, R64 ;  /* 0x000000ffff068224 */ /* 0x004fc400078e0040 */
[----:B------:R-:W-:Y:S01]  /*1a1f0*/  @!P0 IMAD.MOV.U32 R7, RZ, RZ, R73 ;  /* 0x000000ffff078224 */ /* 0x000fe200078e0049 */
[----:B------:R-:W-:Y:S01]  /*1a200*/  PRMT R193, RZ, 0x7610, R193 ;  /* 0x00007610ffc17816 */ /* 0x000fe200000000c1 */
[----:B------:R-:W2:Y:S04]  /*1a210*/  LDL R73, [R1+0xe20] ;  /* 0x000e200001497983 */ /* 0x000ea80000100800 */
[----:B------:R0:W2:Y:S04]  /*1a220*/  @!P0 LDG.E.U16 R195, desc[UR56][R6.64] ;  /* 0x0000003806c38981 */ /* 0x0000a8000c1e1500 */
[----:B------:R-:W2:Y:S01]  /*1a230*/  LDL R64, [R1+0xe24] ;  /* 0x000e240001407983 */ /* 0x000ea20000100800 */
[----:B0-----:R-:W-:-:S02]  /*1a240*/  @!P0 IMAD.MOV.U32 R6, RZ, RZ, R4 ;  /* 0x000000ffff068224 */ /* 0x001fc400078e0004 */
[----:B---3--:R-:W-:Y:S02]  /*1a250*/  @!P0 IMAD.MOV.U32 R7, RZ, RZ, R43 ;  /* 0x000000ffff078224 */ /* 0x008fe400078e002b */
[----:B------:R-:W3:Y:S04]  /*1a260*/  LDL R43, [R1+0xe44] ;  /* 0x000e4400012b7983 */ /* 0x000ee80000100800 */
[----:B------:R0:W2:Y:S02]  /*1a270*/  @!P0 LDG.E.U16 R194, desc[UR56][R6.64] ;  /* 0x0000003806c28981 */ /* 0x0000a4000c1e1500 */
[----:B0-----:R-:W-:Y:S01]  /*1a280*/  @!P0 IMAD.MOV.U32 R7, RZ, RZ, R96 ;  /* 0x000000ffff078224 */ /* 0x001fe200078e0060 */
[----:B------:R-:W0:Y:S01]  /*1a290*/  S2R R150, SR_TID.X ;  /* 0x0000000000967919 */ /* 0x000e220000002100 */
[----:B------:R-:W1:Y:S01]  /*1a2a0*/  S2R R4, SR_TID.X ;  /* 0x0000000000047919 */ /* 0x000e620000002100 */
[----:B------:R-:W-:-:S02]  /*1a2b0*/  LOP3.LUT R39, R39, 0x10, RZ, 0x3c, !PT ;  /* 0x0000001027277812 */ /* 0x000fc400078e3cff */
[----:B------:R-:W-:Y:S01]  /*1a2c0*/  PRMT R192, RZ, 0x7610, R192 ;  /* 0x00007610ffc07816 */ /* 0x000fe200000000c0 */
[----:B------:R-:W2:Y:S01]  /*1a2d0*/  LDL R96, [R1+0xde0] ;  /* 0x000de00001607983 */ /* 0x000ea20000100800 */
[----:B------:R-:W-:-:S03]  /*1a2e0*/  @!P0 IMAD.MOV.U32 R6, RZ, RZ, R95 ;  /* 0x000000ffff068224 */ /* 0x000fc600078e005f */
[----:B------:R-:W-:Y:S04]  /*1a2f0*/  STS.U16 [R39+UR6+0x10080], R166 ;  /* 0x010080a627007988 */ /* 0x000fe80008000406 */
[----:B------:R4:W2:Y:S01]  /*1a300*/  @!P0 LDG.E.U16 R193, desc[UR56][R6.64] ;  /* 0x0000003806c18981 */ /* 0x0008a2000c1e1500 */
[----:B------:R-:W-:Y:S02]  /*1a310*/  PRMT R191, RZ, 0x7610, R191 ;  /* 0x00007610ffbf7816 */ /* 0x000fe400000000bf */
[----:B------:R-:W-:Y:S01]  /*1a320*/  PRMT R190, RZ, 0x7610, R190 ;  /* 0x00007610ffbe7816 */ /* 0x000fe200000000be */
[----:B------:R-:W2:Y:S01]  /*1a330*/  LDL R95, [R1+0xde4] ;  /* 0x000de400015f7983 */ /* 0x000ea20000100800 */
[----:B----4-:R-:W-:-:S03]  /*1a340*/  @!P0 IMAD.MOV.U32 R6, RZ, RZ, R44 ;  /* 0x000000ffff068224 */ /* 0x010fc600078e002c */
[----:B------:R-:W4:Y:S01]  /*1a350*/  LDL R44, [R1+0xe00] ;  /* 0x000e0000012c7983 */ /* 0x000f220000100800 */
[----:B------:R-:W-:Y:S01]  /*1a360*/  @!P0 IMAD.MOV.U32 R7, RZ, RZ, R94 ;  /* 0x000000ffff078224 */ /* 0x000fe200078e005e */
[----:B0-----:R-:W-:Y:S02]  /*1a370*/  LOP3.LUT R150, R150, 0x3f, RZ, 0xc0, !PT ;  /* 0x0000003f96967812 */ /* 0x001fe400078ec0ff */
[----:B------:R-:W-:Y:S04]  /*1a380*/  STS.U16 [R39+UR6+0x10480], R163 ;  /* 0x010480a327007988 */ /* 0x000fe80008000406 */
[----:B------:R-:W-:Y:S04]  /*1a390*/  STS.U16 [R39+UR6+0x10880], R158 ;  /* 0x0108809e27007988 */ /* 0x000fe80008000406 */
[----:B------:R-:W-:Y:S04]  /*1a3a0*/  STS.U16 [R39+UR6+0x10c80], R153 ;  /* 0x010c809927007988 */ /* 0x000fe80008000406 */
[----:B------:R-:W-:Y:S01]  /*1a3b0*/  STS.U16 [R39+UR6+0x11080], R20 ;  /* 0x0110801427007988 */ /* 0x000fe20008000406 */
[----:B-1----:R-:W-:-:S03]  /*1a3c0*/  LOP3.LUT R4, R4, 0x40, RZ, 0xc0, !PT ;  /* 0x0000004004047812 */ /* 0x002fc600078ec0ff */
[----:B------:R-:W-:Y:S04]  /*1a3d0*/  STS.U16 [R39+UR6+0x11480], R17 ;  /* 0x0114801127007988 */ /* 0x000fe80008000406 */
[----:B------:R-:W-:Y:S04]  /*1a3e0*/  STS.U16 [R39+UR6+0x11880], R14 ;  /* 0x0118800e27007988 */ /* 0x000fe80008000406 */
[----:B------:R0:W4:Y:S04]  /*1a3f0*/  @!P0 LDG.E.U16 R192, desc[UR56][R6.64] ;  /* 0x0000003806c08981 */ /* 0x000128000c1e1500 */
[----:B------:R1:W-:Y:S01]  /*1a400*/  STS.U16 [R39+UR6+0x11c80], R12 ;  /* 0x011c800c27007988 */ /* 0x0003e20008000406 */
[----:B------:R-:W-:-:S03]  /*1a410*/  PRMT R189, RZ, 0x7610, R189 ;  /* 0x00007610ffbd7816 */ /* 0x000fc600000000bd */
[----:B------:R-:W4:Y:S01]  /*1a420*/  LDL R94, [R1+0xdc0] ;  /* 0x000dc000015e7983 */ /* 0x000f220000100800 */
[----:B0-----:R-:W-:Y:S02]  /*1a430*/  @!P0 IMAD.MOV.U32 R6, RZ, RZ, R89 ;  /* 0x000000ffff068224 */ /* 0x001fe400078e0059 */
[----:B------:R-:W-:Y:S01]  /*1a440*/  @!P0 IMAD.MOV.U32 R7, RZ, RZ, R91 ;  /* 0x000000ffff078224 */ /* 0x000fe200078e005b */
[----:B------:R-:W4:Y:S01]  /*1a450*/  LDL R89, [R1+0xda4] ;  /* 0x000da40001597983 */ /* 0x000f220000100800 */
[----:B-1----:R-:W-:-:S03]  /*1a460*/  IMAD.SHL.U32 R39, R150, 0x2, RZ ;  /* 0x0000000296277824 */ /* 0x002fc600078e00ff */
[----:B------:R0:W4:Y:S01]  /*1a470*/  @!P0 LDG.E.U16 R191, desc[UR56][R6.64] ;  /* 0x0000003806bf8981 */ /* 0x000122000c1e1500 */
[----:B------:R-:W-:-:S03]  /*1a480*/  IMAD R4, R4, 0x80, R39 ;  /* 0x0000008004047824 */ /* 0x000fc600078e0227 */
[----:B------:R-:W4:Y:S04]  /*1a490*/  LDL R39, [R1+0xe04] ;  /* 0x000e040001277983 */ /* 0x000f280000100800 */
[----:B------:R-:W4:Y:S01]  /*1a4a0*/  LDL R91, [R1+0xda0] ;  /* 0x000da000015b7983 */ /* 0x000f220000100800 */
[----:B0-----:R-:W-:Y:S02]  /*1a4b0*/  @!P0 IMAD.MOV.U32 R6, RZ, RZ, R85 ;  /* 0x000000ffff068224 */ /* 0x001fe400078e0055 */
[----:B------:R-:W-:Y:S01]  /*1a4c0*/  @!P0 IMAD.MOV.U32 R7, RZ, RZ, R86 ;  /* 0x000000ffff078224 */ /* 0x000fe200078e0056 */
[----:B------:R-:W-:Y:S01]  /*1a4d0*/  PRMT R188, RZ, 0x7610, R188 ;  /* 0x00007610ffbc7816 */ /* 0x000fe200000000bc */
[----:B------:R-:W4:Y:S04]  /*1a4e0*/  LDL R86, [R1+0xd80] ;  /* 0x000d800001567983 */ /* 0x000f280000100800 */
[----:B------:R0:W4:Y:S04]  /*1a4f0*/  @!P0 LDG.E.U16 R190, desc[UR56][R6.64] ;  /* 0x0000003806be8981 */ /* 0x000128000c1e1500 */
[----:B------:R-:W4:Y:S01]  /*1a500*/  LDL R85, [R1+0xd84] ;  /* 0x000d840001557983 */ /* 0x000f220000100800 */
[----:B0-----:R-:W-:-:S02]  /*1a510*/  @!P0 IMAD.MOV.U32 R6, RZ, RZ, R79 ;  /* 0x000000ffff068224 */ /* 0x001fc400078e004f */
[----:B------:R-:W-:Y:S01]  /*1a520*/  @!P0 IMAD.MOV.U32 R7, RZ, RZ, R82 ;  /* 0x000000ffff078224 */ /* 0x000fe200078e0052 */
[----:B------:R-:W-:Y:S01]  /*1a530*/  PRMT R187, RZ, 0x7610, R187 ;  /* 0x00007610ffbb7816 */ /* 0x000fe200000000bb */
[----:B------:R-:W4:Y:S04]  /*1a540*/  LDL R82, [R1+0xd60] ;  /* 0x000d600001527983 */ /* 0x000f280000100800 */
[----:B------:R0:W4:Y:S04]  /*1a550*/  @!P0 LDG.E.U16 R189, desc[UR56][R6.64] ;  /* 0x0000003806bd8981 */ /* 0x000128000c1e1500 */
[----:B------:R-:W4:Y:S01]  /*1a560*/  LDL R79, [R1+0xd64] ;  /* 0x000d6400014f7983 */ /* 0x000f220000100800 */
[----:B0-----:R-:W-:Y:S01]  /*1a570*/  @!P0 IMAD.MOV.U32 R7, RZ, RZ, R74 ;  /* 0x000000ffff078224 */ /* 0x001fe200078e004a */
[----:B------:R-:W-:-:S02]  /*1a580*/  PRMT R186, RZ, 0x7610, R186 ;  /* 0x00007610ffba7816 */ /* 0x000fc400000000ba */
[----:B------:R-:W4:Y:S01]  /*1a590*/  LDL R74, [R1+0xd40] ;  /* 0x000d4000014a7983 */ /* 0x000f220000100800 */
[----:B---3--:R-:W-:-:S03]  /*1a5a0*/  @!P0 IMAD.MOV.U32 R6, RZ, RZ, R43 ;  /* 0x000000ffff068224 */ /* 0x008fc600078e002b */
[----:B------:R-:W3:Y:S04]  /*1a5b0*/  LDL R43, [R1+0xdc4] ;  /* 0x000dc400012b7983 */ /* 0x000ee80000100800 */
[----:B------:R2:W3:Y:S02]  /*1a5c0*/  @!P0 LDG.E.U16 R188, desc[UR56][R6.64] ;  /* 0x0000003806bc8981 */ /* 0x0004e4000c1e1500 */
[----:B--2---:R-:W-:Y:S02]  /*1a5d0*/  @!P0 IMAD.MOV.U32 R6, RZ, RZ, R64 ;  /* 0x000000ffff068224 */ /* 0x004fe400078e0040 */
[----:B------:R-:W-:Y:S01]  /*1a5e0*/  @!P0 IMAD.MOV.U32 R7, RZ, RZ, R73 ;  /* 0x000000ffff078224 */ /* 0x000fe200078e0049 */
[----:B------:R-:W-:Y:S01]  /*1a5f0*/  PRMT R185, RZ, 0x7610, R185 ;  /* 0x00007610ffb97816 */ /* 0x000fe200000000b9 */
[----:B------:R-:W2:Y:S04]  /*1a600*/  LDL R73, [R1+0xd20] ;  /* 0x000d200001497983 */ /* 0x000ea80000100800 */
[----:B------:R4:W2:Y:S04]  /*1a610*/  @!P0 LDG.E.U16 R187, desc[UR56][R6.64] ;  /* 0x0000003806bb8981 */ /* 0x0008a8000c1e1500 */
[----:B------:R-:W2:Y:S01]  /*1a620*/  LDL R64, [R1+0xd24] ;  /* 0x000d240001407983 */ /* 0x000ea20000100800 */
[----:B----4-:R-:W-:-:S03]  /*1a630*/  @!P0 IMAD.MOV.U32 R7, RZ, RZ, R44 ;  /* 0x000000ffff078224 */ /* 0x010fc600078e002c */
[----:B------:R-:W4:Y:S01]  /*1a640*/  LDL R44, [R1+0xd44] ;  /* 0x000d4400012c7983 */ /* 0x000f220000100800 */
[----:B------:R-:W-:-:S05]  /*1a650*/  LOP3.LUT R4, R4, 0x20, RZ, 0x3c, !PT ;  /* 0x0000002004047812 */ /* 0x000fca00078e3cff */
[----:B------:R-:W-:Y:S04]  /*1a660*/  STS.U16 [R4+UR6+0x10100], R172 ;  /* 0x010100ac04007988 */ /* 0x000fe80008000406 */
[----:B------:R-:W-:Y:S04]  /*1a670*/  STS.U16 [R4+UR6+0x10500], R169 ;  /* 0x010500a904007988 */ /* 0x000fe80008000406 */
[----:B------:R-:W-:Y:S04]  /*1a680*/  STS.U16 [R4+UR6+0x10900], R165 ;  /* 0x010900a504007988 */ /* 0x000fe80008000406 */
[----:B------:R-:W-:Y:S01]  /*1a690*/  STS.U16 [R4+UR6+0x10d00], R161 ;  /* 0x010d00a104007988 */ /* 0x000fe20008000406 */
[----:B------:R-:W0:Y:S01]  /*1a6a0*/  S2R R150, SR_TID.X ;  /* 0x0000000000967919 */ /* 0x000e220000002100 */
[----:B------:R-:W-:-:S05]  /*1a6b0*/  @!P0 IMAD.MOV.U32 R6, RZ, RZ, R39 ;  /* 0x000000ffff068224 */ /* 0x000fca00078e0027 */
[----:B------:R1:W2:Y:S02]  /*1a6c0*/  @!P0 LDG.E.U16 R186, desc[UR56][R6.64] ;  /* 0x0000003806ba8981 */ /* 0x0002a4000c1e1500 */
[----:B-1----:R-:W-:Y:S02]  /*1a6d0*/  @!P0 IMAD.MOV.U32 R6, RZ, RZ, R95 ;  /* 0x000000ffff068224 */ /* 0x002fe400078e005f */
[----:B------:R-:W-:Y:S01]  /*1a6e0*/  @!P0 IMAD.MOV.U32 R7, RZ, RZ, R96 ;  /* 0x000000ffff078224 */ /* 0x000fe200078e0060 */
[----:B------:R-:W-:Y:S04]  /*1a6f0*/  STS.U16 [R4+UR6+0x11100], R156 ;  /* 0x0111009c04007988 */ /* 0x000fe80008000406 */
[----:B------:R1:W2:Y:S04]  /*1a700*/  @!P0 LDG.E.U16 R185, desc[UR56][R6.64] ;  /* 0x0000003806b98981 */ /* 0x0002a8000c1e1500 */
[----:B------:R-:W-:Y:S04]  /*1a710*/  STS.U16 [R4+UR6+0x11500], R152 ;  /* 0x0115009804007988 */ /* 0x000fe80008000406 */
[----:B------:R-:W-:Y:S04]  /*1a720*/  STS.U16 [R4+UR6+0x11900], R19 ;  /* 0x0119001304007988 */ /* 0x000fe80008000406 */
[----:B------:R1:W-:Y:S01]  /*1a730*/  STS.U16 [R4+UR6+0x11d00], R16 ;  /* 0x011d001004007988 */ /* 0x0003e20008000406 */
[----:B------:R-:W-:-:S02]  /*1a740*/  PRMT R184, RZ, 0x7610, R184 ;  /* 0x00007610ffb87816 */ /* 0x000fc400000000b8 */
[----:B0-----:R-:W-:Y:S01]  /*1a750*/  LOP3.LUT R150, R150, 0x3f, RZ, 0xc0, !PT ;  /* 0x0000003f96967812 */ /* 0x001fe200078ec0ff */
[----:B------:R-:W2:Y:S01]  /*1a760*/  LDL R96, [R1+0xce0] ;  /* 0x000ce00001607983 */ /* 0x000ea20000100800 */
[----:B------:R-:W-:Y:S02]  /*1a770*/  PRMT R183, RZ, 0x7610, R183 ;  /* 0x00007610ffb77816 */ /* 0x000fe400000000b7 */
[----:B------:R-:W-:Y:S01]  /*1a780*/  PRMT R182, RZ, 0x7610, R182 ;  /* 0x00007610ffb67816 */ /* 0x000fe200000000b6 */
[----:B------:R-:W2:Y:S01]  /*1a790*/  LDL R95, [R1+0xce4] ;  /* 0x000ce400015f7983 */ /* 0x000ea20000100800 */
[----:B-1----:R-:W0:Y:S01]  /*1a7a0*/  S2R R4, SR_TID.X ;  /* 0x0000000000047919 */ /* 0x002e220000002100 */
[----:B------:R-:W-:Y:S02]  /*1a7b0*/  @!P0 IMAD.MOV.U32 R7, RZ, RZ, R94 ;  /* 0x000000ffff078224 */ /* 0x000fe400078e005e */
[----:B------:R-:W-:Y:S01]  /*1a7c0*/  IMAD.SHL.U32 R39, R150, 0x2, RZ ;  /* 0x0000000296277824 */ /* 0x000fe200078e00ff */
[----:B------:R-:W-:Y:S01]  /*1a7d0*/  PRMT R181, RZ, 0x7610, R181 ;  /* 0x00007610ffb57816 */ /* 0x000fe200000000b5 */
[----:B------:R-:W2:Y:S01]  /*1a7e0*/  LDL R94, [R1+0xcc0] ;  /* 0x000cc000015e7983 */ /* 0x000ea20000100800 */
[----:B0-----:R-:W-:-:S05]  /*1a7f0*/  LOP3.LUT R4, R4, 0x40, RZ, 0xc0, !PT ;  /* 0x0000004004047812 */ /* 0x001fca00078ec0ff */
[----:B------:R-:W-:Y:S02]  /*1a800*/  IMAD R4, R4, 0x80, R39 ;  /* 0x0000008004047824 */ /* 0x000fe400078e0227 */
[----:B------:R-:W2:Y:S01]  /*1a810*/  LDL R39, [R1+0xd04] ;  /* 0x000d040001277983 */ /* 0x000ea20000100800 */
[----:B---3--:R-:W-:-:S03]  /*1a820*/  @!P0 IMAD.MOV.U32 R6, RZ, RZ, R43 ;  /* 0x000000ffff068224 */ /* 0x008fc600078e002b */
[----:B------:R-:W3:Y:S04]  /*1a830*/  LDL R43, [R1+0xd00] ;  /* 0x000d0000012b7983 */ /* 0x000ee80000100800 */
[----:B------:R0:W3:Y:S02]  /*1a840*/  @!P0 LDG.E.U16 R184, desc[UR56][R6.64] ;  /* 0x0000003806b88981 */ /* 0x0000e4000c1e1500 */
[----:B0-----:R-:W-:Y:S02]  /*1a850*/  @!P0 IMAD.MOV.U32 R6, RZ, RZ, R89 ;  /* 0x000000ffff068224 */ /* 0x001fe400078e0059 */
        /* <DEDUP_REMOVED lines=18> */
[----:B------:R-:W-:-:S03]  /*1a980*/  @!P0 IMAD.MOV.U32 R7, RZ, RZ, R74 ;  /* 0x000000ffff078224 */ /* 0x000fc600078e004a */
[----:B------:R-:W4:Y:S04]  /*1a990*/  LDL R74, [R1+0xa28] ;  /* 0x000a2800014a7983 */ /* 0x000f280000100800 */
[----:B------:R2:W4:Y:S02]  /*1a9a0*/  @!P0 LDG.E.U16 R180, desc[UR56][R6.64] ;  /* 0x0000003806b48981 */ /* 0x000524000c1e1500 */
[----:B--2---:R-:W-:Y:S02]  /*1a9b0*/  @!P0 IMAD.MOV.U32 R6, RZ, RZ, R64 ;  /* 0x000000ffff068224 */ /* 0x004fe400078e0040 */
[----:B------:R-:W-:Y:S01]  /*1a9c0*/  @!P0 IMAD.MOV.U32 R7, RZ, RZ, R73 ;  /* 0x000000ffff078224 */ /* 0x000fe200078e0049 */
[----:B------:R-:W-:Y:S01]  /*1a9d0*/  PRMT R178, RZ, 0x7610, R178 ;  /* 0x00007610ffb27816 */ /* 0x000fe200000000b2 */
[----:B------:R-:W2:Y:S04]  /*1a9e0*/  LDL R73, [R1+0xa08] ;  /* 0x000a080001497983 */ /* 0x000ea80000100800 */
[----:B------:R0:W2:Y:S01]  /*1a9f0*/  @!P0 LDG.E.U16 R179, desc[UR56][R6.64] ;  /* 0x0000003806b38981 */ /* 0x0000a2000c1e1500 */
[----:B------:R-:W-:-:S03]  /*1aa00*/  PRMT R177, RZ, 0x7610, R177 ;  /* 0x00007610ffb17816 */ /* 0x000fc600000000b1 */
[----:B------:R-:W2:Y:S01]  /*1aa10*/  LDL R64, [R1+0xa0c] ;  /* 0x000a0c0001407983 */ /* 0x000ea20000100800 */
[----:B------:R-:W-:-:S05]  /*1aa20*/  LOP3.LUT R4, R4, 0x30, RZ, 0x3c, !PT ;  /* 0x0000003004047812 */ /* 0x000fca00078e3cff */
[----:B------:R-:W-:Y:S04]  /*1aa30*/  STS.U16 [R4+UR6+0x10180], R175 ;  /* 0x010180af04007988 */ /* 0x000fe80008000406 */
[----:B------:R-:W-:Y:S04]  /*1aa40*/  STS.U16 [R4+UR6+0x10580], R174 ;  /* 0x010580ae04007988 */ /* 0x000fe80008000406 */
[----:B------:R-:W-:Y:S04]  /*1aa50*/  STS.U16 [R4+UR6+0x10980], R171 ;  /* 0x010980ab04007988 */ /* 0x000fe80008000406 */
[----:B------:R-:W-:Y:S01]  /*1aa60*/  STS.U16 [R4+UR6+0x10d80], R168 ;  /* 0x010d80a804007988 */ /* 0x000fe20008000406 */
[----:B------:R-:W1:Y:S03]  /*1aa70*/  S2R R150, SR_TID.X ;  /* 0x0000000000967919 */ /* 0x000e660000002100 */
[----:B------:R-:W-:Y:S04]  /*1aa80*/  STS.U16 [R4+UR6+0x11180], R164 ;  /* 0x011180a404007988 */ /* 0x000fe80008000406 */
[----:B------:R-:W-:Y:S04]  /*1aa90*/  STS.U16 [R4+UR6+0x11580], R160 ;  /* 0x011580a004007988 */ /* 0x000fe80008000406 */
[----:B------:R-:W-:Y:S04]  /*1aaa0*/  STS.U16 [R4+UR6+0x11980], R154 ;  /* 0x0119809a04007988 */ /* 0x000fe80008000406 */
[----:B------:R0:W-:Y:S02]  /*1aab0*/  STS.U16 [R4+UR6+0x11d80], R22 ;  /* 0x011d801604007988 */ /* 0x0001e40008000406 */
[----:B0-----:R-:W0:Y:S01]  /*1aac0*/  S2R R4, SR_TID.X ;  /* 0x0000000000047919 */ /* 0x001e220000002100 */
[----:B------:R-:W-:-:S02]  /*1aad0*/  @!P0 IMAD.MOV.U32 R6, RZ, RZ, R39 ;  /* 0x000000ffff068224 */ /* 0x000fc400078e0027 */
[----:B---3--:R-:W-:Y:S02]  /*1aae0*/  @!P0 IMAD.MOV.U32 R7, RZ, RZ, R43 ;  /* 0x000000ffff078224 */ /* 0x008fe400078e002b */
[----:B------:R-:W3:Y:S04]  /*1aaf0*/  LDL R43, [R1+0xa2c] ;  /* 0x000a2c00012b7983 */ /* 0x000ee80000100800 */
[----:B------:R1:W2:Y:S02]  /*1ab00*/  @!P0 LDG.E.U16 R178, desc[UR56][R6.64] ;  /* 0x0000003806b28981 */ /* 0x0002a4000c1e1500 */
[----:B-1----:R-:W-:Y:S02]  /*1ab10*/  @!P0 IMAD.MOV.U32 R6, RZ, RZ, R95 ;  /* 0x000000ffff068224 */ /* 0x002fe400078e005f */
[----:B------:R-:W-:-:S05]  /*1ab20*/  @!P0 IMAD.MOV.U32 R7, RZ, RZ, R96 ;  /* 0x000000ffff078224 */ /* 0x000fca00078e0060 */
[----:B------:R4:W2:Y:S01]  /*1ab30*/  @!P0 LDG.E.U16 R177, desc[UR56][R6.64] ;  /* 0x0000003806b18981 */ /* 0x0008a2000c1e1500 */
[----:B------:R-:W-:Y:S02]  /*1ab40*/  LOP3.LUT R150, R150, 0x3f, RZ, 0xc0, !PT ;  /* 0x0000003f96967812 */ /* 0x000fe400078ec0ff */
[----:B0-----:R-:W-:-:S03]  /*1ab50*/  LOP3.LUT R4, R4, 0x40, RZ, 0xc0, !PT ;  /* 0x0000004004047812 */ /* 0x001fc600078ec0ff */
[----:B------:R-:W-:Y:S02]  /*1ab60*/  IMAD.SHL.U32 R39, R150, 0x2, RZ ;  /* 0x0000000296277824 */ /* 0x000fe400078e00ff */
[----:B----4-:R-:W-:Y:S02]  /*1ab70*/  @!P0 IMAD.MOV.U32 R6, RZ, RZ, R44 ;  /* 0x000000ffff068224 */ /* 0x010fe400078e002c */
[----:B------:R-:W4:Y:S01]  /*1ab80*/  LDL R44, [R1+0x9e8] ;  /* 0x0009e800012c7983 */ /* 0x000f220000100800 */
[----:B------:R-:W-:-:S03]  /*1ab90*/  IMAD R4, R4, 0x80, R39 ;  /* 0x0000008004047824 */ /* 0x000fc600078e0227 */
[----:B------:R-:W4:Y:S02]  /*1aba0*/  LDL R39, [R1+0x9ec] ;  /* 0x0009ec0001277983 */ /* 0x000f240000100800 */
[----:B------:R-:W-:Y:S01]  /*1abb0*/  LOP3.LUT R4, R4, 0x40, RZ, 0x3c, !PT ;  /* 0x0000004004047812 */ /* 0x000fe200078e3cff */
[----:B------:R-:W-:Y:S01]  /*1abc0*/  @!P0 IMAD.MOV.U32 R7, RZ, RZ, R94 ;  /* 0x000000ffff078224 */ /* 0x000fe200078e005e */
[----:B------:R-:W-:Y:S01]  /*1abd0*/  PRMT R175, RZ, 0x7610, R175 ;  /* 0x00007610ffaf7816 */ /* 0x000fe200000000af */
[----:B------:R-:W4:Y:S04]  /*1abe0*/  LDL R94, [R1+0x9c8] ;  /* 0x0009c800015e7983 */ /* 0x000f280000100800 */
[----:B------:R0:W-:Y:S02]  /*1abf0*/  STS.U16 [R4+UR6+0x10200], R176 ;  /* 0x010200b004007988 */ /* 0x0001e40008000406 */
[----:B0-----:R-:W-:-:S06]  /*1ac00*/  PRMT R176, RZ, 0x7610, R176 ;  /* 0x00007610ffb07816 */ /* 0x001fcc00000000b0 */
[----:B------:R0:W4:Y:S01]  /*1ac10*/  @!P0 LDG.E.U16 R176, desc[UR56][R6.64] ;  /* 0x0000003806b08981 */ /* 0x000122000c1e1500 */
[----:B------:R-:W-:Y:S01]  /*1ac20*/  PRMT R174, RZ, 0x7610, R174 ;  /* 0x00007610ffae7816 */ /* 0x000fe200000000ae */
[----:B0-----:R-:W-:Y:S02]  /*1ac30*/  @!P0 IMAD.MOV.U32 R6, RZ, RZ, R89 ;  /* 0x000000ffff068224 */ /* 0x001fe400078e0059 */
[----:B------:R-:W-:Y:S01]  /*1ac40*/  @!P0 IMAD.MOV.U32 R7, RZ, RZ, R91 ;  /* 0x000000ffff078224 */ /* 0x000fe200078e005b */
[----:B------:R0:W-:Y:S04]  /*1ac50*/  STS.U16 [R4+UR6+0x10600], R93 ;  /* 0x0106005d04007988 */ /* 0x0001e80008000406 */
[----:B------:R1:W4:Y:S04]  /*1ac60*/  @!P0 LDG.E.U16 R175, desc[UR56][R6.64] ;  /* 0x0000003806af8981 */ /* 0x000328000c1e1500 */
[----:B------:R-:W-:Y:S04]  /*1ac70*/  STS.U16 [R4+UR6+0x10a00], R88 ;  /* 0x010a005804007988 */ /* 0x000fe80008000406 */
[----:B0-----:R-:W4:Y:S01]  /*1ac80*/  LDL R93, [R1+0x9cc] ;  /* 0x0009cc00015d7983 */ /* 0x001f220000100800 */
[----:B-1----:R-:W-:-:S02]  /*1ac90*/  @!P0 IMAD.MOV.U32 R6, RZ, RZ, R85 ;  /* 0x000000ffff068224 */ /* 0x002fc400078e0055 */
[----:B------:R-:W-:Y:S01]  /*1aca0*/  @!P0 IMAD.MOV.U32 R7, RZ, RZ, R86 ;  /* 0x000000ffff078224 */ /* 0x000fe200078e0056 */
[----:B------:R0:W-:Y:S04]  /*1acb0*/  STS.U16 [R4+UR6+0x10e00], R173 ;  /* 0x010e00ad04007988 */ /* 0x0001e80008000406 */
[----:B------:R1:W4:Y:S04]  /*1acc0*/  @!P0 LDG.E.U16 R174, desc[UR56][R6.64] ;  /* 0x0000003806ae8981 */ /* 0x000328000c1e1500 */
[----:B------:R-:W4:Y:S01]  /*1acd0*/  LDL R91, [R1+0x9a8] ;  /* 0x0009a800015b7983 */ /* 0x000f220000100800 */
[----:B0-----:R-:W-:-:S03]  /*1ace0*/  PRMT R173, RZ, 0x7610, R173 ;  /* 0x00007610ffad7816 */ /* 0x001fc600000000ad */
[----:B------:R-:W4:Y:S01]  /*1acf0*/  LDL R89, [R1+0x988] ;  /* 0x0009880001597983 */ /* 0x000f220000100800 */
[----:B-1----:R-:W-:Y:S02]  /*1ad00*/  @!P0 IMAD.MOV.U32 R6, RZ, RZ, R79 ;  /* 0x000000ffff068224 */ /* 0x002fe400078e004f */
[----:B------:R-:W-:Y:S01]  /*1ad10*/  @!P0 IMAD.MOV.U32 R7, RZ, RZ, R82 ;  /* 0x000000ffff078224 */ /* 0x000fe200078e0052 */
[----:B------:R-:W4:Y:S04]  /*1ad20*/  LDL R88, [R1+0x98c] ;  /* 0x00098c0001587983 */ /* 0x000f280000100800 */
[----:B------:R0:W4:Y:S04]  /*1ad30*/  @!P0 LDG.E.U16 R173, desc[UR56][R6.64] ;  /* 0x0000003806ad8981 */ /* 0x000128000c1e1500 */
[----:B------:R-:W4:Y:S04]  /*1ad40*/  LDL R86, [R1+0x968] ;  /* 0x0009680001567983 */ /* 0x000f280000100800 */
[----:B------:R-:W4:Y:S04]  /*1ad50*/  LDL R85, [R1+0x96c] ;  /* 0x00096c0001557983 */ /* 0x000f280000100800 */
[----:B------:R-:W4:Y:S04]  /*1ad60*/  LDL R82, [R1+0x948] ;  /* 0x0009480001527983 */ /* 0x000f280000100800 */
[----:B------:R-:W4:Y:S01]  /*1ad70*/  LDL R79, [R1+0x94c] ;  /* 0x00094c00014f7983 */ /* 0x000f220000100800 */
[----:B0-----:R-:W-:-:S03]  /*1ad80*/  @!P0 IMAD.MOV.U32 R7, RZ, RZ, R74 ;  /* 0x000000ffff078224 */ /* 0x001fc600078e004a */
[----:B------:R-:W4:Y:S01]  /*1ad90*/  LDL R74, [R1+0x928] ;  /* 0x00092800014a7983 */ /* 0x000f220000100800 */
[----:B------:R-:W-:Y:S02]  /*1ada0*/  PRMT R172, RZ, 0x7610, R172 ;  /* 0x00007610ffac7816 */ /* 0x000fe400000000ac */
[----:B------:R-:W-:Y:S01]  /*1adb0*/  PRMT R171, RZ, 0x7610, R171 ;  /* 0x00007610ffab7816 */ /* 0x000fe200000000ab */
[----:B------:R-:W0:Y:S01]  /*1adc0*/  S2R R150, SR_TID.X ;  /* 0x0000000000967919 */ /* 0x000e220000002100 */
[----:B------:R-:W-:Y:S04]  /*1add0*/  STS.U16 [R4+UR6+0x11200], R170 ;  /* 0x011200aa04007988 */ /* 0x000fe80008000406 */
[----:B------:R-:W-:Y:S01]  /*1ade0*/  STS.U16 [R4+UR6+0x11600], R167 ;  /* 0x011600a704007988 */ /* 0x000fe20008000406 */
[----:B---3--:R-:W-:-:S03]  /*1adf0*/  @!P0 IMAD.MOV.U32 R6, RZ, RZ, R43 ;  /* 0x000000ffff068224 */ /* 0x008fc600078e002b */
[----:B------:R-:W3:Y:S04]  /*1ae00*/  LDL R43, [R1+0x9ac] ;  /* 0x0009ac00012b7983 */ /* 0x000ee80000100800 */
[----:B------:R2:W3:Y:S02]  /*1ae10*/  @!P0 LDG.E.U16 R172, desc[UR56][R6.64] ;  /* 0x0000003806ac8981 */ /* 0x0004e4000c1e1500 */
[----:B--2---:R-:W-:Y:S02]  /*1ae20*/  @!P0 IMAD.MOV.U32 R6, RZ, RZ, R64 ;  /* 0x000000ffff068224 */ /* 0x004fe400078e0040 */
[----:B------:R-:W-:Y:S01]  /*1ae30*/  @!P0 IMAD.MOV.U32 R7, RZ, RZ, R73 ;  /* 0x000000ffff078224 */ /* 0x000fe200078e0049 */
[----:B------:R-:W-:Y:S04]  /*1ae40*/  STS.U16 [R4+UR6+0x11a00], R162 ;  /* 0x011a00a204007988 */ /* 0x000fe80008000406 */
[----:B------:R-:W2:Y:S04]  /*1ae50*/  LDL R73, [R1+0x92c] ;  /* 0x00092c0001497983 */ /* 0x000ea80000100800 */
[----:B------:R4:W2:Y:S04]  /*1ae60*/  @!P0 LDG.E.U16 R171, desc[UR56][R6.64] ;  /* 0x0000003806ab8981 */ /* 0x0008a8000c1e1500 */
[----:B------:R1:W-:Y:S01]  /*1ae70*/  STS.U16 [R4+UR6+0x11e00], R157 ;  /* 0x011e009d04007988 */ /* 0x0003e20008000406 */
[----:B0-----:R-:W-:-:S03]  /*1ae80*/  LOP3.LUT R150, R150, 0x3f, RZ, 0xc0, !PT ;  /* 0x0000003f96967812 */ /* 0x001fc600078ec0ff */
[----:B------:R-:W2:Y:S01]  /*1ae90*/  LDL R64, [R1+0x908] ;  /* 0x0009080001407983 */ /* 0x000ea20000100800 */
[----:B-1----:R-:W0:Y:S01]  /*1aea0*/  S2R R4, SR_TID.X ;  /* 0x0000000000047919 */ /* 0x002e220000002100 */
[----:B----4-:R-:W-:Y:S02]  /*1aeb0*/  @!P0 IMAD.MOV.U32 R7, RZ, RZ, R44 ;  /* 0x000000ffff078224 */ /* 0x010fe400078e002c */
[----:B------:R-:W4:Y:S01]  /*1aec0*/  LDL R44, [R1+0x90c] ;  /* 0x00090c00012c7983 */ /* 0x000f220000100800 */
[----:B0-----:R-:W-:Y:S01]  /*1aed0*/  LOP3.LUT R4, R4, 0x40, RZ, 0xc0, !PT ;  /* 0x0000004004047812 */ /* 0x001fe200078ec0ff */
[----:B------:R-:W-:Y:S02]  /*1aee0*/  @!P0 IMAD.MOV.U32 R6, RZ, RZ, R39 ;  /* 0x000000ffff068224 */ /* 0x000fe400078e0027 */
[----:B------:R-:W-:-:S04]  /*1aef0*/  IMAD.SHL.U32 R39, R150, 0x2, RZ ;  /* 0x0000000296277824 */ /* 0x000fc800078e00ff */
[----:B------:R-:W-:Y:S02]  /*1af00*/  IMAD R4, R4, 0x80, R39 ;  /* 0x0000008004047824 */ /* 0x000fe400078e0227 */
[----:B------:R-:W4:Y:S01]  /*1af10*/  LDL R39, [R1+0x8ec] ;  /* 0x0008ec0001277983 */ /* 0x000f220000100800 */
[----:B------:R-:W-:Y:S02]  /*1af20*/  PRMT R170, RZ, 0x7610, R170 ;  /* 0x00007610ffaa7816 */ /* 0x000fe400000000aa */
[----:B------:R-:W-:-:S04]  /*1af30*/  PRMT R169, RZ, 0x7610, R169 ;  /* 0x00007610ffa97816 */ /* 0x000fc800000000a9 */
[----:B------:R0:W4:Y:S02]  /*1af40*/  @!P0 LDG.E.U16 R170, desc[UR56][R6.64] ;  /* 0x0000003806aa8981 */ /* 0x000124000c1e1500 */
[----:B0-----:R-:W-:Y:S02]  /*1af50*/  @!P0 IMAD.MOV.U32 R7, RZ, RZ, R94 ;  /* 0x000000ffff078224 */ /* 0x001fe400078e005e */
[----:B------:R-:W-:-:S05]  /*1af60*/  @!P0 IMAD.MOV.U32 R6, RZ, RZ, R93 ;  /* 0x000000ffff068224 */ /* 0x000fca00078e005d */
[----:B------:R0:W4:Y:S01]  /*1af70*/  @!P0 LDG.E.U16 R169, desc[UR56][R6.64] ;  /* 0x0000003806a98981 */ /* 0x000122000c1e1500 */
[----:B------:R-:W-:Y:S02]  /*1af80*/  PRMT R168, RZ, 0x7610, R168 ;  /* 0x00007610ffa87816 */ /* 0x000fe400000000a8 */
[----:B------:R-:W-:Y:S01]  /*1af90*/  PRMT R167, RZ, 0x7610, R167 ;  /* 0x00007610ffa77816 */ /* 0x000fe200000000a7 */
[----:B0-----:R-:W-:Y:S01]  /*1afa0*/  @!P0 IMAD.MOV.U32 R7, RZ, RZ, R91 ;  /* 0x000000ffff078224 */ /* 0x001fe200078e005b */
[----:B------:R-:W-:Y:S02]  /*1afb0*/  PRMT R166, RZ, 0x7610, R166 ;  /* 0x00007610ffa67816 */ /* 0x000fe400000000a6 */
[----:B------:R-:W-:Y:S02]  /*1afc0*/  PRMT R165, RZ, 0x7610, R165 ;  /* 0x00007610ffa57816 */ /* 0x000fe400000000a5 */
[----:B------:R-:W-:-:S05]  /*1afd0*/  LOP3.LUT R4, R4, 0x50, RZ, 0x3c, !PT ;  /* 0x0000005004047812 */ /* 0x000fca00078e3cff */
[----:B------:R-:W-:Y:S04]  /*1afe0*/  STS.U16 [R4+UR6+0x10280], R92 ;  /* 0x0102805c04007988 */ /* 0x000fe80008000406 */
[----:B------:R-:W-:Y:S04]  /*1aff0*/  STS.U16 [R4+UR6+0x10680], R90 ;  /* 0x0106805a04007988 */ /* 0x000fe80008000406 */
[----:B------:R-:W-:Y:S04]  /*1b000*/  STS.U16 [R4+UR6+0x10a80], R87 ;  /* 0x010a805704007988 */ /* 0x000fe80008000406 */
[----:B------:R0:W-:Y:S01]  /*1b010*/  STS.U16 [R4+UR6+0x10e80], R83 ;  /* 0x010e805304007988 */ /* 0x0001e20008000406 */
[----:B------:R-:W-:-:S03]  /*1b020*/  PRMT R164, RZ, 0x7610, R164 ;  /* 0x00007610ffa47816 */ /* 0x000fc600000000a4 */
[----:B------:R1:W-:Y:S04]  /*1b030*/  STS.U16 [R4+UR6+0x11280], R80 ;  /* 0x0112805004007988 */ /* 0x0003e80008000406 */
[----:B0-----:R-:W4:Y:S04]  /*1b040*/  LDL R83, [R1+0x888] ;  /* 0x0008880001537983 */ /* 0x001f280000100800 */
[----:B------:R0:W-:Y:S01]  /*1b050*/  STS.U16 [R4+UR6+0x11680], R71 ;  /* 0x0116804704007988 */ /* 0x0001e20008000406 */
[----:B------:R-:W-:Y:S01]  /*1b060*/  PRMT R163, RZ, 0x7610, R163 ;  /* 0x00007610ffa37816 */ /* 0x000fe200000000a3 */
[----:B------:R-:W4:Y:S01]  /*1b070*/  S2R R150, SR_TID.X ;  /* 0x0000000000967919 */ /* 0x000f220000002100 */
[----:B------:R-:W-:-:S02]  /*1b080*/  PRMT R162, RZ, 0x7610, R162 ;  /* 0x00007610ffa27816 */ /* 0x000fc400000000a2 */
[----:B------:R-:W-:Y:S01]  /*1b090*/  PRMT R161, RZ, 0x7610, R161 ;  /* 0x00007610ffa17816 */ /* 0x000fe200000000a1 */
[----:B-1----:R-:W4:Y:S04]  /*1b0a0*/  LDL R80, [R1+0x828] ;  /* 0x0008280001507983 */ /* 0x002f280000100800 */
[----:B0-----:R-:W4:Y:S01]  /*1b0b0*/  LDL R71, [R1+0x86c] ;  /* 0x00086c0001477983 */ /* 0x001f220000100800 */
[----:B---3--:R-:W-:-:S03]  /*1b0c0*/  @!P0 IMAD.MOV.U32 R6, RZ, RZ, R43 ;  /* 0x000000ffff068224 */ /* 0x008fc600078e002b */
[----:B------:R-:W3:Y:S04]  /*1b0d0*/  LDL R43, [R1+0x8e8] ;  /* 0x0008e800012b7983 */ /* 0x000ee80000100800 */
[----:B------:R0:W3:Y:S02]  /*1b0e0*/  @!P0 LDG.E.U16 R168, desc[UR56][R6.64] ;  /* 0x0000003806a88981 */ /* 0x0000e4000c1e1500 */
[----:B0-----:R-:W-:Y:S02]  /*1b0f0*/  @!P0 IMAD.MOV.U32 R6, RZ, RZ, R88 ;  /* 0x000000ffff068224 */ /* 0x001fe400078e0058 */
[----:B------:R-:W-:-:S05]  /*1b100*/  @!P0 IMAD.MOV.U32 R7, RZ, RZ, R89 ;  /* 0x000000ffff078224 */ /* 0x000fca00078e0059 */
        /* <DEDUP_REMOVED lines=18> */
[----:B------:R-:W-:-:S05]  /*1b230*/  @!P0 IMAD.MOV.U32 R7, RZ, RZ, R64 ;  /* 0x000000ffff078224 */ /* 0x000fca00078e0040 */
[----:B------:R0:W4:Y:S02]  /*1b240*/  @!P0 LDG.E.U16 R163, desc[UR56][R6.64] ;  /* 0x0000003806a38981 */ /* 0x000124000c1e1500 */
[----:B0-----:R-:W-:Y:S02]  /*1b250*/  @!P0 IMAD.MOV.U32 R6, RZ, RZ, R39 ;  /* 0x000000ffff068224 */ /* 0x001fe400078e0027 */
[----:B------:R-:W4:Y:S04]  /*1b260*/  LDL R39, [R1+0x84c] ;  /* 0x00084c0001277983 */ /* 0x000f280000100800 */
[----:B------:R-:W-:Y:S04]  /*1b270*/  STS.U16 [R4+UR6+0x11a80], R248 ;  /* 0x011a80f804007988 */ /* 0x000fe80008000406 */
[----:B------:R0:W-:Y:S04]  /*1b280*/  STS.U16 [R4+UR6+0x11e80], R240 ;  /* 0x011e80f004007988 */ /* 0x0001e80008000406 */
[----:B0-----:R-:W4:Y:S01]  /*1b290*/  LDL R4, [R1+0x82c] ;  /* 0x00082c0001047983 */ /* 0x001f220000100800 */
[----:B------:R-:W-:-:S05]  /*1b2a0*/  LOP3.LUT R150, R150, 0x3f, RZ, 0xc0, !PT ;  /* 0x0000003f96967812 */ /* 0x000fca00078ec0ff */
[----:B------:R-:W-:Y:S01]  /*1b2b0*/  IMAD.SHL.U32 R64, R150, 0x2, RZ ;  /* 0x0000000296407824 */ /* 0x000fe200078e00ff */
[----:B------:R-:W-:Y:S02]  /*1b2c0*/  PRMT R160, RZ, 0x7610, R160 ;  /* 0x00007610ffa07816 */ /* 0x000fe400000000a0 */
[----:B------:R-:W-:Y:S02]  /*1b2d0*/  PRMT R159, RZ, 0x7610, R159 ;  /* 0x00007610ff9f7816 */ /* 0x000fe4000000009f */
[----:B------:R-:W-:Y:S02]  /*1b2e0*/  PRMT R158, RZ, 0x7610, R158 ;  /* 0x00007610ff9e7816 */ /* 0x000fe4000000009e */
[----:B------:R-:W-:Y:S01]  /*1b2f0*/  PRMT R157, RZ, 0x7610, R157 ;  /* 0x00007610ff9d7816 */ /* 0x000fe2000000009d */
[----:B---3--:R-:W-:Y:S02]  /*1b300*/  @!P0 IMAD.MOV.U32 R7, RZ, RZ, R43 ;  /* 0x000000ffff078224 */ /* 0x008fe400078e002b */
[----:B------:R-:W0:Y:S03]  /*1b310*/  S2R R43, SR_TID.X ;  /* 0x00000000002b7919 */ /* 0x000e260000002100 */
[----:B------:R1:W3:Y:S01]  /*1b320*/  @!P0 LDG.E.U16 R162, desc[UR56][R6.64] ;  /* 0x0000003806a28981 */ /* 0x0002e2000c1e1500 */
[----:B0-----:R-:W-:-:S05]  /*1b330*/  LOP3.LUT R43, R43, 0x40, RZ, 0xc0, !PT ;  /* 0x000000402b2b7812 */ /* 0x001fca00078ec0ff */
[----:B------:R-:W-:Y:S02]  /*1b340*/  IMAD R43, R43, 0x80, R64 ;  /* 0x000000802b2b7824 */ /* 0x000fe400078e0240 */
[----:B------:R-:W3:Y:S01]  /*1b350*/  LDL R64, [R1+0x7ec] ;  /* 0x0007ec0001407983 */ /* 0x000ee20000100800 */
[----:B-1----:R-:W-:Y:S02]  /*1b360*/  @!P0 IMAD.MOV.U32 R7, RZ, RZ, R86 ;  /* 0x000000ffff078224 */ /* 0x002fe400078e0056 */
[----:B------:R-:W-:Y:S01]  /*1b370*/  LOP3.LUT R43, R43, 0x60, RZ, 0x3c, !PT ;  /* 0x000000602b2b7812 */ /* 0x000fe200078e3cff */
[----:B------:R-:W-:-:S04]  /*1b380*/  @!P0 IMAD.MOV.U32 R6, RZ, RZ, R79 ;  /* 0x000000ffff068224 */ /* 0x000fc800078e004f */
[----:B------:R0:W-:Y:S04]  /*1b390*/  STS.U16 [R43+UR6+0x10300], R77 ;  /* 0x0103004d2b007988 */ /* 0x0001e80008000406 */
[----:B------:R1:W3:Y:S04]  /*1b3a0*/  @!P0 LDG.E.U16 R161, desc[UR56][R6.64] ;  /* 0x0000003806a18981 */ /* 0x0002e8000c1e1500 */
[----:B------:R-:W3:Y:S04]  /*1b3b0*/  LDL R79, [R1+0x808] ;  /* 0x00080800014f7983 */ /* 0x000ee80000100800 */
[----:B0-----:R-:W3:Y:S01]  /*1b3c0*/  LDL R77, [R1+0x80c] ;  /* 0x00080c00014d7983 */ /* 0x001ee20000100800 */
[----:B-1----:R-:W-:-:S02]  /*1b3d0*/  @!P0 IMAD.MOV.U32 R7, RZ, RZ, R85 ;  /* 0x000000ffff078224 */ /* 0x002fc400078e0055 */
[----:B------:R-:W-:Y:S02]  /*1b3e0*/  @!P0 IMAD.MOV.U32 R6, RZ, RZ, R74 ;  /* 0x000000ffff068224 */ /* 0x000fe400078e004a */
[----:B------:R-:W3:Y:S04]  /*1b3f0*/  LDL R74, [R1+0x7e8] ;  /* 0x0007e800014a7983 */ /* 0x000ee80000100800 */
[----:B------:R0:W3:Y:S02]  /*1b400*/  @!P0 LDG.E.U16 R160, desc[UR56][R6.64] ;  /* 0x0000003806a08981 */ /* 0x0000e4000c1e1500 */
[----:B0-----:R-:W-:Y:S02]  /*1b410*/  @!P0 IMAD.MOV.U32 R6, RZ, RZ, R82 ;  /* 0x000000ffff068224 */ /* 0x001fe400078e0052 */
[----:B------:R-:W-:-:S05]  /*1b420*/  @!P0 IMAD.MOV.U32 R7, RZ, RZ, R83 ;  /* 0x000000ffff078224 */ /* 0x000fca00078e0053 */
[----:B------:R0:W3:Y:S02]  /*1b430*/  @!P0 LDG.E.U16 R159, desc[UR56][R6.64] ;  /* 0x00000038069f8981 */ /* 0x0000e4000c1e1500 */
[----:B0-----:R-:W-:Y:S02]  /*1b440*/  @!P0 IMAD.MOV.U32 R6, RZ, RZ, R71 ;  /* 0x000000ffff068224 */ /* 0x001fe400078e0047 */
[----:B--2---:R-:W-:Y:S01]  /*1b450*/  @!P0 IMAD.MOV.U32 R7, RZ, RZ, R73 ;  /* 0x000000ffff078224 */ /* 0x004fe200078e0049 */
[----:B------:R-:W2:Y:S04]  /*1b460*/  LDL R71, [R1+0x7cc] ;  /* 0x0007cc0001477983 */ /* 0x000ea80000100800 */
[----:B------:R-:W2:Y:S04]  /*1b470*/  LDL R73, [R1+0x7c8] ;  /* 0x0007c80001497983 */ /* 0x000ea80000100800 */
[----:B------:R4:W2:Y:S02]  /*1b480*/  @!P0 LDG.E.U16 R158, desc[UR56][R6.64] ;  /* 0x00000038069e8981 */ /* 0x0008a4000c1e1500 */
[----:B----4-:R-:W-:-:S02]  /*1b490*/  @!P0 IMAD.MOV.U32 R7, RZ, RZ, R44 ;  /* 0x000000ffff078224 */ /* 0x010fc400078e002c */
[----:B------:R-:W4:Y:S04]  /*1b4a0*/  LDL R44, [R1+0x7ac] ;  /* 0x0007ac00012c7983 */ /* 0x000f280000100800 */
[----:B------:R-:W-:Y:S04]  /*1b4b0*/  STS.U16 [R43+UR6+0x10700], R84 ;  /* 0x010700542b007988 */ /* 0x000fe80008000406 */
[----:B------:R-:W-:Y:S04]  /*1b4c0*/  STS.U16 [R43+UR6+0x10b00], R81 ;  /* 0x010b00512b007988 */ /* 0x000fe80008000406 */
[----:B------:R0:W-:Y:S01]  /*1b4d0*/  STS.U16 [R43+UR6+0x10f00], R68 ;  /* 0x010f00442b007988 */ /* 0x0001e20008000406 */
[----:B------:R-:W-:-:S03]  /*1b4e0*/  @!P0 IMAD.MOV.U32 R6, RZ, RZ, R39 ;  /* 0x000000ffff068224 */ /* 0x000fc600078e0027 */
[----:B------:R-:W4:Y:S04]  /*1b4f0*/  LDL R39, [R1+0x788] ;  /* 0x0007880001277983 */ /* 0x000f280000100800 */
[----:B0-----:R-:W4:Y:S04]  /*1b500*/  LDL R68, [R1+0x7a8] ;  /* 0x0007a80001447983 */ /* 0x001f280000100800 */
[----:B------:R0:W-:Y:S04]  /*1b510*/  STS.U16 [R43+UR6+0x11300], R33 ;  /* 0x011300212b007988 */ /* 0x0001e80008000406 */
[----:B------:R1:W4:Y:S04]  /*1b520*/  @!P0 LDG.E.U16 R157, desc[UR56][R6.64] ;  /* 0x00000038069d8981 */ /* 0x000328000c1e1500 */
[----:B0-----:R-:W4:Y:S01]  /*1b530*/  LDL R33, [R1+0x78c] ;  /* 0x00078c0001217983 */ /* 0x001f220000100800 */
[----:B-1----:R-:W-:-:S03]  /*1b540*/  @!P0 IMAD.MOV.U32 R6, RZ, RZ, R4 ;  /* 0x000000ffff068224 */ /* 0x002fc600078e0004 */
[----:B------:R0:W-:Y:S04]  /*1b550*/  STS.U16 [R43+UR6+0x11700], R27 ;  /* 0x0117001b2b007988 */ /* 0x0001e80008000406 */
[----:B------:R-:W4:Y:S04]  /*1b560*/  LDL R4, [R1+0x76c] ;  /* 0x00076c0001047983 */ /* 0x000f280000100800 */
[----:B0-----:R-:W4:Y:S04]  /*1b570*/  LDL R27, [R1+0x768] ;  /* 0x00076800011b7983 */ /* 0x001f280000100800 */
[----:B------:R-:W-:Y:S04]  /*1b580*/  STS.U16 [R43+UR6+0x11b00], R76 ;  /* 0x011b004c2b007988 */ /* 0x000fe80008000406 */
[----:B------:R0:W-:Y:S04]  /*1b590*/  STS.U16 [R43+UR6+0x11f00], R5 ;  /* 0x011f00052b007988 */ /* 0x0001e80008000406 */
[----:B0-----:R-:W4:Y:S01]  /*1b5a0*/  LDL R43, [R1+0x748] ;  /* 0x00074800012b7983 */ /* 0x001f220000100800 */
[----:B------:R-:W-:Y:S01]  /*1b5b0*/  PRMT R156, RZ, 0x7610, R156 ;  /* 0x00007610ff9c7816 */ /* 0x000fe2000000009c */
[----:B------:R-:W-:Y:S01]  /*1b5c0*/  @!P0 IMAD.MOV.U32 R7, RZ, RZ, R80 ;  /* 0x000000ffff078224 */ /* 0x000fe200078e0050 */
[----:B------:R-:W-:-:S04]  /*1b5d0*/  PRMT R155, RZ, 0x7610, R155 ;  /* 0x00007610ff9b7816 */ /* 0x000fc8000000009b */
[----:B------:R3:W4:Y:S01]  /*1b5e0*/  @!P0 LDG.E.U16 R156, desc[UR56][R6.64] ;  /* 0x00000038069c8981 */ /* 0x000722000c1e1500 */
[----:B------:R-:W-:Y:S02]  /*1b5f0*/  PRMT R154, RZ, 0x7610, R154 ;  /* 0x00007610ff9a7816 */ /* 0x000fe4000000009a */
[----:B------:R-:W-:Y:S02]  /*1b600*/  PRMT R153, RZ, 0x7610, R153 ;  /* 0x00007610ff997816 */ /* 0x000fe40000000099 */
[----:B------:R-:W-:Y:S02]  /*1b610*/  PRMT R152, RZ, 0x7610, R152 ;  /* 0x00007610ff987816 */ /* 0x000fe40000000098 */
[----:B------:R-:W-:Y:S02]  /*1b620*/  PRMT R23, RZ, 0x7610, R23 ;  /* 0x00007610ff177816 */ /* 0x000fe40000000017 */
[----:B------:R-:W-:Y:S01]  /*1b630*/  PRMT R22, RZ, 0x7610, R22 ;  /* 0x00007610ff167816 */ /* 0x000fe20000000016 */
[----:B---3--:R-:W-:-:S02]  /*1b640*/  @!P0 IMAD.MOV.U32 R7, RZ, RZ, R79 ;  /* 0x000000ffff078224 */ /* 0x008fc400078e004f */
[----:B------:R-:W-:-:S05]  /*1b650*/  @!P0 IMAD.MOV.U32 R6, RZ, RZ, R77 ;  /* 0x000000ffff068224 */ /* 0x000fca00078e004d */
[----:B------:R0:W3:Y:S02]  /*1b660*/  @!P0 LDG.E.U16 R155, desc[UR56][R6.64] ;  /* 0x00000038069b8981 */ /* 0x0000e4000c1e1500 */
[----:B0-----:R-:W-:Y:S02]  /*1b670*/  @!P0 IMAD.MOV.U32 R6, RZ, RZ, R64 ;  /* 0x000000ffff068224 */ /* 0x001fe400078e0040 */
[----:B------:R-:W-:Y:S01]  /*1b680*/  @!P0 IMAD.MOV.U32 R7, RZ, RZ, R74 ;  /* 0x000000ffff078224 */ /* 0x000fe200078e004a */
[----:B------:R-:W3:Y:S04]  /*1b690*/  LDL R64, [R1+0x72c] ;  /* 0x00072c0001407983 */ /* 0x000ee80000100800 */
[----:B------:R2:W3:Y:S02]  /*1b6a0*/  @!P0 LDG.E.U16 R154, desc[UR56][R6.64] ;  /* 0x00000038069a8981 */ /* 0x0004e4000c1e1500 */
[----:B--2---:R-:W-:-:S02]  /*1b6b0*/  @!P0 IMAD.MOV.U32 R6, RZ, RZ, R71 ;  /* 0x000000ffff068224 */ /* 0x004fc400078e0047 */
[----:B------:R-:W-:-:S05]  /*1b6c0*/  @!P0 IMAD.MOV.U32 R7, RZ, RZ, R73 ;  /* 0x000000ffff078224 */ /* 0x000fca00078e0049 */
[----:B------:R4:W2:Y:S02]  /*1b6d0*/  @!P0 LDG.E.U16 R153, desc[UR56][R6.64] ;  /* 0x0000003806998981 */ /* 0x0008a4000c1e1500 */
[----:B----4-:R-:W-:Y:S02]  /*1b6e0*/  @!P0 IMAD.MOV.U32 R6, RZ, RZ, R44 ;  /* 0x000000ffff068224 */ /* 0x010fe400078e002c */
[----:B------:R-:W4:Y:S01]  /*1b6f0*/  LDL.LU R44, [R1+0x74c] ;  /* 0x00074c00012c7983 */ /* 0x000f220000300800 */
[----:B------:R-:W-:Y:S02]  /*1b700*/  IMAD.SHL.U32 R79, R59, 0x2, RZ ;  /* 0x000000023b4f7824 */ /* 0x000fe400078e00ff */
[----:B------:R-:W0:Y:S01]  /*1b710*/  S2R R59, SR_TID.X ;  /* 0x00000000003b7919 */ /* 0x000e220000002100 */
[----:B------:R-:W-:-:S05]  /*1b720*/  @!P0 IMAD.MOV.U32 R7, RZ, RZ, R68 ;  /* 0x000000ffff078224 */ /* 0x000fca00078e0044 */
[----:B------:R1:W2:Y:S01]  /*1b730*/  @!P0 LDG.E.U16 R152, desc[UR56][R6.64] ;  /* 0x0000003806988981 */ /* 0x0002a2000c1e1500 */
[----:B0-----:R-:W-:-:S05]  /*1b740*/  LOP3.LUT R59, R59, 0x40, RZ, 0xc0, !PT ;  /* 0x000000403b3b7812 */ /* 0x001fca00078ec0ff */
[----:B------:R-:W-:Y:S02]  /*1b750*/  IMAD R59, R59, 0x80, R79 ;  /* 0x000000803b3b7824 */ /* 0x000fe400078e024f */
[----:B-1----:R-:W-:Y:S02]  /*1b760*/  @!P0 IMAD.MOV.U32 R7, RZ, RZ, R39 ;  /* 0x000000ffff078224 */ /* 0x002fe400078e0027 */
[----:B------:R-:W2:Y:S01]  /*1b770*/  LDL.LU R39, [R1+0x728] ;  /* 0x0007280001277983 */ /* 0x000ea20000300800 */
[----:B------:R-:W-:Y:S01]  /*1b780*/  LOP3.LUT R59, R59, 0x70, RZ, 0x3c, !PT ;  /* 0x000000703b3b7812 */ /* 0x000fe200078e3cff */
[----:B------:R-:W-:Y:S02]  /*1b790*/  @!P0 IMAD.MOV.U32 R6, RZ, RZ, R33 ;  /* 0x000000ffff068224 */ /* 0x000fe400078e0021 */
[----:B------:R-:W2:Y:S04]  /*1b7a0*/  LDL.LU R33, [R1+0x708] ;  /* 0x0007080001217983 */ /* 0x000ea80000300800 */
[----:B------:R-:W-:Y:S04]  /*1b7b0*/  STS.U16 [R59+UR6+0x10380], R70 ;  /* 0x010380463b007988 */ /* 0x000fe80008000406 */
[----:B------:R0:W-:Y:S04]  /*1b7c0*/  STS.U16 [R59+UR6+0x10780], R50 ;  /* 0x010780323b007988 */ /* 0x0001e80008000406 */
[----:B------:R1:W2:Y:S04]  /*1b7d0*/  @!P0 LDG.E.U16 R23, desc[UR56][R6.64] ;  /* 0x0000003806178981 */ /* 0x0002a8000c1e1500 */
[----:B0-----:R-:W2:Y:S04]  /*1b7e0*/  LDL.LU R50, [R1+0x70c] ;  /* 0x00070c0001327983 */ /* 0x001ea80000300800 */
[----:B------:R0:W-:Y:S01]  /*1b7f0*/  STS.U16 [R59+UR6+0x10b80], R30 ;  /* 0x010b801e3b007988 */ /* 0x0001e20008000406 */
[----:B-1----:R-:W-:-:S02]  /*1b800*/  @!P0 IMAD.MOV.U32 R6, RZ, RZ, R4 ;  /* 0x000000ffff068224 */ /* 0x002fc400078e0004 */
[----:B------:R-:W-:-:S05]  /*1b810*/  @!P0 IMAD.MOV.U32 R7, RZ, RZ, R27 ;  /* 0x000000ffff078224 */ /* 0x000fca00078e001b */
[----:B------:R1:W2:Y:S04]  /*1b820*/  @!P0 LDG.E.U16 R22, desc[UR56][R6.64] ;  /* 0x0000003806168981 */ /* 0x0002a8000c1e1500 */
[----:B0-----:R-:W2:Y:S04]  /*1b830*/  LDL.LU R30, [R1+0x6ec] ;  /* 0x0006ec00011e7983 */ /* 0x001ea80000300800 */
[----:B------:R-:W2:Y:S01]  /*1b840*/  LDL.LU R27, [R1+0x6e8] ;  /* 0x0006e800011b7983 */ /* 0x000ea20000300800 */
[----:B-1----:R-:W-:-:S03]  /*1b850*/  @!P0 IMAD.MOV.U32 R7, RZ, RZ, R43 ;  /* 0x000000ffff078224 */ /* 0x002fc600078e002b */
[----:B------:R-:W2:Y:S04]  /*1b860*/  LDL.LU R4, [R1+0x6c8] ;  /* 0x0006c80001047983 */ /* 0x000ea80000300800 */
[----:B------:R-:W2:Y:S04]  /*1b870*/  LDL.LU R43, [R1+0x6cc] ;  /* 0x0006cc00012b7983 */ /* 0x000ea80000300800 */
[----:B------:R-:W2:Y:S04]  /*1b880*/  LDL R77, [R1+0xca4] ;  /* 0x000ca400014d7983 */ /* 0x000ea80000100800 */
[----:B------:R-:W2:Y:S04]  /*1b890*/  LDL R76, [R1+0x10a4] ;  /* 0x0010a400014c7983 */ /* 0x000ea80000100800 */
[----:B------:R-:W2:Y:S04]  /*1b8a0*/  LDL R74, [R1+0xc94] ;  /* 0x000c9400014a7983 */ /* 0x000ea80000100800 */
[----:B------:R-:W2:Y:S04]  /*1b8b0*/  LDL R73, [R1+0x1094] ;  /* 0x0010940001497983 */ /* 0x000ea80000100800 */
[----:B------:R-:W2:Y:S04]  /*1b8c0*/  LDL R71, [R1+0x1078] ;  /* 0x0010780001477983 */ /* 0x000ea80000100800 */
[----:B------:R-:W2:Y:S01]  /*1b8d0*/  LDL R70, [R1+0x107c] ;  /* 0x00107c0001467983 */ /* 0x000ea20000100800 */
[----:B------:R-:W-:-:S03]  /*1b8e0*/  PRMT R20, RZ, 0x7610, R20 ;  /* 0x00007610ff147816 */ /* 0x000fc60000000014 */
[----:B------:R0:W-:Y:S04]  /*1b8f0*/  STS.U16 [R59+UR6+0x10f80], R67 ;  /* 0x010f80433b007988 */ /* 0x0001e80008000406 */
[----:B------:R-:W2:Y:S04]  /*1b900*/  LDL R68, [R1+0x1058] ;  /* 0x0010580001447983 */ /* 0x000ea80000100800 */
[----:B0-----:R-:W2:Y:S04]  /*1b910*/  LDL R67, [R1+0x105c] ;  /* 0x00105c0001437983 */ /* 0x001ea80000100800 */
[----:B------:R0:W-:Y:S04]  /*1b920*/  STS.U16 [R59+UR6+0x11380], R65 ;  /* 0x011380413b007988 */ /* 0x0001e80008000406 */
[----:B------:R1:W-:Y:S04]  /*1b930*/  STS.U16 [R59+UR6+0x11780], R62 ;  /* 0x0117803e3b007988 */ /* 0x0003e80008000406 */
[----:B0-----:R-:W2:Y:S04]  /*1b940*/  LDL R65, [R1+0x1038] ;  /* 0x0010380001417983 */ /* 0x001ea80000100800 */
[----:B------:R0:W-:Y:S04]  /*1b950*/  STS.U16 [R59+UR6+0x11b80], R61 ;  /* 0x011b803d3b007988 */ /* 0x0001e80008000406 */
[----:B-1----:R-:W2:Y:S04]  /*1b960*/  LDL R62, [R1+0x1018] ;  /* 0x00101800013e7983 */ /* 0x002ea80000100800 */
[----:B0-----:R-:W2:Y:S04]  /*1b970*/  LDL R61, [R1+0x101c] ;  /* 0x00101c00013d7983 */ /* 0x001ea80000100800 */
[----:B------:R0:W-:Y:S04]  /*1b980*/  STS.U16 [R59+UR6+0x11f80], R58 ;  /* 0x011f803a3b007988 */ /* 0x0001e80008000406 */
[----:B0-----:R-:W2:Y:S04]  /*1b990*/  LDL R59, [R1+0xff8] ;  /* 0x000ff800013b7983 */ /* 0x001ea80000100800 */
[----:B------:R-:W2:Y:S01]  /*1b9a0*/  LDL R58, [R1+0xffc] ;  /* 0x000ffc00013a7983 */ /* 0x000ea20000100800 */
[----:B------:R-:W-:-:S02]  /*1b9b0*/  PRMT R19, RZ, 0x7610, R19 ;  /* 0x00007610ff137816 */ /* 0x000fc40000000013 */
[----:B------:R-:W-:Y:S02]  /*1b9c0*/  PRMT R18, RZ, 0x7610, R18 ;  /* 0x00007610ff127816 */ /* 0x000fe40000000012 */
[----:B------:R-:W-:Y:S02]  /*1b9d0*/  PRMT R17, RZ, 0x7610, R17 ;  /* 0x00007610ff117816 */ /* 0x000fe40000000011 */
[----:B------:R-:W-:Y:S01]  /*1b9e0*/  PRMT R16, RZ, 0x7610, R16 ;  /* 0x00007610ff107816 */ /* 0x000fe20000000010 */
[----:B----4-:R-:W-:-:S05]  /*1b9f0*/  @!P0 IMAD.MOV.U32 R6, RZ, RZ, R44 ;  /* 0x000000ffff068224 */ /* 0x010fca00078e002c */
[----:B------:R3:W4:Y:S02]  /*1ba00*/  @!P0 LDG.E.U16 R20, desc[UR56][R6.64] ;  /* 0x0000003806148981 */ /* 0x000724000c1e1500 */
[----:B---3--:R-:W-:Y:S02]  /*1ba10*/  @!P0 IMAD.MOV.U32 R6, RZ, RZ, R64 ;  /* 0x000000ffff068224 */ /* 0x008fe400078e0040 */
[----:B------:R-:W3:Y:S01]  /*1ba20*/  LDL R64, [R1+0x103c] ;  /* 0x00103c0001407983 */ /* 0x000ee20000100800 */
[----:B--2---:R-:W-:-:S05]  /*1ba30*/  @!P0 IMAD.MOV.U32 R7, RZ, RZ, R39 ;  /* 0x000000ffff078224 */ /* 0x004fca00078e0027 */
[----:B------:R0:W2:Y:S02]  /*1ba40*/  @!P0 LDG.E.U16 R19, desc[UR56][R6.64] ;  /* 0x0000003806138981 */ /* 0x0000a4000c1e1500 */
[----:B0-----:R-:W-:Y:S02]  /*1ba50*/  @!P0 IMAD.MOV.U32 R7, RZ, RZ, R33 ;  /* 0x000000ffff078224 */ /* 0x001fe400078e0021 */
[----:B------:R-:W-:-:S05]  /*1ba60*/  @!P0 IMAD.MOV.U32 R6, RZ, RZ, R50 ;  /* 0x000000ffff068224 */ /* 0x000fca00078e0032 */
[----:B------:R0:W2:Y:S02]  /*1ba70*/  @!P0 LDG.E.U16 R18, desc[UR56][R6.64] ;  /* 0x0000003806128981 */ /* 0x0000a4000c1e1500 */
[----:B0-----:R-:W-:Y:S02]  /*1ba80*/  @!P0 IMAD.MOV.U32 R6, RZ, RZ, R30 ;  /* 0x000000ffff068224 */ /* 0x001fe400078e001e */
[----:B------:R-:W-:-:S05]  /*1ba90*/  @!P0 IMAD.MOV.U32 R7, RZ, RZ, R27 ;  /* 0x000000ffff078224 */ /* 0x000fca00078e001b */
[----:B------:R0:W2:Y:S02]  /*1baa0*/  @!P0 LDG.E.U16 R17, desc[UR56][R6.64] ;  /* 0x0000003806118981 */ /* 0x0000a4000c1e1500 */
[----:B0-----:R-:W-:Y:S02]  /*1bab0*/  @!P0 IMAD.MOV.U32 R6, RZ, RZ, R43 ;  /* 0x000000ffff068224 */ /* 0x001fe400078e002b */
[----:B------:R-:W-:-:S05]  /*1bac0*/  @!P0 IMAD.MOV.U32 R7, RZ, RZ, R4 ;  /* 0x000000ffff078224 */ /* 0x000fca00078e0004 */
[----:B------:R0:W2:Y:S01]  /*1bad0*/  @!P0 LDG.E.U16 R16, desc[UR56][R6.64] ;  /* 0x0000003806108981 */ /* 0x0000a2000c1e1500 */
[----:B------:R-:W-:Y:S02]  /*1bae0*/  PRMT R15, RZ, 0x7610, R15 ;  /* 0x00007610ff0f7816 */ /* 0x000fe4000000000f */
[----:B------:R-:W-:Y:S01]  /*1baf0*/  PRMT R14, RZ, 0x7610, R14 ;  /* 0x00007610ff0e7816 */ /* 0x000fe2000000000e */
[----:B0-----:R-:W-:Y:S02]  /*1bb00*/  @!P0 IMAD.MOV.U32 R6, RZ, RZ, R76 ;  /* 0x000000ffff068224 */ /* 0x001fe400078e004c */
[----:B------:R-:W-:-:S05]  /*1bb10*/  @!P0 IMAD.MOV.U32 R7, RZ, RZ, R77 ;  /* 0x000000ffff078224 */ /* 0x000fca00078e004d */
[----:B------:R0:W2:Y:S01]  /*1bb20*/  @!P0 LDG.E.U16 R15, desc[UR56][R6.64] ;  /* 0x00000038060f8981 */ /* 0x0000a2000c1e1500 */
        /* <DEDUP_REMOVED lines=13> */
[----:B0-----:R-:W-:Y:S01]  /*1bc00*/  @!P0 IMAD.MOV.U32 R7, RZ, RZ, R65 ;  /* 0x000000ffff078224 */ /* 0x001fe200078e0041 */
[----:B------:R-:W-:Y:S01]  /*1bc10*/  PRMT R5, RZ, 0x7610, R5 ;  /* 0x00007610ff057816 */ /* 0x000fe20000000005 */
[----:B------:R0:W-:Y:S04]  /*1bc20*/  STS.U16 [R0+UR6+0x5400], R3 ;  /* 0x0054000300007988 */ /* 0x0001e80008000406 */
[----:B------:R-:W-:Y:S04]  /*1bc30*/  STL [R1+0x10e8], R4 ;  /* 0x0010e80401007387 */ /* 0x000fe80000100800 */
[----:B------:R1:W-:Y:S01]  /*1bc40*/  STS.U16 [R0+UR6+0x2400], R46 ;  /* 0x0024002e00007988 */ /* 0x0003e20008000406 */
[----:B0-----:R-:W-:-:S03]  /*1bc50*/  LOP3.LUT R3, R0, 0x20, RZ, 0x3c, !PT ;  /* 0x0000002000037812 */ /* 0x001fc600078e3cff */
[----:B------:R0:W-:Y:S04]  /*1bc60*/  STS.U16 [R0+UR6+0x2800], R45 ;  /* 0x0028002d00007988 */ /* 0x0001e80008000406 */
[----:B------:R-:W-:Y:S04]  /*1bc70*/  STS.U16 [R0+UR6], R78 ;  /* 0x0000004e00007988 */ /* 0x000fe80008000406 */
[----:B-1----:R-:W2:Y:S04]  /*1bc80*/  LDL R46, [R1+0xc90] ;  /* 0x000c9000012e7983 */ /* 0x002ea80000100800 */
[----:B0-----:R-:W2:Y:S04]  /*1bc90*/  LDL R45, [R1+0x1090] ;  /* 0x00109000012d7983 */ /* 0x001ea80000100800 */
[----:B------:R-:W-:Y:S04]  /*1bca0*/  STS.U16 [R0+UR6+0x400], R75 ;  /* 0x0004004b00007988 */ /* 0x000fe80008000406 */
        /* <DEDUP_REMOVED lines=9> */
[----:B------:R0:W-:Y:S04]  /*1bd40*/  STS.U16 [R0+UR6+0x3400], R38 ;  /* 0x0034002600007988 */ /* 0x0001e80008000406 */
        /* <DEDUP_REMOVED lines=9> */
[----:B------:R-:W-:Y:S01]  /*1bde0*/  STS.U16 [R0+UR6+0x6000], R250 ;  /* 0x006000fa00007988 */ /* 0x000fe20008000406 */
[----:B---3--:R-:W-:-:S05]  /*1bdf0*/  @!P0 IMAD.MOV.U32 R6, RZ, RZ, R64 ;  /* 0x000000ffff068224 */ /* 0x008fca00078e0040 */
[----:B------:R3:W2:Y:S02]  /*1be00*/  @!P0 LDG.E.U16 R11, desc[UR56][R6.64] ;  /* 0x00000038060b8981 */ /* 0x0006a4000c1e1500 */
[----:B---3--:R-:W-:Y:S02]  /*1be10*/  @!P0 IMAD.MOV.U32 R6, RZ, RZ, R61 ;  /* 0x000000ffff068224 */ /* 0x008fe400078e003d */
[----:B------:R-:W-:-:S05]  /*1be20*/  @!P0 IMAD.MOV.U32 R7, RZ, RZ, R62 ;  /* 0x000000ffff078224 */ /* 0x000fca00078e003e */
[----:B------:R3:W2:Y:S02]  /*1be30*/  @!P0 LDG.E.U16 R10, desc[UR56][R6.64] ;  /* 0x00000038060a8981 */ /* 0x0006a4000c1e1500 */
[----:B---3--:R-:W-:Y:S02]  /*1be40*/  @!P0 IMAD.MOV.U32 R6, RZ, RZ, R58 ;  /* 0x000000ffff068224 */ /* 0x008fe400078e003a */
[----:B------:R-:W-:Y:S01]  /*1be50*/  @!P0 IMAD.MOV.U32 R7, RZ, RZ, R59 ;  /* 0x000000ffff078224 */ /* 0x000fe200078e003b */
[----:B------:R-:W-:Y:S04]  /*1be60*/  STS.U16 [R0+UR6+0x6400], R249 ;  /* 0x006400f900007988 */ /* 0x000fe80008000406 */
[----:B------:R-:W3:Y:S04]  /*1be70*/  @!P0 LDG.E.U16 R5, desc[UR56][R6.64] ;  /* 0x0000003806058981 */ /* 0x000ee8000c1e1500 */
[----:B------:R-:W-:Y:S04]  /*1be80*/  STS.U16 [R0+UR6+0x6800], R247 ;  /* 0x006800f700007988 */ /* 0x000fe80008000406 */
[----:B------:R-:W-:Y:S04]  /*1be90*/  STS.U16 [R0+UR6+0x6c00], R246 ;  /* 0x006c00f600007988 */ /* 0x000fe80008000406 */
[----:B------:R-:W3:Y:S04]  /*1bea0*/  LDL R7, [R1+0xca0] ;  /* 0x000ca00001077983 */ /* 0x000ee80000100800 */
[----:B------:R-:W3:Y:S04]  /*1beb0*/  LDL R6, [R1+0x10a0] ;  /* 0x0010a00001067983 */ /* 0x000ee80000100800 */
        /* <DEDUP_REMOVED lines=38> */
[----:B------:R-:W3:Y:S04]  /*1c120*/  LDL R58, [R1+0x10b4] ;  /* 0x0010b400013a7983 */ /* 0x000ee80000100800 */
[----:B------:R-:W-:Y:S04]  /*1c130*/  STS.U16 [R3+UR6+0x900], R206 ;  /* 0x000900ce03007988 */ /* 0x000fe80008000406 */
[----:B------:R2:W-:Y:S04]  /*1c140*/  STL [R1+0x10ec], R0 ;  /* 0x0010ec0001007387 */ /* 0x0005e80000100800 */
[----:B------:R-:W-:Y:S04]  /*1c150*/  STS.U16 [R3+UR6+0xd00], R205 ;  /* 0x000d00cd03007988 */ /* 0x000fe80008000406 */
[----:B------:R-:W-:Y:S04]  /*1c160*/  STS.U16 [R3+UR6+0x1100], R204 ;  /* 0x001100cc03007988 */ /* 0x000fe80008000406 */
[----:B0-----:R-:W3:Y:S04]  /*1c170*/  LDL R38, [R1+0x1070] ;  /* 0x0010700001267983 */ /* 0x001ee80000100800 */
[----:B-1----:R-:W3:Y:S04]  /*1c180*/  LDL R24, [R1+0x1074] ;  /* 0x0010740001187983 */ /* 0x002ee80000100800 */
        /* <DEDUP_REMOVED lines=61> */
[----:B----4-:R-:W-:Y:S04]  /*1c560*/  STS.U16 [R3+UR6+0xed00], R20 ;  /* 0x00ed001403007988 */ /* 0x010fe80008000406 */
[----:B------:R-:W4:Y:S04]  /*1c570*/  LDL R41, [R1+0xff0] ;  /* 0x000ff00001297983 */ /* 0x000f280000100800 */
[----:B--2---:R-:W-:Y:S04]  /*1c580*/  STS.U16 [R3+UR6+0xf100], R19 ;  /* 0x00f1001303007988 */ /* 0x004fe80008000406 */
[----:B------:R-:W-:Y:S04]  /*1c590*/  STS.U16 [R3+UR6+0xf500], R18 ;  /* 0x00f5001203007988 */ /* 0x000fe80008000406 */
[----:B------:R-:W-:Y:S04]  /*1c5a0*/  STS.U16 [R3+UR6+0xf900], R17 ;  /* 0x00f9001103007988 */ /* 0x000fe80008000406 */
[----:B------:R-:W2:Y:S04]  /*1c5b0*/  LDL.LU R4, [R1+0x760] ;  /* 0x0007600001047983 */ /* 0x000ea80000300800 */
[----:B------:R0:W-:Y:S04]  /*1c5c0*/  STS.U16 [R3+UR6+0xfd00], R16 ;  /* 0x00fd001003007988 */ /* 0x0001e80008000406 */
[----:B------:R-:W2:Y:S04]  /*1c5d0*/  LDL.LU R0, [R1+0x6d8] ;  /* 0x0006d80001007983 */ /* 0x000ea80000300800 */
[----:B0-----:R-:W2:Y:S04]  /*1c5e0*/  LDL.LU R3, [R1+0x6c0] ;  /* 0x0006c00001037983 */ /* 0x001ea80000300800 */
[----:B------:R-:W2:Y:S01]  /*1c5f0*/  LDL R34, [R1+0xfdc] ;  /* 0x000fdc0001227983 */ /* 0x000ea20000100800 */
[----:B------:R-:W-:-:S03]  /*1c600*/  PRMT R57, RZ, 0x7610, R57 ;  /* 0x00007610ff397816 */ /* 0x000fc60000000039 */
[----:B------:R-:W2:Y:S01]  /*1c610*/  LDL R40, [R1+0xfd8] ;  /* 0x000fd80001287983 */ /* 0x000ea20000100800 */
[----:B------:R-:W-:-:S03]  /*1c620*/  PRMT R56, RZ, 0x7610, R56 ;  /* 0x00007610ff387816 */ /* 0x000fc60000000038 */
[----:B---3--:R0:W3:Y:S01]  /*1c630*/  @!P0 LDG.E.U16 R57, desc[UR56][R6.64] ;  /* 0x0000003806398981 */ /* 0x0080e2000c1e1500 */
[----:B------:R-:W-:Y:S02]  /*1c640*/  PRMT R55, RZ, 0x7610, R55 ;  /* 0x00007610ff377816 */ /* 0x000fe40000000037 */
[----:B------:R-:W-:Y:S01]  /*1c650*/  PRMT R54, RZ, 0x7610, R54 ;  /* 0x00007610ff367816 */ /* 0x000fe20000000036 */
[----:B------:R-:W3:Y:S01]  /*1c660*/  LDL R60, [R1+0x918] ;  /* 0x00091800013c7983 */ /* 0x000ee20000100800 */
[----:B------:R-:W-:Y:S02]  /*1c670*/  PRMT R53, RZ, 0x7610, R53 ;  /* 0x00007610ff357816 */ /* 0x000fe40000000035 */
[----:B------:R-:W-:Y:S01]  /*1c680*/  PRMT R52, RZ, 0x7610, R52 ;  /* 0x00007610ff347816 */ /* 0x000fe20000000034 */
[----:B------:R-:W3:Y:S01]  /*1c690*/  LDL R59, [R1+0x91c] ;  /* 0x00091c00013b7983 */ /* 0x000ee20000100800 */
[----:B0-----:R-:W-:Y:S02]  /*1c6a0*/  @!P0 IMAD.MOV.U32 R6, RZ, RZ, R45 ;  /* 0x000000ffff068224 */ /* 0x001fe400078e002d */
[----:B------:R-:W-:Y:S01]  /*1c6b0*/  @!P0 IMAD.MOV.U32 R7, RZ, RZ, R46 ;  /* 0x000000ffff078224 */ /* 0x000fe200078e002e */
[----:B------:R-:W3:Y:S04]  /*1c6c0*/  LDL R45, [R1+0xfd4] ;  /* 0x000fd400012d7983 */ /* 0x000ee80000100800 */
[----:B------:R-:W3:Y:S04]  /*1c6d0*/  LDL R46, [R1+0xfd0] ;  /* 0x000fd000012e7983 */ /* 0x000ee80000100800 */
[----:B------:R0:W3:Y:S01]  /*1c6e0*/  @!P0 LDG.E.U16 R56, desc[UR56][R6.64] ;  /* 0x0000003806388981 */ /* 0x0000e2000c1e1500 */
[----:B------:R-:W-:-:S02]  /*1c6f0*/  PRMT R252, RZ, 0x7610, R252 ;  /* 0x00007610fffc7816 */ /* 0x000fc400000000fc */
        /* <DEDUP_REMOVED lines=9> */
[----:B------:R0:W3:Y:S02]  /*1c790*/  @!P0 LDG.E.U16 R55, desc[UR56][R6.64] ;  /* 0x0000003806378981 */ /* 0x0000e4000c1e1500 */
[----:B0-----:R-:W-:-:S02]  /*1c7a0*/  @!P0 IMAD.MOV.U32 R6, RZ, RZ, R25 ;  /* 0x000000ffff068224 */ /* 0x001fc400078e0019 */
        /* <DEDUP_REMOVED lines=15> */
[----:B------:R-:W3:Y:S01]  /*1c8a0*/  LDL R26, [R1+0xf7c] ;  /* 0x000f7c00011a7983 */ /* 0x000ee20000100800 */
[----:B----4-:R-:W-:-:S03]  /*1c8b0*/  @!P0 IMAD.MOV.U32 R7, RZ, RZ, R41 ;  /* 0x000000ffff078224 */ /* 0x010fc600078e0029 */
[----:B------:R-:W4:Y:S04]  /*1c8c0*/  LDL R41, [R1+0xf78] ;  /* 0x000f780001297983 */ /* 0x000f280000100800 */
[----:B------:R2:W4:Y:S02]  /*1c8d0*/  @!P0 LDG.E.U16 R252, desc[UR56][R6.64] ;  /* 0x0000003806fc8981 */ /* 0x000524000c1e1500 */
[----:B--2---:R-:W-:Y:S02]  /*1c8e0*/  @!P0 IMAD.MOV.U32 R6, RZ, RZ, R34 ;  /* 0x000000ffff068224 */ /* 0x004fe400078e0022 */
[----:B------:R-:W2:Y:S01]  /*1c8f0*/  LDL R34, [R1+0xf74] ;  /* 0x000f740001227983 */ /* 0x000ea20000100800 */
[----:B------:R-:W-:-:S03]  /*1c900*/  @!P0 IMAD.MOV.U32 R7, RZ, RZ, R40 ;  /* 0x000000ffff078224 */ /* 0x000fc600078e0028 */
[----:B------:R-:W2:Y:S04]  /*1c910*/  LDL R40, [R1+0xf70] ;  /* 0x000f700001287983 */ /* 0x000ea80000100800 */
[----:B------:R3:W2:Y:S02]  /*1c920*/  @!P0 LDG.E.U16 R251, desc[UR56][R6.64] ;  /* 0x0000003806fb8981 */ /* 0x0006a4000c1e1500 */
[----:B---3--:R-:W-:Y:S02]  /*1c930*/  @!P0 IMAD.MOV.U32 R6, RZ, RZ, R45 ;  /* 0x000000ffff068224 */ /* 0x008fe400078e002d */
[----:B------:R-:W3:Y:S01]  /*1c940*/  LDL R45, [R1+0xf5c] ;  /* 0x000f5c00012d7983 */ /* 0x000ee20000100800 */
[----:B------:R-:W-:-:S03]  /*1c950*/  @!P0 IMAD.MOV.U32 R7, RZ, RZ, R46 ;  /* 0x000000ffff078224 */ /* 0x000fc600078e002e */
[----:B------:R-:W3:Y:S04]  /*1c960*/  LDL R46, [R1+0xf58] ;  /* 0x000f5800012e7983 */ /* 0x000ee80000100800 */
[----:B------:R0:W3:Y:S01]  /*1c970*/  @!P0 LDG.E.U16 R250, desc[UR56][R6.64] ;  /* 0x0000003806fa8981 */ /* 0x0000e2000c1e1500 */
[----:B------:R-:W-:Y:S01]  /*1c980*/  PRMT R248, RZ, 0x7610, R248 ;  /* 0x00007610fff87816 */ /* 0x000fe200000000f8 */
[----:B0-----:R-:W-:Y:S02]  /*1c990*/  @!P0 IMAD.MOV.U32 R6, RZ, RZ, R24 ;  /* 0x000000ffff068224 */ /* 0x001fe400078e0018 */
        /* <DEDUP_REMOVED lines=9> */
[----:B------:R0:W3:Y:S02]  /*1ca30*/  @!P0 LDG.E.U16 R248, desc[UR56][R6.64] ;  /* 0x0000003806f88981 */ /* 0x0000e4000c1e1500 */
        /* <DEDUP_REMOVED lines=14> */
[----:B----4-:R-:W-:-:S03]  /*1cb20*/  @!P0 IMAD.MOV.U32 R7, RZ, RZ, R41 ;  /* 0x000000ffff078224 */ /* 0x010fc600078e0029 */
[----:B------:R-:W4:Y:S04]  /*1cb30*/  LDL R41, [R1+0xf10] ;  /* 0x000f100001297983 */ /* 0x000f280000100800 */
[----:B------:R2:W4:Y:S02]  /*1cb40*/  @!P0 LDG.E.U16 R245, desc[UR56][R6.64] ;  /* 0x0000003806f58981 */ /* 0x000524000c1e1500 */
[----:B--2---:R-:W-:Y:S02]  /*1cb50*/  @!P0 IMAD.MOV.U32 R6, RZ, RZ, R34 ;  /* 0x000000ffff068224 */ /* 0x004fe400078e0022 */
[----:B------:R-:W2:Y:S01]  /*1cb60*/  LDL R34, [R1+0xefc] ;  /* 0x000efc0001227983 */ /* 0x000ea20000100800 */
[----:B------:R-:W-:Y:S01]  /*1cb70*/  PRMT R244, RZ, 0x7610, R244 ;  /* 0x00007610fff47816 */ /* 0x000fe200000000f4 */
[----:B------:R-:W-:-:S02]  /*1cb80*/  @!P0 IMAD.MOV.U32 R7, RZ, RZ, R40 ;  /* 0x000000ffff078224 */ /* 0x000fc400078e0028 */
[----:B------:R-:W2:Y:S01]  /*1cb90*/  LDL R40, [R1+0xef8] ;  /* 0x000ef80001287983 */ /* 0x000ea20000100800 */
[----:B------:R-:W-:-:S03]  /*1cba0*/  PRMT R243, RZ, 0x7610, R243 ;  /* 0x00007610fff37816 */ /* 0x000fc600000000f3 */
[----:B------:R3:W2:Y:S01]  /*1cbb0*/  @!P0 LDG.E.U16 R244, desc[UR56][R6.64] ;  /* 0x0000003806f48981 */ /* 0x0006a2000c1e1500 */
[----:B------:R-:W-:Y:S01]  /*1cbc0*/  PRMT R242, RZ, 0x7610, R242 ;  /* 0x00007610fff27816 */ /* 0x000fe200000000f2 */
        /* <DEDUP_REMOVED lines=353> */
[----:B0-----:R-:W-:Y:S01]  /*1e1e0*/  @!P0 IMAD.MOV.U32 R7, RZ, RZ, R49 ;  /* 0x000000ffff078224 */ /* 0x001fe200078e0031 */
[----:B------:R-:W-:Y:S01]  /*1e1f0*/  PRMT R183, RZ, 0x7610, R183 ;  /* 0x00007610ffb77816 */ /* 0x000fe200000000b7 */
[----:B------:R-:W3:Y:S01]  /*1e200*/  LDL R49, [R1+0x8e0] ;  /* 0x0008e00001317983 */ /* 0x000ee20000100800 */
[----:B------:R-:W-:Y:S01]  /*1e210*/  @!P0 IMAD.MOV.U32 R6, RZ, RZ, R47 ;  /* 0x000000ffff068224 */ /* 0x000fe200078e002f */
[----:B------:R-:W-:-:S02]  /*1e220*/  PRMT R182, RZ, 0x7610, R182 ;  /* 0x00007610ffb67816 */ /* 0x000fc400000000b6 */
[----:B------:R-:W3:Y:S04]  /*1e230*/  LDL R47, [R1+0x8e4] ;  /* 0x0008e400012f7983 */ /* 0x000ee80000100800 */
[----:B------:R0:W3:Y:S02]  /*1e240*/  @!P0 LDG.E.U16 R184, desc[UR56][R6.64] ;  /* 0x0000003806b88981 */ /* 0x0000e4000c1e1500 */
[----:B0-----:R-:W-:Y:S02]  /*1e250*/  @!P0 IMAD.MOV.U32 R7, RZ, RZ, R37 ;  /* 0x000000ffff078224 */ /* 0x001fe400078e0025 */
        /* <DEDUP_REMOVED lines=15> */
[----:B------:R3:W2:Y:S02]  /*1e350*/  @!P0 LDG.E.U16 R181, desc[UR56][R6.64] ;  /* 0x0000003806b58981 */ /* 0x0006a4000c1e1500 */
[----:B---3--:R-:W-:Y:S01]  /*1e360*/  @!P0 IMAD.MOV.U32 R6, RZ, RZ, R45 ;  /* 0x000000ffff068224 */ /* 0x008fe200078e002d */
[----:B------:R-:W-:Y:S01]  /*1e370*/  PRMT R179, RZ, 0x7610, R179 ;  /* 0x00007610ffb37816 */ /* 0x000fe200000000b3 */
[----:B------:R-:W3:Y:S01]  /*1e380*/  LDL R45, [R1+0x8c4] ;  /* 0x0008c400012d7983 */ /* 0x000ee20000100800 */
[----:B------:R-:W-:-:S03]  /*1e390*/  @!P0 IMAD.MOV.U32 R7, RZ, RZ, R46 ;  /* 0x000000ffff078224 */ /* 0x000fc600078e002e */
[----:B------:R-:W3:Y:S04]  /*1e3a0*/  LDL R46, [R1+0x8c0] ;  /* 0x0008c000012e7983 */ /* 0x000ee80000100800 */
[----:B------:R0:W3:Y:S02]  /*1e3b0*/  @!P0 LDG.E.U16 R180, desc[UR56][R6.64] ;  /* 0x0000003806b48981 */ /* 0x0000e4000c1e1500 */
[----:B0-----:R-:W-:Y:S02]  /*1e3c0*/  @!P0 IMAD.MOV.U32 R6, RZ, RZ, R24 ;  /* 0x000000ffff068224 */ /* 0x001fe400078e0018 */
[----:B------:R-:W3:Y:S01]  /*1e3d0*/  LDL R24, [R1+0x8dc] ;  /* 0x0008dc0001187983 */ /* 0x000ee20000100800 */
[----:B------:R-:W-:-:S03]  /*1e3e0*/  @!P0 IMAD.MOV.U32 R7, RZ, RZ, R38 ;  /* 0x000000ffff078224 */ /* 0x000fc600078e0026 */
[----:B------:R-:W3:Y:S01]  /*1e3f0*/  LDL R38, [R1+0x8d8] ;  /* 0x0008d80001267983 */ /* 0x000ee20000100800 */
[----:B------:R-:W-:-:S03]  /*1e400*/  PRMT R178, RZ, 0x7610, R178 ;  /* 0x00007610ffb27816 */ /* 0x000fc600000000b2 */
[----:B------:R0:W3:Y:S01]  /*1e410*/  @!P0 LDG.E.U16 R179, desc[UR56][R6.64] ;  /* 0x0000003806b38981 */ /* 0x0000e2000c1e1500 */
[----:B------:R-:W-:Y:S01]  /*1e420*/  PRMT R177, RZ, 0x7610, R177 ;  /* 0x00007610ffb17816 */ /* 0x000fe200000000b1 */
[----:B0-----:R-:W-:Y:S02]  /*1e430*/  @!P0 IMAD.MOV.U32 R6, RZ, RZ, R25 ;  /* 0x000000ffff068224 */ /* 0x001fe400078e0019 */
[----:B------:R-:W3:Y:S01]  /*1e440*/  LDL R25, [R1+0x8bc] ;  /* 0x0008bc0001197983 */ /* 0x000ee20000100800 */
[----:B------:R-:W-:-:S03]  /*1e450*/  @!P0 IMAD.MOV.U32 R7, RZ, RZ, R35 ;  /* 0x000000ffff078224 */ /* 0x000fc600078e0023 */
[----:B------:R-:W3:Y:S04]  /*1e460*/  LDL R35, [R1+0x8b8] ;  /* 0x0008b80001237983 */ /* 0x000ee80000100800 */
[----:B------:R0:W3:Y:S01]  /*1e470*/  @!P0 LDG.E.U16 R178, desc[UR56][R6.64] ;  /* 0x0000003806b28981 */ /* 0x0000e2000c1e1500 */
[----:B------:R-:W-:Y:S02]  /*1e480*/  PRMT R176, RZ, 0x7610, R176 ;  /* 0x00007610ffb07816 */ /* 0x000fe400000000b0 */
[----:B------:R-:W-:Y:S01]  /*1e490*/  PRMT R175, RZ, 0x7610, R175 ;  /* 0x00007610ffaf7816 */ /* 0x000fe200000000af */
[----:B0-----:R-:W-:Y:S02]  /*1e4a0*/  @!P0 IMAD.MOV.U32 R7, RZ, RZ, R37 ;  /* 0x000000ffff078224 */ /* 0x001fe400078e0025 */
[----:B------:R-:W3:Y:S01]  /*1e4b0*/  LDL R37, [R1+0x8a0] ;  /* 0x0008a00001257983 */ /* 0x000ee20000100800 */
[----:B------:R-:W-:-:S03]  /*1e4c0*/  @!P0 IMAD.MOV.U32 R6, RZ, RZ, R32 ;  /* 0x000000ffff068224 */ /* 0x000fc600078e0020 */
[----:B------:R-:W3:Y:S04]  /*1e4d0*/  LDL R32, [R1+0x8a4] ;  /* 0x0008a40001207983 */ /* 0x000ee80000100800 */
[----:B------:R0:W3:Y:S02]  /*1e4e0*/  @!P0 LDG.E.U16 R177, desc[UR56][R6.64] ;  /* 0x0000003806b18981 */ /* 0x0000e4000c1e1500 */
[----:B0-----:R-:W-:Y:S02]  /*1e4f0*/  @!P0 IMAD.MOV.U32 R6, RZ, RZ, R59 ;  /* 0x000000ffff068224 */ /* 0x001fe400078e003b */
[----:B------:R-:W-:Y:S01]  /*1e500*/  @!P0 IMAD.MOV.U32 R7, RZ, RZ, R60 ;  /* 0x000000ffff078224 */ /* 0x000fe200078e003c */
[----:B------:R-:W-:Y:S01]  /*1e510*/  PRMT R174, RZ, 0x7610, R174 ;  /* 0x00007610ffae7816 */ /* 0x000fe200000000ae */
[----:B------:R-:W3:Y:S04]  /*1e520*/  LDL R60, [R1+0x838] ;  /* 0x00083800013c7983 */ /* 0x000ee80000100800 */
[----:B------:R0:W3:Y:S01]  /*1e530*/  @!P0 LDG.E.U16 R176, desc[UR56][R6.64] ;  /* 0x0000003806b08981 */ /* 0x0000e2000c1e1500 */
[----:B------:R-:W-:-:S02]  /*1e540*/  PRMT R173, RZ, 0x7610, R173 ;  /* 0x00007610ffad7816 */ /* 0x000fc400000000ad */
[----:B------:R-:W-:Y:S01]  /*1e550*/  PRMT R172, RZ, 0x7610, R172 ;  /* 0x00007610ffac7816 */ /* 0x000fe200000000ac */
[----:B------:R-:W3:Y:S01]  /*1e560*/  LDL R59, [R1+0x820] ;  /* 0x00082000013b7983 */ /* 0x000ee20000100800 */
[----:B0-----:R-:W-:-:S03]  /*1e570*/  @!P0 IMAD.MOV.U32 R6, RZ, RZ, R26 ;  /* 0x000000ffff068224 */ /* 0x001fc600078e001a */
        /* <DEDUP_REMOVED lines=9> */
[----:B0-----:R-:W-:Y:S02]  /*1e610*/  @!P0 IMAD.MOV.U32 R6, RZ, RZ, R47 ;  /* 0x000000ffff068224 */ /* 0x001fe400078e002f */
[----:B------:R-:W-:Y:S01]  /*1e620*/  @!P0 IMAD.MOV.U32 R7, RZ, RZ, R49 ;  /* 0x000000ffff078224 */ /* 0x000fe200078e0031 */
[----:B------:R-:W-:Y:S01]  /*1e630*/  PRMT R171, RZ, 0x7610, R171 ;  /* 0x00007610ffab7816 */ /* 0x000fe200000000ab */
[----:B------:R-:W2:Y:S04]  /*1e640*/  LDL R49, [R1+0x824] ;  /* 0x0008240001317983 */ /* 0x000ea80000100800 */
[----:B------:R3:W2:Y:S01]  /*1e650*/  @!P0 LDG.E.U16 R173, desc[UR56][R6.64] ;  /* 0x0000003806ad8981 */ /* 0x0006a2000c1e1500 */
[----:B------:R-:W-:-:S02]  /*1e660*/  PRMT R170, RZ, 0x7610, R170 ;  /* 0x00007610ffaa7816 */ /* 0x000fc400000000aa */
[----:B------:R-:W-:Y:S01]  /*1e670*/  PRMT R169, RZ, 0x7610, R169 ;  /* 0x00007610ffa97816 */ /* 0x000fe200000000a9 */
[----:B------:R-:W2:Y:S01]  /*1e680*/  LDL R47, [R1+0x818] ;  /* 0x00081800012f7983 */ /* 0x000ea20000100800 */
[----:B---3--:R-:W-:-:S03]  /*1e690*/  @!P0 IMAD.MOV.U32 R6, RZ, RZ, R24 ;  /* 0x000000ffff068224 */ /* 0x008fc600078e0018 */
        /* <DEDUP_REMOVED lines=8> */
[----:B------:R0:W3:Y:S04]  /*1e720*/  @!P0 LDG.E.U16 R171, desc[UR56][R6.64] ;  /* 0x0000003806ab8981 */ /* 0x0000e8000c1e1500 */
[----:B------:R-:W3:Y:S01]  /*1e730*/  LDL R45, [R1+0x800] ;  /* 0x00080000012d7983 */ /* 0x000ee20000100800 */
        /* <DEDUP_REMOVED lines=12> */
[----:B----4-:R-:W-:Y:S01]  /*1e800*/  @!P0 IMAD.MOV.U32 R7, RZ, RZ, R41 ;  /* 0x000000ffff078224 */ /* 0x010fe200078e0029 */
[----:B------:R-:W-:-:S02]  /*1e810*/  PRMT R167, RZ, 0x7610, R167 ;  /* 0x00007610ffa77816 */ /* 0x000fc400000000a7 */
[----:B------:R-:W4:Y:S04]  /*1e820*/  LDL R41, [R1+0x7e0] ;  /* 0x0007e00001297983 */ /* 0x000f280000100800 */
[----:B------:R2:W4:Y:S02]  /*1e830*/  @!P0 LDG.E.U16 R168, desc[UR56][R6.64] ;  /* 0x0000003806a88981 */ /* 0x000524000c1e1500 */
[----:B--2---:R-:W-:Y:S02]  /*1e840*/  @!P0 IMAD.MOV.U32 R6, RZ, RZ, R34 ;  /* 0x000000ffff068224 */ /* 0x004fe400078e0022 */
[----:B------:R-:W2:Y:S01]  /*1e850*/  LDL R34, [R1+0x804] ;  /* 0x0008040001227983 */ /* 0x000ea20000100800 */
[----:B------:R-:W-:-:S03]  /*1e860*/  @!P0 IMAD.MOV.U32 R7, RZ, RZ, R40 ;  /* 0x000000ffff078224 */ /* 0x000fc600078e0028 */
[----:B------:R-:W4:Y:S01]  /*1e870*/  LDL R40, [R1+0x7e4] ;  /* 0x0007e40001287983 */ /* 0x000f220000100800 */
[----:B------:R-:W-:-:S03]  /*1e880*/  PRMT R166, RZ, 0x7610, R166 ;  /* 0x00007610ffa67816 */ /* 0x000fc600000000a6 */
[----:B------:R3:W4:Y:S01]  /*1e890*/  @!P0 LDG.E.U16 R167, desc[UR56][R6.64] ;  /* 0x0000003806a78981 */ /* 0x000722000c1e1500 */
[----:B------:R-:W-:Y:S02]  /*1e8a0*/  PRMT R165, RZ, 0x7610, R165 ;  /* 0x00007610ffa57816 */ /* 0x000fe400000000a5 */
[----:B------:R-:W-:Y:S02]  /*1e8b0*/  PRMT R164, RZ, 0x7610, R164 ;  /* 0x00007610ffa47816 */ /* 0x000fe400000000a4 */
[----:B------:R-:W-:Y:S01]  /*1e8c0*/  PRMT R163, RZ, 0x7610, R163 ;  /* 0x00007610ffa37816 */ /* 0x000fe200000000a3 */
[----:B---3--:R-:W-:Y:S02]  /*1e8d0*/  @!P0 IMAD.MOV.U32 R6, RZ, RZ, R24 ;  /* 0x000000ffff068224 */ /* 0x008fe400078e0018 */
        /* <DEDUP_REMOVED lines=15> */
[----:B------:R-:W3:Y:S04]  /*1e9d0*/  LDL R37, [R1+0x780] ;  /* 0x0007800001257983 */ /* 0x000ee80000100800 */
[----:B------:R0:W3:Y:S01]  /*1e9e0*/  @!P0 LDG.E.U16 R163, desc[UR56][R6.64] ;  /* 0x0000003806a38981 */ /* 0x0000e2000c1e1500 */
[----:B------:R-:W-:-:S02]  /*1e9f0*/  PRMT R162, RZ, 0x7610, R162 ;  /* 0x00007610ffa27816 */ /* 0x000fc400000000a2 */
[----:B------:R-:W-:Y:S01]  /*1ea00*/  PRMT R161, RZ, 0x7610, R161 ;  /* 0x00007610ffa17816 */ /* 0x000fe200000000a1 */
[----:B0-----:R-:W-:Y:S01]  /*1ea10*/  @!P0 IMAD.MOV.U32 R7, RZ, RZ, R60 ;  /* 0x000000ffff078224 */ /* 0x001fe200078e003c */
[----:B------:R-:W-:Y:S01]  /*1ea20*/  PRMT R160, RZ, 0x7610, R160 ;  /* 0x00007610ffa07816 */ /* 0x000fe200000000a0 */
[----:B------:R-:W-:Y:S02]  /*1ea30*/  @!P0 IMAD.MOV.U32 R6, RZ, RZ, R26 ;  /* 0x000000ffff068224 */ /* 0x000fe400078e001a */
[----:B------:R-:W3:Y:S04]  /*1ea40*/  LDL R26, [R1+0x764] ;  /* 0x00076400011a7983 */ /* 0x000ee80000100800 */
[----:B------:R0:W3:Y:S02]  /*1ea50*/  @!P0 LDG.E.U16 R162, desc[UR56][R6.64] ;  /* 0x0000003806a28981 */ /* 0x0000e4000c1e1500 */
[----:B0-----:R-:W-:-:S02]  /*1ea60*/  @!P0 IMAD.MOV.U32 R6, RZ, RZ, R49 ;  /* 0x000000ffff068224 */ /* 0x001fc400078e0031 */
[----:B------:R-:W-:-:S05]  /*1ea70*/  @!P0 IMAD.MOV.U32 R7, RZ, RZ, R59 ;  /* 0x000000ffff078224 */ /* 0x000fca00078e003b */
[----:B------:R0:W3:Y:S02]  /*1ea80*/  @!P0 LDG.E.U16 R161, desc[UR56][R6.64] ;  /* 0x0000003806a18981 */ /* 0x0000e4000c1e1500 */
[----:B0-----:R-:W-:Y:S02]  /*1ea90*/  @!P0 IMAD.MOV.U32 R6, RZ, RZ, R46 ;  /* 0x000000ffff068224 */ /* 0x001fe400078e002e */
[----:B------:R-:W-:-:S05]  /*1eaa0*/  @!P0 IMAD.MOV.U32 R7, RZ, RZ, R47 ;  /* 0x000000ffff078224 */ /* 0x000fca00078e002f */
[----:B------:R2:W3:Y:S02]  /*1eab0*/  @!P0 LDG.E.U16 R160, desc[UR56][R6.64] ;  /* 0x0000003806a08981 */ /* 0x0004e4000c1e1500 */
[----:B--2---:R-:W-:Y:S02]  /*1eac0*/  @!P0 IMAD.MOV.U32 R6, RZ, RZ, R34 ;  /* 0x000000ffff068224 */ /* 0x004fe400078e0022 */
[----:B------:R-:W2:Y:S01]  /*1ead0*/  LDL R34, [R1+0x744] ;  /* 0x0007440001227983 */ /* 0x000ea20000100800 */
[----:B------:R-:W-:Y:S01]  /*1eae0*/  PRMT R159, RZ, 0x7610, R159 ;  /* 0x00007610ff9f7816 */ /* 0x000fe2000000009f */
[----:B------:R-:W-:Y:S01]  /*1eaf0*/  @!P0 IMAD.MOV.U32 R7, RZ, RZ, R45 ;  /* 0x000000ffff078224 */ /* 0x000fe200078e002d */
[----:B------:R-:W-:Y:S01]  /*1eb00*/  PRMT R158, RZ, 0x7610, R158 ;  /* 0x00007610ff9e7816 */ /* 0x000fe2000000009e */
[----:B------:R-:W2:Y:S04]  /*1eb10*/  LDL.LU R47, [R1+0x740] ;  /* 0x00074000012f7983 */ /* 0x000ea80000300800 */
[----:B------:R4:W2:Y:S01]  /*1eb20*/  @!P0 LDG.E.U16 R159, desc[UR56][R6.64] ;  /* 0x00000038069f8981 */ /* 0x0008a2000c1e1500 */
[----:B------:R-:W-:Y:S01]  /*1eb30*/  PRMT R157, RZ, 0x7610, R157 ;  /* 0x00007610ff9d7816 */ /* 0x000fe2000000009d */
[----:B----4-:R-:W-:-:S02]  /*1eb40*/  @!P0 IMAD.MOV.U32 R6, RZ, RZ, R40 ;  /* 0x000000ffff068224 */ /* 0x010fc400078e0028 */
[----:B------:R-:W-:-:S05]  /*1eb50*/  @!P0 IMAD.MOV.U32 R7, RZ, RZ, R41 ;  /* 0x000000ffff078224 */ /* 0x000fca00078e0029 */
[----:B------:R3:W4:Y:S01]  /*1eb60*/  @!P0 LDG.E.U16 R158, desc[UR56][R6.64] ;  /* 0x00000038069e8981 */ /* 0x000722000c1e1500 */
[----:B------:R-:W-:Y:S01]  /*1eb70*/  PRMT R156, RZ, 0x7610, R156 ;  /* 0x00007610ff9c7816 */ /* 0x000fe2000000009c */
[----:B---3--:R-:W-:Y:S02]  /*1eb80*/  @!P0 IMAD.MOV.U32 R6, RZ, RZ, R24 ;  /* 0x000000ffff068224 */ /* 0x008fe400078e0018 */
[----:B------:R-:W3:Y:S01]  /*1eb90*/  LDL.LU R24, [R1+0x724] ;  /* 0x0007240001187983 */ /* 0x000ee20000300800 */
[----:B------:R-:W-:-:S05]  /*1eba0*/  @!P0 IMAD.MOV.U32 R7, RZ, RZ, R38 ;  /* 0x000000ffff078224 */ /* 0x000fca00078e0026 */
[----:B------:R0:W4:Y:S01]  /*1ebb0*/  @!P0 LDG.E.U16 R157, desc[UR56][R6.64] ;  /* 0x00000038069d8981 */ /* 0x000122000c1e1500 */
[----:B------:R-:W-:Y:S01]  /*1ebc0*/  PRMT R155, RZ, 0x7610, R155 ;  /* 0x00007610ff9b7816 */ /* 0x000fe2000000009b */
[----:B0-----:R-:W-:Y:S02]  /*1ebd0*/  @!P0 IMAD.MOV.U32 R6, RZ, RZ, R25 ;  /* 0x000000ffff068224 */ /* 0x001fe400078e0019 */
[----:B------:R-:W4:Y:S04]  /*1ebe0*/  LDL R25, [R1+0x6e0] ;  /* 0x0006e00001197983 */ /* 0x000f280000100800 */
[----:B------:R-:W4:Y:S01]  /*1ebf0*/  LDL.LU R41, [R1+0x720] ;  /* 0x0007200001297983 */ /* 0x000f220000300800 */
[----:B------:R-:W-:-:S03]  /*1ec00*/  @!P0 IMAD.MOV.U32 R7, RZ, RZ, R35 ;  /* 0x000000ffff078224 */ /* 0x000fc600078e0023 */
[----:B------:R-:W4:Y:S04]  /*1ec10*/  LDL.LU R38, [R1+0x704] ;  /* 0x0007040001267983 */ /* 0x000f280000300800 */
[----:B------:R-:W4:Y:S04]  /*1ec20*/  LDL.LU R35, [R1+0x700] ;  /* 0x0007000001237983 */ /* 0x000f280000300800 */
[----:B------:R0:W4:Y:S02]  /*1ec30*/  @!P0 LDG.E.U16 R156, desc[UR56][R6.64] ;  /* 0x00000038069c8981 */ /* 0x000124000c1e1500 */
[----:B0-----:R-:W-:-:S02]  /*1ec40*/  @!P0 IMAD.MOV.U32 R6, RZ, RZ, R32 ;  /* 0x000000ffff068224 */ /* 0x001fc400078e0020 */
[----:B------:R-:W4:Y:S01]  /*1ec50*/  LDL.LU R32, [R1+0x6e4] ;  /* 0x0006e40001207983 */ /* 0x000f220000300800 */
[----:B------:R-:W-:-:S03]  /*1ec60*/  @!P0 IMAD.MOV.U32 R7, RZ, RZ, R37 ;  /* 0x000000ffff078224 */ /* 0x000fc600078e0025 */
[----:B------:R-:W4:Y:S04]  /*1ec70*/  LDL R62, [R1+0x7f8] ;  /* 0x0007f800013e7983 */ /* 0x000f280000100800 */
[----:B------:R0:W4:Y:S04]  /*1ec80*/  @!P0 LDG.E.U16 R155, desc[UR56][R6.64] ;  /* 0x00000038069b8981 */ /* 0x000128000c1e1500 */
[----:B------:R-:W4:Y:S04]  /*1ec90*/  LDL R61, [R1+0x7fc] ;  /* 0x0007fc00013d7983 */ /* 0x000f280000100800 */
[----:B------:R-:W4:Y:S04]  /*1eca0*/  LDL R60, [R1+0x7d8] ;  /* 0x0007d800013c7983 */ /* 0x000f280000100800 */
[----:B------:R-:W4:Y:S04]  /*1ecb0*/  LDL R45, [R1+0x7dc] ;  /* 0x0007dc00012d7983 */ /* 0x000f280000100800 */
[----:B------:R-:W4:Y:S04]  /*1ecc0*/  LDL R49, [R1+0x7b8] ;  /* 0x0007b80001317983 */ /* 0x000f280000100800 */
[----:B------:R-:W4:Y:S01]  /*1ecd0*/  LDL R46, [R1+0x7bc] ;  /* 0x0007bc00012e7983 */ /* 0x000f220000100800 */
[----:B0-----:R-:W-:-:S03]  /*1ece0*/  @!P0 IMAD.MOV.U32 R6, RZ, RZ, R26 ;  /* 0x000000ffff068224 */ /* 0x001fc600078e001a */
[----:B------:R-:W4:Y:S01]  /*1ecf0*/  LDL.LU R26, [R1+0x6c4] ;  /* 0x0006c400011a7983 */ /* 0x000f220000300800 */
[----:B------:R-:W-:Y:S01]  /*1ed00*/  PRMT R154, RZ, 0x7610, R154 ;  /* 0x00007610ff9a7816 */ /* 0x000fe2000000009a */
[----:B------:R-:W-:Y:S02]  /*1ed10*/  @!P0 IMAD.MOV.U32 R7, RZ, RZ, R4 ;  /* 0x000000ffff078224 */ /* 0x000fe400078e0004 */
[----:B------:R0:W-:Y:S04]  /*1ed20*/  STL [R1+0x1160], R4 ;  /* 0x0011600401007387 */ /* 0x0001e80000100800 */
[----:B------:R-:W4:Y:S04]  /*1ed30*/  LDL R40, [R1+0x798] ;  /* 0x0007980001287983 */ /* 0x000f280000100800 */
[----:B------:R-:W4:Y:S04]  /*1ed40*/  LDL R37, [R1+0x79c] ;  /* 0x00079c0001257983 */ /* 0x000f280000100800 */
[----:B------:R2:W4:Y:S01]  /*1ed50*/  @!P0 LDG.E.U16 R154, desc[UR56][R6.64] ;  /* 0x00000038069a8981 */ /* 0x000522000c1e1500 */
[----:B------:R-:W-:-:S02]  /*1ed60*/  PRMT R153, RZ, 0x7610, R153 ;  /* 0x00007610ff997816 */ /* 0x000fc40000000099 */
[----:B------:R-:W-:Y:S01]  /*1ed70*/  PRMT R152, RZ, 0x7610, R152 ;  /* 0x00007610ff987816 */ /* 0x000fe20000000098 */
[----:B------:R-:W4:Y:S01]  /*1ed80*/  LDL R59, [R1+0x75c] ;  /* 0x00075c00013b7983 */ /* 0x000f220000100800 */
[----:B--2---:R-:W-:-:S03]  /*1ed90*/  @!P0 IMAD.MOV.U32 R6, RZ, RZ, R34 ;  /* 0x000000ffff068224 */ /* 0x004fc600078e0022 */
[----:B------:R-:W2:Y:S01]  /*1eda0*/  LDL R34, [R1+0x77c] ;  /* 0x00077c0001227983 */ /* 0x000ea20000100800 */
[----:B------:R-:W-:-:S05]  /*1edb0*/  @!P0 IMAD.MOV.U32 R7, RZ, RZ, R47 ;  /* 0x000000ffff078224 */ /* 0x000fca00078e002f */
[----:B------:R3:W2:Y:S01]  /*1edc0*/  @!P0 LDG.E.U16 R153, desc[UR56][R6.64] ;  /* 0x0000003806998981 */ /* 0x0006a2000c1e1500 */
[----:B------:R-:W-:Y:S02]  /*1edd0*/  PRMT R23, RZ, 0x7610, R23 ;  /* 0x00007610ff177816 */ /* 0x000fe40000000017 */
[----:B------:R-:W-:Y:S02]  /*1ede0*/  PRMT R22, RZ, 0x7610, R22 ;  /* 0x00007610ff167816 */ /* 0x000fe40000000016 */
[----:B------:R-:W-:Y:S02]  /*1edf0*/  PRMT R20, RZ, 0x7610, R20 ;  /* 0x00007610ff147816 */ /* 0x000fe40000000014 */
[----:B------:R-:W-:Y:S01]  /*1ee00*/  PRMT R19, RZ, 0x7610, R19 ;  /* 0x00007610ff137816 */ /* 0x000fe20000000013 */
[----:B---3--:R-:W-:Y:S01]  /*1ee10*/  @!P0 IMAD.MOV.U32 R6, RZ, RZ, R24 ;  /* 0x000000ffff068224 */ /* 0x008fe200078e0018 */
[----:B------:R-:W-:Y:S02]  /*1ee20*/  PRMT R18, RZ, 0x7610, R18 ;  /* 0x00007610ff127816 */ /* 0x000fe40000000012 */
[----:B------:R-:W-:Y:S01]  /*1ee30*/  PRMT R17, RZ, 0x7610, R17 ;  /* 0x00007610ff117816 */ /* 0x000fe20000000011 */
[----:B----4-:R-:W-:-:S05]  /*1ee40*/  @!P0 IMAD.MOV.U32 R7, RZ, RZ, R41 ;  /* 0x000000ffff078224 */ /* 0x010fca00078e0029 */
[----:B------:R1:W3:Y:S02]  /*1ee50*/  @!P0 LDG.E.U16 R152, desc[UR56][R6.64] ;  /* 0x0000003806988981 */ /* 0x0002e4000c1e1500 */
[----:B-1----:R-:W-:Y:S02]  /*1ee60*/  @!P0 IMAD.MOV.U32 R6, RZ, RZ, R38 ;  /* 0x000000ffff068224 */ /* 0x002fe400078e0026 */
[----:B------:R-:W-:-:S05]  /*1ee70*/  @!P0 IMAD.MOV.U32 R7, RZ, RZ, R35 ;  /* 0x000000ffff078224 */ /* 0x000fca00078e0023 */
[----:B------:R1:W4:Y:S02]  /*1ee80*/  @!P0 LDG.E.U16 R23, desc[UR56][R6.64] ;  /* 0x0000003806178981 */ /* 0x000324000c1e1500 */
[----:B-1----:R-:W-:Y:S02]  /*1ee90*/  @!P0 IMAD.MOV.U32 R7, RZ, RZ, R25 ;  /* 0x000000ffff078224 */ /* 0x002fe400078e0019 */
[----:B------:R-:W-:Y:S01]  /*1eea0*/  @!P0 IMAD.MOV.U32 R6, RZ, RZ, R32 ;  /* 0x000000ffff068224 */ /* 0x000fe200078e0020 */
[----:B------:R-:W3:Y:S04]  /*1eeb0*/  LDL.LU R25, [R1+0x778] ;  /* 0x0007780001197983 */ /* 0x000ee80000300800 */
[----:B------:R1:W4:Y:S04]  /*1eec0*/  @!P0 LDG.E.U16 R22, desc[UR56][R6.64] ;  /* 0x0000003806168981 */ /* 0x000328000c1e1500 */
[----:B0-----:R-:W4:Y:S01]  /*1eed0*/  LDL.LU R4, [R1+0x73c] ;  /* 0x00073c0001047983 */ /* 0x001f220000300800 */
[----:B-1----:R-:W-:-:S03]  /*1eee0*/  @!P0 IMAD.MOV.U32 R7, RZ, RZ, R3 ;  /* 0x000000ffff078224 */ /* 0x002fc600078e0003 */
[----:B------:R0:W-:Y:S01]  /*1eef0*/  STL [R1+0x10f0], R3 ;  /* 0x0010f00301007387 */ /* 0x0001e20000100800 */
[----:B------:R-:W-:Y:S01]  /*1ef00*/  PRMT R16, RZ, 0x7610, R16 ;  /* 0x00007610ff107816 */ /* 0x000fe20000000010 */
[----:B------:R-:W-:-:S05]  /*1ef10*/  @!P0 IMAD.MOV.U32 R6, RZ, RZ, R26 ;  /* 0x000000ffff068224 */ /* 0x000fca00078e001a */
[----:B------:R1:W4:Y:S02]  /*1ef20*/  @!P0 LDG.E.U16 R20, desc[UR56][R6.64] ;  /* 0x0000003806148981 */ /* 0x000324000c1e1500 */
[----:B-1----:R-:W-:Y:S02]  /*1ef30*/  @!P0 IMAD.MOV.U32 R6, RZ, RZ, R61 ;  /* 0x000000ffff068224 */ /* 0x002fe400078e003d */
[----:B------:R-:W-:-:S05]  /*1ef40*/  @!P0 IMAD.MOV.U32 R7, RZ, RZ, R62 ;  /* 0x000000ffff078224 */ /* 0x000fca00078e003e */
[----:B------:R1:W4:Y:S02]  /*1ef50*/  @!P0 LDG.E.U16 R19, desc[UR56][R6.64] ;  /* 0x0000003806138981 */ /* 0x000324000c1e1500 */
[----:B-1----:R-:W-:Y:S02]  /*1ef60*/  @!P0 IMAD.MOV.U32 R6, RZ, RZ, R45 ;  /* 0x000000ffff068224 */ /* 0x002fe400078e002d */
[----:B------:R-:W-:Y:S01]  /*1ef70*/  @!P0 IMAD.MOV.U32 R7, RZ, RZ, R60 ;  /* 0x000000ffff078224 */ /* 0x000fe200078e003c */
[----:B------:R-:W4:Y:S04]  /*1ef80*/  LDL.LU R45, [R1+0x758] ;  /* 0x00075800012d7983 */ /* 0x000f280000300800 */
[----:B------:R1:W4:Y:S02]  /*1ef90*/  @!P0 LDG.E.U16 R18, desc[UR56][R6.64] ;  /* 0x0000003806128981 */ /* 0x000324000c1e1500 */
[----:B-1----:R-:W-:-:S02]  /*1efa0*/  @!P0 IMAD.MOV.U32 R6, RZ, RZ, R46 ;  /* 0x000000ffff068224 */ /* 0x002fc400078e002e */
[----:B------:R-:W-:Y:S02]  /*1efb0*/  @!P0 IMAD.MOV.U32 R7, RZ, RZ, R49 ;  /* 0x000000ffff078224 */ /* 0x000fe400078e0031 */
[----:B------:R-:W4:Y:S04]  /*1efc0*/  LDL.LU R49, [R1+0x738] ;  /* 0x0007380001317983 */ /* 0x000f280000300800 */
[----:B------:R1:W4:Y:S04]  /*1efd0*/  @!P0 LDG.E.U16 R17, desc[UR56][R6.64] ;  /* 0x0000003806118981 */ /* 0x000328000c1e1500 */
[----:B0-----:R-:W4:Y:S04]  /*1efe0*/  LDL.LU R3, [R1+0x718] ;  /* 0x0007180001037983 */ /* 0x001f280000300800 */
[----:B------:R-:W4:Y:S01]  /*1eff0*/  LDL.LU R46, [R1+0x71c] ;  /* 0x00071c00012e7983 */ /* 0x000f220000300800 */
[----:B-1----:R-:W-:-:S02]  /*1f000*/  @!P0 IMAD.MOV.U32 R6, RZ, RZ, R37 ;  /* 0x000000ffff068224 */ /* 0x002fc400078e0025 */
[----:B------:R-:W-:Y:S02]  /*1f010*/  @!P0 IMAD.MOV.U32 R7, RZ, RZ, R40 ;  /* 0x000000ffff078224 */ /* 0x000fe400078e0028 */
[----:B------:R-:W4:Y:S04]  /*1f020*/  LDL.LU R40, [R1+0x6fc] ;  /* 0x0006fc0001287983 */ /* 0x000f280000300800 */
[----:B------:R2:W4:Y:S04]  /*1f030*/  @!P0 LDG.E.U16 R16, desc[UR56][R6.64] ;  /* 0x0000003806108981 */ /* 0x000528000c1e1500 */
[----:B------:R-:W4:Y:S01]  /*1f040*/  LDL.LU R37, [R1+0x6f8] ;  /* 0x0006f80001257983 */ /* 0x000f220000300800 */
[----:B--2---:R-:W-:-:S03]  /*1f050*/  @!P0 IMAD.MOV.U32 R6, RZ, RZ, R34 ;  /* 0x000000ffff068224 */ /* 0x004fc600078e0022 */
[----:B------:R-:W2:Y:S04]  /*1f060*/  LDL.LU R34, [R1+0x6dc] ;  /* 0x0006dc0001227983 */ /* 0x000ea80000300800 */
[----:B------:R0:W-:Y:S04]  /*1f070*/  STS.U16 [R58+UR6+0x200], R15 ;  /* 0x0002000f3a007988 */ /* 0x0001e80008000406 */
[----:B------:R1:W-:Y:S01]  /*1f080*/  STS.U16 [R58+UR6+0x600], R14 ;  /* 0x0006000e3a007988 */ /* 0x0003e20008000406 */
[----:B0-----:R-:W-:Y:S02]  /*1f090*/  PRMT R15, RZ, 0x7610, R15 ;  /* 0x00007610ff0f7816 */ /* 0x001fe4000000000f */
[----:B-1----:R-:W-:Y:S01]  /*1f0a0*/  PRMT R14, RZ, 0x7610, R14 ;  /* 0x00007610ff0e7816 */ /* 0x002fe2000000000e */
[----:B------:R0:W-:Y:S04]  /*1f0b0*/  STS.U16 [R58+UR6+0xa00], R13 ;  /* 0x000a000d3a007988 */ /* 0x0001e80008000406 */
[----:B------:R1:W-:Y:S01]  /*1f0c0*/  STS.U16 [R58+UR6+0xe00], R12 ;  /* 0x000e000c3a007988 */ /* 0x0003e20008000406 */
[----:B0-----:R-:W-:-:S02]  /*1f0d0*/  PRMT R13, RZ, 0x7610, R13 ;  /* 0x00007610ff0d7816 */ /* 0x001fc4000000000d */
[----:B-1----:R-:W-:Y:S01]  /*1f0e0*/  PRMT R12, RZ, 0x7610, R12 ;  /* 0x00007610ff0c7816 */ /* 0x002fe2000000000c */
[----:B------:R0:W-:Y:S02]  /*1f0f0*/  STS.U16 [R58+UR6+0x1200], R11 ;  /* 0x0012000b3a007988 */ /* 0x0001e40008000406 */
[----:B0-----:R-:W-:Y:S01]  /*1f100*/  PRMT R11, RZ, 0x7610, R11 ;  /* 0x00007610ff0b7816 */ /* 0x001fe2000000000b */
[----:B---3--:R-:W-:-:S05]  /*1f110*/  @!P0 IMAD.MOV.U32 R7, RZ, RZ, R25 ;  /* 0x000000ffff078224 */ /* 0x008fca00078e0019 */
[----:B------:R0:W3:Y:S02]  /*1f120*/  @!P0 LDG.E.U16 R15, desc[UR56][R6.64] ;  /* 0x00000038060f8981 */ /* 0x0000e4000c1e1500 */
[----:B0-----:R-:W-:Y:S02]  /*1f130*/  @!P0 IMAD.MOV.U32 R6, RZ, RZ, R59 ;  /* 0x000000ffff068224 */ /* 0x001fe400078e003b */
[----:B------:R-:W3:Y:S04]  /*1f140*/  LDL R59, [R1+0x6b8] ;  /* 0x0006b800013b7983 */ /* 0x000ee80000100800 */
[----:B----4-:R-:W-:Y:S04]  /*1f150*/  STL [R1+0x1164], R4 ;  /* 0x0011640401007387 */ /* 0x010fe80000100800 */
[----:B------:R-:W-:Y:S04]  /*1f160*/  STL [R1+0x13f0], R151 ;  /* 0x0013f09701007387 */ /* 0x000fe80000100800 */
[----:B------:R-:W-:Y:S01]  /*1f170*/  STL.64 [R1+0x13e8], R50 ;  /* 0x0013e83201007387 */ /* 0x000fe20000100a00 */
[----:B------:R-:W-:-:S05]  /*1f180*/  @!P0 IMAD.MOV.U32 R7, RZ, RZ, R45 ;  /* 0x000000ffff078224 */ /* 0x000fca00078e002d */
[----:B------:R0:W4:Y:S02]  /*1f190*/  @!P0 LDG.E.U16 R14, desc[UR56][R6.64] ;  /* 0x00000038060e8981 */ /* 0x000124000c1e1500 */
[----:B0-----:R-:W-:Y:S02]  /*1f1a0*/  @!P0 IMAD.MOV.U32 R6, RZ, RZ, R4 ;  /* 0x000000ffff068224 */ /* 0x001fe400078e0004 */
[----:B------:R-:W-:Y:S01]  /*1f1b0*/  @!P0 IMAD.MOV.U32 R7, RZ, RZ, R49 ;  /* 0x000000ffff078224 */ /* 0x000fe200078e0031 */
[----:B------:R-:W-:Y:S04]  /*1f1c0*/  STL.64 [R1+0x13e0], R48 ;  /* 0x0013e03001007387 */ /* 0x000fe80000100a00 */
[----:B------:R0:W4:Y:S04]  /*1f1d0*/  @!P0 LDG.E.U16 R13, desc[UR56][R6.64] ;  /* 0x00000038060d8981 */ /* 0x000128000c1e1500 */
[----:B------:R-:W-:Y:S01]  /*1f1e0*/  STL.64 [R1+0x13d8], R46 ;  /* 0x0013d82e01007387 */ /* 0x000fe20000100a00 */
[----:B0-----:R-:W-:-:S03]  /*1f1f0*/  @!P0 IMAD.MOV.U32 R6, RZ, RZ, R46 ;  /* 0x000000ffff068224 */ /* 0x001fc600078e002e */
[----:B------:R-:W-:Y:S01]  /*1f200*/  STL.64 [R1+0x13d0], R44 ;  /* 0x0013d02c01007387 */ /* 0x000fe20000100a00 */
[----:B------:R-:W-:-:S03]  /*1f210*/  @!P0 IMAD.MOV.U32 R7, RZ, RZ, R3 ;  /* 0x000000ffff078224 */ /* 0x000fc600078e0003 */
[----:B------:R-:W-:Y:S04]  /*1f220*/  STL.64 [R1+0x13c8], R42 ;  /* 0x0013c82a01007387 */ /* 0x000fe80000100a00 */
[----:B------:R-:W-:Y:S04]  /*1f230*/  STL.64 [R1+0x13c0], R40 ;  /* 0x0013c02801007387 */ /* 0x000fe80000100a00 */
[----:B------:R-:W-:Y:S04]  /*1f240*/  STL.64 [R1+0x13b8], R38 ;  /* 0x0013b82601007387 */ /* 0x000fe80000100a00 */
[----:B------:R0:W4:Y:S04]  /*1f250*/  @!P0 LDG.E.U16 R12, desc[UR56][R6.64] ;  /* 0x00000038060c8981 */ /* 0x000128000c1e1500 */
[----:B------:R-:W-:Y:S01]  /*1f260*/  STL.64 [R1+0x13b0], R36 ;  /* 0x0013b02401007387 */ /* 0x000fe20000100a00 */
[----:B0-----:R-:W-:-:S02]  /*1f270*/  @!P0 IMAD.MOV.U32 R6, RZ, RZ, R40 ;  /* 0x000000ffff068224 */ /* 0x001fc400078e0028 */
[----:B------:R-:W-:-:S05]  /*1f280*/  @!P0 IMAD.MOV.U32 R7, RZ, RZ, R37 ;  /* 0x000000ffff078224 */ /* 0x000fca00078e0025 */
[----:B------:R0:W4:Y:S02]  /*1f290*/  @!P0 LDG.E.U16 R11, desc[UR56][R6.64] ;  /* 0x00000038060b8981 */ /* 0x000124000c1e1500 */
[----:B0-----:R-:W-:Y:S02]  /*1f2a0*/  @!P0 IMAD.MOV.U32 R7, RZ, RZ, R0 ;  /* 0x000000ffff078224 */ /* 0x001fe400078e0000 */
[----:B--2---:R-:W-:Y:S04]  /*1f2b0*/  STL.64 [R1+0x13a8], R34 ;  /* 0x0013a82201007387 */ /* 0x004fe80000100a00 */
[----:B------:R-:W-:Y:S04]  /*1f2c0*/  STL.64 [R1+0x13a0], R32 ;  /* 0x0013a02001007387 */ /* 0x000fe80000100a00 */
[----:B------:R-:W-:Y:S04]  /*1f2d0*/  STL.64 [R1+0x1398], R30 ;  /* 0x0013981e01007387 */ /* 0x000fe80000100a00 */
[----:B------:R-:W-:Y:S04]  /*1f2e0*/  STL.64 [R1+0x1390], R28 ;  /* 0x0013901c01007387 */ /* 0x000fe80000100a00 */
[----:B------:R-:W-:Y:S04]  /*1f2f0*/  STL.64 [R1+0x1388], R26 ;  /* 0x0013881a01007387 */ /* 0x000fe80000100a00 */
[----:B------:R-:W-:Y:S04]  /*1f300*/  STL.64 [R1+0x1380], R24 ;  /* 0x0013801801007387 */ /* 0x000fe80000100a00 */
[----:B------:R0:W-:Y:S04]  /*1f310*/  STL [R1+0x10f4], R0 ;  /* 0x0010f40001007387 */ /* 0x0001e80000100800 */
[----:B0-----:R-:W2:Y:S04]  /*1f320*/  LDL.LU R0, [R1+0x6bc] ;  /* 0x0006bc0001007983 */ /* 0x001ea80000300800 */
[----:B------:R-:W4:Y:S04]  /*1f330*/  LDL R4, [R1+0x10b0] ;  /* 0x0010b00001047983 */ /* 0x000f280000100800 */
[----:B------:R0:W-:Y:S04]  /*1f340*/  STS.U16 [R58+UR6+0x1600], R10 ;  /* 0x0016000a3a007988 */ /* 0x0001e80008000406 */
        /* <DEDUP_REMOVED lines=50> */
[----:B------:R-:W-:Y:S01]  /*1f670*/  STS.U16 [R58+UR6+0xe200], R156 ;  /* 0x00e2009c3a007988 */ /* 0x000fe20008000406 */
[----:B------:R-:W-:-:S03]  /*1f680*/  @!P0 IMAD.MOV.U32 R6, RZ, RZ, R34 ;  /* 0x000000ffff068224 */ /* 0x000fc600078e0022 */
[----:B------:R-:W-:Y:S04]  /*1f690*/  STS.U16 [R58+UR6+0xe600], R155 ;  /* 0x00e6009b3a007988 */ /* 0x000fe80008000406 */
[----:B------:R-:W-:Y:S04]  /*1f6a0*/  STS.U16 [R58+UR6+0xea00], R154 ;  /* 0x00ea009a3a007988 */ /* 0x000fe80008000406 */
[----:B------:R-:W-:Y:S04]  /*1f6b0*/  STS.U16 [R58+UR6+0xee00], R153 ;  /* 0x00ee00993a007988 */ /* 0x000fe80008000406 */
[----:B------:R-:W-:Y:S04]  /*1f6c0*/  STS.U16 [R58+UR6+0xf200], R152 ;  /* 0x00f200983a007988 */ /* 0x000fe80008000406 */
[----:B------:R-:W-:Y:S01]  /*1f6d0*/  STS.U16 [R58+UR6+0xf600], R23 ;  /* 0x00f600173a007988 */ /* 0x000fe20008000406 */
[----:B0-----:R-:W-:-:S03]  /*1f6e0*/  PRMT R10, RZ, 0x7610, R10 ;  /* 0x00007610ff0a7816 */ /* 0x001fc6000000000a */
[----:B------:R-:W-:Y:S04]  /*1f6f0*/  STS.U16 [R58+UR6+0xfa00], R22 ;  /* 0x00fa00163a007988 */ /* 0x000fe80008000406 */
[----:B------:R-:W-:Y:S04]  /*1f700*/  STS.U16 [R58+UR6+0xfe00], R20 ;  /* 0x00fe00143a007988 */ /* 0x000fe80008000406 */
[----:B------:R3:W4:Y:S02]  /*1f710*/  @!P0 LDG.E.U16 R10, desc[UR56][R6.64] ;  /* 0x00000038060a8981 */ /* 0x000724000c1e1500 */
[----:B---3--:R-:W-:-:S02]  /*1f720*/  @!P0 IMAD.MOV.U32 R7, RZ, RZ, R59 ;  /* 0x000000ffff078224 */ /* 0x008fc400078e003b */
[----:B--2---:R-:W-:Y:S04]  /*1f730*/  STL [R1+0x10f8], R0 ;  /* 0x0010f80001007387 */ /* 0x004fe80000100800 */
[----:B------:R-:W2:Y:S04]  /*1f740*/  LDL.LU.64 R24, [R1+0x200] ;  /* 0x0002000001187983 */ /* 0x000ea80000300a00 */
[----:B------:R-:W3:Y:S04]  /*1f750*/  LDL.LU.64 R26, [R1+0x208] ;  /* 0x00020800011a7983 */ /* 0x000ee80000300a00 */
[----:B------:R-:W2:Y:S04]  /*1f760*/  LDL.LU.64 R28, [R1+0x210] ;  /* 0x00021000011c7983 */ /* 0x000ea80000300a00 */
[----:B------:R-:W3:Y:S04]  /*1f770*/  LDL.LU.64 R30, [R1+0x218] ;  /* 0x00021800011e7983 */ /* 0x000ee80000300a00 */
[----:B------:R-:W2:Y:S04]  /*1f780*/  LDL.LU.64 R32, [R1+0x220] ;  /* 0x0002200001207983 */ /* 0x000ea80000300a00 */
[----:B------:R-:W3:Y:S04]  /*1f790*/  LDL.LU.64 R34, [R1+0x228] ;  /* 0x0002280001227983 */ /* 0x000ee80000300a00 */
[----:B------:R-:W2:Y:S04]  /*1f7a0*/  LDL.LU.64 R36, [R1+0x230] ;  /* 0x0002300001247983 */ /* 0x000ea80000300a00 */
[----:B------:R-:W3:Y:S04]  /*1f7b0*/  LDL.LU.64 R38, [R1+0x238] ;  /* 0x0002380001267983 */ /* 0x000ee80000300a00 */
[----:B----4-:R-:W-:Y:S04]  /*1f7c0*/  STS.U16 [R4+UR6+0x300], R57 ;  /* 0x0003003904007988 */ /* 0x010fe80008000406 */
[----:B------:R-:W4:Y:S04]  /*1f7d0*/  LDL.LU.64 R40, [R1+0x240] ;  /* 0x0002400001287983 */ /* 0x000f280000300a00 */
[----:B------:R-:W-:Y:S04]  /*1f7e0*/  STS.U16 [R4+UR6+0x700], R56 ;  /* 0x0007003804007988 */ /* 0x000fe80008000406 */
[----:B------:R-:W2:Y:S04]  /*1f7f0*/  LDL.LU.64 R42, [R1+0x248] ;  /* 0x00024800012a7983 */ /* 0x000ea80000300a00 */
[----:B------:R-:W-:Y:S04]  /*1f800*/  STS.U16 [R4+UR6+0xb00], R55 ;  /* 0x000b003704007988 */ /* 0x000fe80008000406 */
[----:B------:R-:W3:Y:S04]  /*1f810*/  LDL.LU.64 R44, [R1+0x250] ;  /* 0x00025000012c7983 */ /* 0x000ee80000300a00 */
[----:B------:R-:W-:Y:S04]  /*1f820*/  STS.U16 [R4+UR6+0xf00], R54 ;  /* 0x000f003604007988 */ /* 0x000fe80008000406 */
[----:B------:R-:W4:Y:S04]  /*1f830*/  LDL.LU.64 R46, [R1+0x258] ;  /* 0x00025800012e7983 */ /* 0x000f280000300a00 */
[----:B------:R-:W-:Y:S04]  /*1f840*/  STS.U16 [R4+UR6+0x1300], R53 ;  /* 0x0013003504007988 */ /* 0x000fe80008000406 */
[----:B------:R-:W2:Y:S04]  /*1f850*/  LDL.LU.64 R48, [R1+0x260] ;  /* 0x0002600001307983 */ /* 0x000ea80000300a00 */
[----:B------:R0:W-:Y:S04]  /*1f860*/  STS.U16 [R4+UR6+0x1700], R52 ;  /* 0x0017003404007988 */ /* 0x0001e80008000406 */
[----:B------:R-:W3:Y:S04]  /*1f870*/  LDL.LU.64 R50, [R1+0x268] ;  /* 0x0002680001327983 */ /* 0x000ee80000300a00 */
[----:B0-----:R-:W4:Y:S04]  /*1f880*/  LDL.LU.64 R52, [R1+0x270] ;  /* 0x0002700001347983 */ /* 0x001f280000300a00 */
[----:B------:R-:W2:Y:S04]  /*1f890*/  LDL.LU.64 R54, [R1+0x278] ;  /* 0x0002780001367983 */ /* 0x000ea80000300a00 */
[----:B------:R-:W3:Y:S04]  /*1f8a0*/  LDL.LU.64 R56, [R1+0x280] ;  /* 0x0002800001387983 */ /* 0x000ee80000300a00 */
[----:B------:R-:W4:Y:S04]  /*1f8b0*/  LDL.LU.64 R58, [R1+0x288] ;  /* 0x00028800013a7983 */ /* 0x000f280000300a00 */
        /* <DEDUP_REMOVED lines=72> */
[----:B------:R-:W-:-:S03]  /*1fd40*/  PRMT R5, RZ, 0x7610, R5 ;  /* 0x00007610ff057816 */ /* 0x000fc60000000005 */
[----:B------:R-:W-:Y:S01]  /*1fd50*/  STS.U16 [R4+UR6+0x8300], R200 ;  /* 0x008300c804007988 */ /* 0x000fe20008000406 */
[----:B------:R-:W-:-:S03]  /*1fd60*/  @!P0 IMAD.MOV.U32 R6, RZ, RZ, R0 ;  /* 0x000000ffff068224 */ /* 0x000fc600078e0000 */
        /* <DEDUP_REMOVED lines=8> */
[----:B------:R-:W3:Y:S04]  /*1fdf0*/  @!P0 LDG.E.U16 R5, desc[UR56][R6.64] ;  /* 0x0000003806058981 */ /* 0x000ee8000c1e1500 */
        /* <DEDUP_REMOVED lines=12> */
[----:B--2---:R-:W-:Y:S04]  /*1fec0*/  STL.64 [R1+0x15f0], R150 ;  /* 0x0015f09601007387 */ /* 0x004fe80000100a00 */
[----:B----4-:R-:W-:Y:S04]  /*1fed0*/  STL.64 [R1+0x15e8], R148 ;  /* 0x0015e89401007387 */ /* 0x010fe80000100a00 */
[----:B---3--:R-:W-:Y:S04]  /*1fee0*/  STL.64 [R1+0x15e0], R146 ;  /* 0x0015e09201007387 */ /* 0x008fe80000100a00 */
        /* <DEDUP_REMOVED lines=18> */
[----:B------:R0:W-:Y:S04]  /*20010*/  STL.64 [R1+0x1548], R108 ;  /* 0x0015486c01007387 */ /* 0x0001e80000100a00 */
[----:B0-----:R-:W2:Y:S04]  /*20020*/  LDL.LU.64 R108, [R1+0x400] ;  /* 0x00040000016c7983 */ /* 0x001ea80000300a00 */
[----:B------:R-:W2:Y:S04]  /*20030*/  LDL.LU.64 R110, [R1+0x408] ;  /* 0x00040800016e7983 */ /* 0x000ea80000300a00 */
        /* <DEDUP_REMOVED lines=73> */
[----:B------:R0:W-:Y:S06]  /*204d0*/  MEMBAR.ALL.CTA ;  /* 0x0000000000007992 */ /* 0x0001ec0000008000 */
[----:B0-----:R-:W0:Y:S02]  /*204e0*/  FENCE.VIEW.ASYNC.S ;  /* 0x00000000000073c6 */ /* 0x001e240000000000 */
[----:B0-----:R-:W-:Y:S06]  /*204f0*/  BAR.SYNC.DEFER_BLOCKING 0x0 ;  /* 0x0000000000007b1d */ /* 0x001fec0000010000 */
[----:B--2---:R-:W-:-:S06]  /*20500*/  WARPGROUP.ARRIVE ;  /* 0x00000000000079c5 */ /* 0x004fcc0000000000 */
[----:B------:R-:W-:Y:S03]  /*20510*/  HGMMA.64x256x16.F32 R108, gdesc[UR36].tnspA, R108, gsb0 ;  /* 0x23e00000246c79f0 */ /* 0x000fe6000800086c */
[----:B------:R-:W-:Y:S02]  /*20520*/  WARPGROUP.DEPBAR.LE gsb0, 0x0 ;  /* 0x00008000000079c5 */ /* 0x000fe40000010000 */
[----:B------:R-:W-:-:S15]  /*20530*/  WARPGROUP.ARRIVE ;  /* 0x00000000000079c5 */ /* 0x000fde0000000000 */
[----:B------:R-:W-:-:S08]  /*20540*/  NOP ;  /* 0x0000000000007918 */ /* 0x000fd00000000000 */
[----:B------:R-:W-:Y:S03]  /*20550*/  HGMMA.64x256x16.F32 R108, gdesc[UR16].tnspA, R108, gsb0 ;  /* 0x23e00000106c79f0 */ /* 0x000fe6000800086c */
[----:B------:R-:W-:Y:S02]  /*20560*/  WARPGROUP.DEPBAR.LE gsb0, 0x0 ;  /* 0x00008000000079c5 */ /* 0x000fe40000010000 */
[----:B------:R-:W-:-:S15]  /*20570*/  WARPGROUP.ARRIVE ;  /* 0x00000000000079c5 */ /* 0x000fde0000000000 */
[----:B------:R-:W-:-:S08]  /*20580*/  NOP ;  /* 0x0000000000007918 */ /* 0x000fd00000000000 */
[----:B------:R-:W-:Y:S01]  /*20590*/  HGMMA.64x256x16.F32 R108, gdesc[UR20].tnspA, R108, gsb0 ;  /* 0x23e00000146c79f0 */ /* 0x000fe2000800086c */
        /* <DEDUP_REMOVED lines=25> */
[----:B------:R-:W-:-:S02]  /*20730*/  WARPGROUP.DEPBAR.LE gsb0, 0x0 ;  /* 0x00008000000079c5 */ /* 0x000fc40000010000 */
[----:B------:R-:W-:-:S06]  /*20740*/  WARPGROUP.ARRIVE ;  /* 0x00000000000079c5 */ /* 0x000fcc0000000000 */
        /* <DEDUP_REMOVED lines=18> */
[----:B------:R-:W-:-:S03]  /*20870*/  WARPGROUP.DEPBAR.LE gsb0, 0x0 ;  /* 0x00008000000079c5 */ /* 0x000fc60000010000 */
        /* <DEDUP_REMOVED lines=22> */
[----:B------:R1:W-:Y:S04]  /*209e0*/  STL.64 [R1+0x4b0], R152 ;  /* 0x0004b09801007387 */ /* 0x0003e80000100a00 */
        /* <DEDUP_REMOVED lines=55> */
[----:B------:R-:W2:Y:S01]  /*20d60*/  LDL.LU.64 R122, [R1+0x1580] ;  /* 0x00158000017a7983 */ /* 0x000ea20000300a00 */
[----:B------:R-:W-:-:S03]  /*20d70*/  IMAD.MOV.U32 R252, RZ, RZ, R112 ;  /* 0x000000fffffc7224 */ /* 0x000fc600078e0070 */
        /* <DEDUP_REMOVED lines=53> */
[----:B------:R-:W-:Y:S01]  /*210d0*/  UMOV UR8, UR36 ;  /* 0x0000002400087c82 */ /* 0x000fe20008000000 */
[----:B------:R-:W-:Y:S01]  /*210e0*/  UMOV UR9, UR37 ;  /* 0x0000002500097c82 */ /* 0x000fe20008000000 */
[----:B------:R-:W-:Y:S01]  /*210f0*/  UMOV UR40, UR16 ;  /* 0x0000001000287c82 */ /* 0x000fe20008000000 */
[----:B------:R-:W-:Y:S01]  /*21100*/  UMOV UR41, UR17 ;  /* 0x0000001100297c82 */ /* 0x000fe20008000000 */
[----:B--2---:R-:W-:-:S06]  /*21110*/  WARPGROUP.ARRIVE ;  /* 0x00000000000079c5 */ /* 0x004fcc0000000000 */
[----:B------:R-:W-:Y:S01]  /*21120*/  HGMMA.64x256x16.F32 R24, gdesc[UR8].tnspA, R24, gsb0 ;  /* 0x23e00000081879f0 */ /* 0x000fe20008000818 */
[----:B------:R-:W-:Y:S01]  /*21130*/  UMOV UR44, UR20 ;  /* 0x00000014002c7c82 */ /* 0x000fe20008000000 */
[----:B------:R-:W-:Y:S01]  /*21140*/  UMOV UR45, UR21 ;  /* 0x00000015002d7c82 */ /* 0x000fe20008000000 */
[----:B------:R-:W-:Y:S02]  /*21150*/  WARPGROUP.DEPBAR.LE gsb0, 0x0 ;  /* 0x00008000000079c5 */ /* 0x000fe40000010000 */
[----:B------:R-:W-:-:S15]  /*21160*/  WARPGROUP.ARRIVE ;  /* 0x00000000000079c5 */ /* 0x000fde0000000000 */
[----:B------:R-:W-:-:S08]  /*21170*/  NOP ;  /* 0x0000000000007918 */ /* 0x000fd00000000000 */
[----:B------:R-:W-:Y:S01]  /*21180*/  HGMMA.64x256x16.F32 R24, gdesc[UR40].tnspA, R24, gsb0 ;  /* 0x23e00000281879f0 */ /* 0x000fe20008000818 */
[----:B------:R-:W-:Y:S01]  /*21190*/  UMOV UR12, UR24 ;  /* 0x00000018000c7c82 */ /* 0x000fe20008000000 */
[----:B------:R-:W-:Y:S01]  /*211a0*/  UMOV UR13, UR25 ;  /* 0x00000019000d7c82 */ /* 0x000fe20008000000 */
[----:B------:R-:W-:Y:S02]  /*211b0*/  WARPGROUP.DEPBAR.LE gsb0, 0x0 ;  /* 0x00008000000079c5 */ /* 0x000fe40000010000 */
[----:B------:R-:W-:-:S15]  /*211c0*/  WARPGROUP.ARRIVE ;  /* 0x00000000000079c5 */ /* 0x000fde0000000000 */
[----:B------:R-:W-:-:S08]  /*211d0*/  NOP ;  /* 0x0000000000007918 */ /* 0x000fd00000000000 */
[----:B------:R-:W-:Y:S01]  /*211e0*/  HGMMA.64x256x16.F32 R24, gdesc[UR44].tnspA, R24, gsb0 ;  /* 0x23e000002c1879f0 */ /* 0x000fe20008000818 */
[----:B------:R-:W-:Y:S01]  /*211f0*/  IMAD.MOV.U32 R20, RZ, RZ, R204 ;  /* 0x000000ffff147224 */ /* 0x000fe200078e00cc */
[----:B------:R-:W-:Y:S01]  /*21200*/  STL [R1+0x1124], R236 ;  /* 0x001124ec01007387 */ /* 0x000fe20000100800 */
[----:B------:R-:W-:Y:S02]  /*21210*/  IMAD.MOV.U32 R16, RZ, RZ, R208 ;  /* 0x000000ffff107224 */ /* 0x000fe400078e00d0 */
[----:B------:R-:W-:Y:S01]  /*21220*/  IMAD.MOV.U32 R17, RZ, RZ, R210 ;  /* 0x000000ffff117224 */ /* 0x000fe200078e00d2 */
[----:B------:R-:W-:Y:S01]  /*21230*/  STL [R1+0x1120], R244 ;  /* 0x001120f401007387 */ /* 0x000fe20000100800 */
[----:B------:R-:W-:-:S03]  /*21240*/  IMAD.MOV.U32 R12, RZ, RZ, R212 ;  /* 0x000000ffff0c7224 */ /* 0x000fc600078e00d4 */
[----:B------:R-:W-:Y:S01]  /*21250*/  STL [R1+0x111c], R237 ;  /* 0x00111ced01007387 */ /* 0x000fe20000100800 */
[----:B------:R-:W-:-:S03]  /*21260*/  IMAD.MOV.U32 R13, RZ, RZ, R214 ;  /* 0x000000ffff0d7224 */ /* 0x000fc600078e00d6 */
[----:B------:R-:W-:Y:S01]  /*21270*/  STL [R1+0x1118], R245 ;  /* 0x001118f501007387 */ /* 0x000fe20000100800 */
[----:B------:R-:W-:-:S03]  /*21280*/  IMAD.MOV.U32 R5, RZ, RZ, R222 ;  /* 0x000000ffff057224 */ /* 0x000fc600078e00de */
[----:B------:R-:W-:Y:S04]  /*21290*/  STL [R1+0x1114], R252 ;  /* 0x001114fc01007387 */ /* 0x000fe80000100800 */
[----:B------:R-:W-:Y:S04]  /*212a0*/  STL [R1+0x1110], R20 ;  /* 0x0011101401007387 */ /* 0x000fe80000100800 */
[----:B------:R-:W-:Y:S04]  /*212b0*/  STL [R1+0x110c], R16 ;  /* 0x00110c1001007387 */ /* 0x000fe80000100800 */
[----:B------:R-:W-:Y:S04]  /*212c0*/  STL [R1+0x1108], R17 ;  /* 0x0011081101007387 */ /* 0x000fe80000100800 */
[----:B------:R-:W-:Y:S04]  /*212d0*/  STL [R1+0x1104], R12 ;  /* 0x0011040c01007387 */ /* 0x000fe80000100800 */
[----:B------:R-:W-:Y:S04]  /*212e0*/  STL [R1+0x1100], R13 ;  /* 0x0011000d01007387 */ /* 0x000fe80000100800 */
[----:B------:R-:W-:Y:S01]  /*212f0*/  STL [R1+0x10fc], R5 ;  /* 0x0010fc0501007387 */ /* 0x000fe20000100800 */
[----:B------:R-:W-:-:S02]  /*21300*/  WARPGROUP.DEPBAR.LE gsb0, 0x0 ;  /* 0x00008000000079c5 */ /* 0x000fc40000010000 */
[----:B------:R-:W-:-:S06]  /*21310*/  WARPGROUP.ARRIVE ;  /* 0x00000000000079c5 */ /* 0x000fcc0000000000 */
[----:B------:R-:W-:Y:S03]  /*21320*/  HGMMA.64x256x16.F32 R24, gdesc[UR12].tnspA, R24, gsb0 ;  /* 0x23e000000c1879f0 */ /* 0x000fe60008000818 */
[----:B------:R-:W-:Y:S02]  /*21330*/  WARPGROUP.DEPBAR.LE gsb0, 0x0 ;  /* 0x00008000000079c5 */ /* 0x000fe40000010000 */
        /* <DEDUP_REMOVED lines=61> */
[----:B-1----:R-:W-:-:S03]  /*21710*/  IMAD.MOV.U32 R153, RZ, RZ, R50 ;  /* 0x000000ffff997224 */ /* 0x002fc600078e0032 */
[----:B------:R-:W-:Y:S01]  /*21720*/  STL.64 [R1+0x3e8], R146 ;  /* 0x0003e89201007387 */ /* 0x000fe20000100a00 */
[----:B------:R-:W-:-:S03]  /*21730*/  IMAD.MOV.U32 R152, RZ, RZ, R48 ;  /* 0x000000ffff987224 */ /* 0x000fc600078e0030 */
[----:B------:R-:W-:Y:S04]  /*21740*/  STL.64 [R1+0x3f0], R148 ;  /* 0x0003f09401007387 */ /* 0x000fe80000100a00 */
[----:B------:R0:W-:Y:S04]  /*21750*/  STL.64 [R1+0x3f8], R150 ;  /* 0x0003f89601007387 */ /* 0x0001e80000100a00 */
[----:B0-----:R-:W2:Y:S04]  /*21760*/  LDL.LU R151, [R1+0x13f0] ;  /* 0x0013f00001977983 */ /* 0x001ea80000300800 */
[----:B------:R-:W3:Y:S04]  /*21770*/  LDL.LU.64 R50, [R1+0x13e8] ;  /* 0x0013e80001327983 */ /* 0x000ee80000300a00 */
[----:B------:R-:W4:Y:S04]  /*21780*/  LDL.LU.64 R48, [R1+0x13e0] ;  /* 0x0013e00001307983 */ /* 0x000f280000300a00 */
        /* <DEDUP_REMOVED lines=12> */
[----:B------:R-:W-:-:S02]  /*21850*/  IMAD.MOV.U32 R225, RZ, RZ, R123 ;  /* 0x000000ffffe17224 */ /* 0x000fc400078e007b */
[----:B------:R-:W-:Y:S02]  /*21860*/  IMAD.MOV.U32 R226, RZ, RZ, R124 ;  /* 0x000000ffffe27224 */ /* 0x000fe400078e007c */
[----:B------:R-:W-:Y:S02]  /*21870*/  IMAD.MOV.U32 R227, RZ, RZ, R125 ;  /* 0x000000ffffe37224 */ /* 0x000fe400078e007d */
[----:B------:R-:W-:Y:S01]  /*21880*/  IMAD.MOV.U32 R228, RZ, RZ, R126 ;  /* 0x000000ffffe47224 */ /* 0x000fe200078e007e */
[----:B------:R-:W-:Y:S01]  /*21890*/  STL [R1+0x1170], R225 ;  /* 0x001170e101007387 */ /* 0x000fe20000100800 */
[----:B------:R-:W-:Y:S02]  /*218a0*/  IMAD.MOV.U32 R229, RZ, RZ, R127 ;  /* 0x000000ffffe57224 */ /* 0x000fe400078e007f */
[----:B------:R-:W-:Y:S01]  /*218b0*/  IMAD.MOV.U32 R230, RZ, RZ, R128 ;  /* 0x000000ffffe67224 */ /* 0x000fe200078e0080 */
[----:B------:R-:W-:Y:S01]  /*218c0*/  STL [R1+0x116c], R226 ;  /* 0x00116ce201007387 */ /* 0x000fe20000100800 */
[----:B------:R-:W-:-:S02]  /*218d0*/  IMAD.MOV.U32 R231, RZ, RZ, R129 ;  /* 0x000000ffffe77224 */ /* 0x000fc400078e0081 */
[----:B------:R-:W-:Y:S01]  /*218e0*/  IMAD.MOV.U32 R232, RZ, RZ, R130 ;  /* 0x000000ffffe87224 */ /* 0x000fe200078e0082 */
[----:B------:R-:W-:Y:S01]  /*218f0*/  STL [R1+0x1168], R227 ;  /* 0x001168e301007387 */ /* 0x000fe20000100800 */
[----:B------:R-:W-:Y:S02]  /*21900*/  IMAD.MOV.U32 R233, RZ, RZ, R131 ;  /* 0x000000ffffe97224 */ /* 0x000fe400078e0083 */
[----:B------:R-:W-:Y:S01]  /*21910*/  IMAD.MOV.U32 R234, RZ, RZ, R132 ;  /* 0x000000ffffea7224 */ /* 0x000fe200078e0084 */
[----:B------:R-:W-:Y:S01]  /*21920*/  STL [R1+0x115c], R228 ;  /* 0x00115ce401007387 */ /* 0x000fe20000100800 */
[----:B------:R-:W-:-:S03]  /*21930*/  IMAD.MOV.U32 R235, RZ, RZ, R133 ;  /* 0x000000ffffeb7224 */ /* 0x000fc600078e0085 */
[----:B------:R-:W-:Y:S04]  /*21940*/  STL [R1+0x1158], R229 ;  /* 0x001158e501007387 */ /* 0x000fe80000100800 */
[----:B------:R-:W-:Y:S04]  /*21950*/  STL [R1+0x1154], R230 ;  /* 0x001154e601007387 */ /* 0x000fe80000100800 */
[----:B------:R-:W-:Y:S01]  /*21960*/  STL [R1+0x1150], R231 ;  /* 0x001150e701007387 */ /* 0x000fe20000100800 */
[----:B------:R-:W-:-:S03]  /*21970*/  IMAD.MOV.U32 R10, RZ, RZ, R3 ;  /* 0x000000ffff0a7224 */ /* 0x000fc600078e0003 */
[----:B------:R-:W-:Y:S04]  /*21980*/  STL [R1+0x114c], R232 ;  /* 0x00114ce801007387 */ /* 0x000fe80000100800 */
[----:B------:R-:W-:Y:S04]  /*21990*/  STL [R1+0x1148], R233 ;  /* 0x001148e901007387 */ /* 0x000fe80000100800 */
[----:B------:R-:W-:Y:S04]  /*219a0*/  STL [R1+0x1144], R234 ;  /* 0x001144ea01007387 */ /* 0x000fe80000100800 */
[----:B------:R3:W-:Y:S01]  /*219b0*/  STL [R1+0x1140], R235 ;  /* 0x001140eb01007387 */ /* 0x0007e20000100800 */
[----:B------:R-:W-:-:S02]  /*219c0*/  IMAD.MOV.U32 R155, RZ, RZ, R53 ;  /* 0x000000ffff9b7224 */ /* 0x000fc400078e0035 */
[----:B------:R-:W-:Y:S02]  /*219d0*/  IMAD.MOV.U32 R154, RZ, RZ, R52 ;  /* 0x000000ffff9a7224 */ /* 0x000fe400078e0034 */
[----:B------:R-:W-:Y:S02]  /*219e0*/  IMAD.MOV.U32 R157, RZ, RZ, R55 ;  /* 0x000000ffff9d7224 */ /* 0x000fe400078e0037 */
[----:B------:R-:W-:Y:S02]  /*219f0*/  IMAD.MOV.U32 R156, RZ, RZ, R54 ;  /* 0x000000ffff9c7224 */ /* 0x000fe400078e0036 */
[----:B------:R-:W-:Y:S02]  /*21a00*/  IMAD.MOV.U32 R159, RZ, RZ, R57 ;  /* 0x000000ffff9f7224 */ /* 0x000fe400078e0039 */
[----:B------:R-:W-:Y:S02]  /*21a10*/  IMAD.MOV.U32 R158, RZ, RZ, R56 ;  /* 0x000000ffff9e7224 */ /* 0x000fe400078e0038 */
        /* <DEDUP_REMOVED lines=71> */
[----:B---3--:R-:W-:Y:S02]  /*21e90*/  IMAD.MOV.U32 R235, RZ, RZ, R51 ;  /* 0x000000ffffeb7224 */ /* 0x008fe400078e0033 */
[----:B------:R-:W-:-:S02]  /*21ea0*/  IMAD.MOV.U32 R234, RZ, RZ, R50 ;  /* 0x000000ffffea7224 */ /* 0x000fc400078e0032 */
[----:B----4-:R-:W-:Y:S02]  /*21eb0*/  IMAD.MOV.U32 R233, RZ, RZ, R49 ;  /* 0x000000ffffe97224 */ /* 0x010fe400078e0031 */
[----:B------:R-:W-:Y:S02]  /*21ec0*/  IMAD.MOV.U32 R232, RZ, RZ, R48 ;  /* 0x000000ffffe87224 */ /* 0x000fe400078e0030 */
[----:B--2---:R-:W-:Y:S02]  /*21ed0*/  IMAD.MOV.U32 R231, RZ, RZ, R47 ;  /* 0x000000ffffe77224 */ /* 0x004fe400078e002f */
        /* <DEDUP_REMOVED lines=23> */
[----:B------:R-:W2:Y:S04]  /*22050*/  LDL.LU.64 R24, [R1] ;  /* 0x0000000001187983 */ /* 0x000ea80000300a00 */
        /* <DEDUP_REMOVED lines=82> */
[----:B------:R-:W-:Y:S04]  /*22580*/  STL [R1+0x113c], R240 ;  /* 0x00113cf001007387 */ /* 0x000fe80000100800 */
[----:B------:R-:W-:Y:S04]  /*22590*/  STL [R1+0x1138], R241 ;  /* 0x001138f101007387 */ /* 0x000fe80000100800 */
[----:B------:R-:W-:Y:S04]  /*225a0*/  STL [R1+0x1134], R242 ;  /* 0x001134f201007387 */ /* 0x000fe80000100800 */
[----:B------:R0:W-:Y:S04]  /*225b0*/  STL [R1+0x1130], R243 ;  /* 0x001130f301007387 */ /* 0x0001e80000100800 */
[----:B------:R1:W-:Y:S04]  /*225c0*/  STL [R1+0x112c], R248 ;  /* 0x00112cf801007387 */ /* 0x0003e80000100800 */
[----:B------:R-:W-:Y:S01]  /*225d0*/  STL [R1+0x1128], R249 ;  /* 0x001128f901007387 */ /* 0x000fe20000100800 */
[----:B------:R-:W-:-:S02]  /*225e0*/  WARPGROUP.DEPBAR.LE gsb0, 0x0 ;  /* 0x00008000000079c5 */ /* 0x000fc40000010000 */
[----:B------:R-:W-:-:S06]  /*225f0*/  WARPGROUP.ARRIVE ;  /* 0x00000000000079c5 */ /* 0x000fcc0000000000 */
[----:B------:R-:W-:Y:S01]  /*22600*/  HGMMA.64x256x16.F32 R24, gdesc[UR32].tnspA, R24, gsb0 ;  /* 0x23e00000201879f0 */ /* 0x000fe20008000818 */
[----:B------:R-:W-:Y:S02]  /*22610*/  IMAD.MOV.U32 R16, RZ, RZ, R250 ;  /* 0x000000ffff107224 */ /* 0x000fe400078e00fa */
[----:B0-----:R-:W-:Y:S02]  /*22620*/  IMAD.MOV.U32 R243, RZ, RZ, R251 ;  /* 0x000000fffff37224 */ /* 0x001fe400078e00fb */
        /* <DEDUP_REMOVED lines=9> */
[----:B-1----:R-:W-:-:S02]  /*226c0*/  IMAD.MOV.U32 R248, RZ, RZ, R19 ;  /* 0x000000fffff87224 */ /* 0x002fc400078e0013 */
[----:B------:R-:W-:Y:S02]  /*226d0*/  IMAD.MOV.U32 R245, RZ, RZ, R18 ;  /* 0x000000fffff57224 */ /* 0x000fe400078e0012 */
[----:B------:R-:W-:Y:S02]  /*226e0*/  IMAD.MOV.U32 R240, RZ, RZ, R23 ;  /* 0x000000fffff07224 */ /* 0x000fe400078e0017 */
[----:B------:R-:W-:Y:S02]  /*226f0*/  IMAD.MOV.U32 R17, RZ, RZ, R22 ;  /* 0x000000ffff117224 */ /* 0x000fe400078e0016 */
[----:B------:R-:W-:Y:S02]  /*22700*/  IMAD.MOV.U32 R241, RZ, RZ, R239 ;  /* 0x000000fffff17224 */ /* 0x000fe400078e00ef */
[----:B------:R-:W-:Y:S02]  /*22710*/  IMAD.MOV.U32 R242, RZ, RZ, R247 ;  /* 0x000000fffff27224 */ /* 0x000fe400078e00f7 */
[----:B------:R-:W-:-:S02]  /*22720*/  IMAD.MOV.U32 R252, RZ, RZ, R238 ;  /* 0x000000fffffc7224 */ /* 0x000fc400078e00ee */
[----:B------:R-:W-:Y:S01]  /*22730*/  IMAD.MOV.U32 R20, RZ, RZ, R246 ;  /* 0x000000ffff147224 */ /* 0x000fe200078e00f6 */
[----:B------:R-:W-:Y:S02]  /*22740*/  WARPGROUP.DEPBAR.LE gsb0, 0x0 ;  /* 0x00008000000079c5 */ /* 0x000fe40000010000 */
[----:B------:R-:W-:Y:S04]  /*22750*/  STL.64 [R1], R24 ;  /* 0x0000001801007387 */ /* 0x000fe80000100a00 */
        /* <DEDUP_REMOVED lines=59> */
[----:B------:R-:W-:-:S03]  /*22b10*/  IMAD.MOV.U32 R251, RZ, RZ, R151 ;  /* 0x000000fffffb7224 */ /* 0x000fc600078e0097 */
[----:B------:R-:W-:Y:S01]  /*22b20*/  STL.64 [R1+0x1e0], R144 ;  /* 0x0001e09001007387 */ /* 0x000fe20000100a00 */
[----:B------:R-:W-:-:S03]  /*22b30*/  IMAD.MOV.U32 R250, RZ, RZ, R150 ;  /* 0x000000fffffa7224 */ /* 0x000fc600078e0096 */
[----:B------:R-:W-:Y:S04]  /*22b40*/  STL.64 [R1+0x1e8], R146 ;  /* 0x0001e89201007387 */ /* 0x000fe80000100a00 */
[----:B------:R-:W-:Y:S04]  /*22b50*/  STL.64 [R1+0x1f0], R148 ;  /* 0x0001f09401007387 */ /* 0x000fe80000100a00 */
[----:B------:R0:W-:Y:S01]  /*22b60*/  STL.64 [R1+0x1f8], R150 ;  /* 0x0001f89601007387 */ /* 0x0001e20000100a00 */
[----:B------:R-:W-:Y:S02]  /*22b70*/  IMAD.MOV.U32 R7, RZ, RZ, R138 ;  /* 0x000000ffff077224 */ /* 0x000fe400078e008a */
[----:B------:R-:W-:-:S02]  /*22b80*/  IMAD.MOV.U32 R6, RZ, RZ, R136 ;  /* 0x000000ffff067224 */ /* 0x000fc400078e0088 */
[----:B------:R-:W-:Y:S01]  /*22b90*/  IMAD.MOV.U32 R11, RZ, RZ, R134 ;  /* 0x000000ffff0b7224 */ /* 0x000fe200078e0086 */
[----:B0-----:R-:W2:Y:S04]  /*22ba0*/  LDL.LU.64 R150, [R1+0x1378] ;  /* 0x0013780001967983 */ /* 0x001ea80000300a00 */
        /* <DEDUP_REMOVED lines=74> */
[----:B------:R-:W3:Y:S01]  /*23050*/  LDL R249, [R1+0x10bc] ;  /* 0x0010bc0001f97983 */ /* 0x000ee20000100800 */
[----:B------:R-:W-:-:S05]  /*23060*/  VIADD R248, R248, 0x1 ;  /* 0x00000001f8f87836 */ /* 0x000fca0000000000 */
[----:B------:R0:W-:Y:S01]  /*23070*/  STL [R1+0x6b4], R248 ;  /* 0x0006b4f801007387 */ /* 0x0001e20000100800 */
[----:B---3--:R-:W-:-:S03]  /*23080*/  ISETP.NE.U32.AND P0, PT, R248, R249, PT ;  /* 0x000000f9f800720c */ /* 0x008fc60003f05070 */
[----:B0-----:R-:W3:Y:S04]  /*23090*/  LDL.LU R248, [R1+0xc8c] ;  /* 0x000c8c0001f87983 */ /* 0x001ee80000300800 */
[----:B------:R-:W4:Y:S01]  /*230a0*/  LDL.LU R249, [R1+0xc84] ;  /* 0x000c840001f97983 */ /* 0x000f220000300800 */
[----:B---3--:R-:W-:-:S05]  /*230b0*/  IADD3 R248, P1, R248, R21, RZ ;  /* 0x00000015f8f87210 */ /* 0x008fca0007f3e0ff */
[----:B------:R0:W-:Y:S04]  /*230c0*/  STL [R1+0xc8c], R248 ;  /* 0x000c8cf801007387 */ /* 0x0001e80000100800 */
[----:B0-----:R-:W3:Y:S01]  /*230d0*/  LDL.LU R248, [R1+0xc7c] ;  /* 0x000c7c0001f87983 */ /* 0x001ee20000300800 */
[-C--:B----4-:R-:W-:Y:S02]  /*230e0*/  IADD3 R249, P2, R249, R21.reuse, RZ ;  /* 0x00000015f9f97210 */ /* 0x090fe40007f5e0ff */
[-C--:B------:R-:W-:Y:S02]  /*230f0*/  IADD3 R8, P4, R8, R21.reuse, RZ ;  /* 0x0000001508087210 */ /* 0x080fe40007f9e0ff */
[-C--:B------:R-:W-:Y:S01]  /*23100*/  IADD3 R2, P5, R2, R21.reuse, RZ ;  /* 0x0000001502027210 */ /* 0x080fe20007fbe0ff */
[----:B------:R-:W-:Y:S04]  /*23110*/  STL [R1+0xc84], R249 ;  /* 0x000c84f901007387 */ /* 0x000fe80000100800 */
[----:B------:R0:W-:Y:S04]  /*23120*/  STL [R1+0xc74], R8 ;  /* 0x000c740801007387 */ /* 0x0001e80000100800 */
[----:B0-----:R-:W4:Y:S01]  /*23130*/  LDL.LU R8, [R1+0x1178] ;  /* 0x0011780001087983 */ /* 0x001f220000300800 */
[----:B---3--:R-:W-:-:S05]  /*23140*/  IADD3 R248, P3, R248, R21, RZ ;  /* 0x00000015f8f87210 */ /* 0x008fca0007f7e0ff */
[----:B------:R-:W-:Y:S04]  /*23150*/  STL [R1+0xc7c], R248 ;  /* 0x000c7cf801007387 */ /* 0x000fe80000100800 */
[----:B------:R0:W-:Y:S04]  /*23160*/  STL [R1+0xc6c], R2 ;  /* 0x000c6c0201007387 */ /* 0x0001e80000100800 */
[----:B0-----:R-:W4:Y:S04]  /*23170*/  LDL.LU R2, [R1+0x1174] ;  /* 0x0011740001027983 */ /* 0x001f280000300800 */
[----:B------:R-:W3:Y:S01]  /*23180*/  LDL.LU R248, [R1+0xc64] ;  /* 0x000c640001f87983 */ /* 0x000ee20000300800 */
[----:B------:R-:W-:-:S03]  /*23190*/  IADD3 R9, P6, R9, R21, RZ ;  /* 0x0000001509097210 */ /* 0x000fc60007fde0ff */
[----:B------:R-:W2:Y:S02]  /*231a0*/  LDL.LU R249, [R1+0xc88] ;  /* 0x000c880001f97983 */ /* 0x000ea40000300800 */
[----:B----4-:R-:W-:Y:S01]  /*231b0*/  IMAD.X R8, R8, 0x1, R2, P6 ;  /* 0x0000000108087824 */ /* 0x010fe200030e0602 */
[----:B---3--:R-:W-:-:S05]  /*231c0*/  IADD3 R248, P6, R248, R21, RZ ;  /* 0x00000015f8f87210 */ /* 0x008fca0007fde0ff */
[----:B------:R0:W-:Y:S04]  /*231d0*/  STL [R1+0xc64], R248 ;  /* 0x000c64f801007387 */ /* 0x0001e80000100800 */
[----:B0-----:R-:W3:Y:S01]  /*231e0*/  LDL.LU R248, [R1+0xc5c] ;  /* 0x000c5c0001f87983 */ /* 0x001ee20000300800 */
[----:B--2---:R-:W-:-:S05]  /*231f0*/  IMAD.X R249, R249, 0x1, R2, P1 ;  /* 0x00000001f9f97824 */ /* 0x004fca00008e0602 */
[----:B------:R0:W-:Y:S04]  /*23200*/  STL [R1+0xc88], R249 ;  /* 0x000c88f901007387 */ /* 0x0001e80000100800 */
[----:B0-----:R-:W2:Y:S01]  /*23210*/  LDL.LU R249, [R1+0xc80] ;  /* 0x000c800001f97983 */ /* 0x001ea20000300800 */
        /* <DEDUP_REMOVED lines=327> */
[--C-:B--2---:R-:W-:Y:S02]  /*24690*/  IMAD.X R249, R249, 0x1, R2.reuse, P2 ;  /* 0x00000001f9f97824 */ /* 0x104fe400010e0602 */
[----:B------:R-:W-:-:S03]  /*246a0*/  IMAD.X R225, R225, 0x1, R2, P3 ;  /* 0x00000001e1e17824 */ /* 0x000fc600018e0602 */
[----:B------:R-:W-:Y:S04]  /*246b0*/  STL [R1+0xad0], R249 ;  /* 0x000ad0f901007387 */ /* 0x000fe80000100800 */
[----:B------:R0:W-:Y:S01]  /*246c0*/  STL [R1+0xac8], R225 ;  /* 0x000ac8e101007387 */ /* 0x0001e20000100800 */
[----:B---3--:R-:W-:-:S05]  /*246d0*/  IADD3 R248, P2, R248, R21, RZ ;  /* 0x00000015f8f87210 */ /* 0x008fca0007f5e0ff */
[----:B------:R1:W-:Y:S04]  /*246e0*/  STL [R1+0xaa4], R248 ;  /* 0x000aa4f801007387 */ /* 0x0003e80000100800 */
[----:B0-----:R-:W2:Y:S04]  /*246f0*/  LDL.LU R225, [R1+0xa9c] ;  /* 0x000a9c0001e17983 */ /* 0x001ea80000300800 */
[----:B------:R-:W3:Y:S04]  /*24700*/  LDL.LU R249, [R1+0xac0] ;  /* 0x000ac00001f97983 */ /* 0x000ee80000300800 */
[----:B-1----:R-:W4:Y:S01]  /*24710*/  LDL.LU R248, [R1+0x10ac] ;  /* 0x0010ac0001f87983 */ /* 0x002f220000300800 */
[----:B--2---:R-:W-:Y:S01]  /*24720*/  IADD3 R225, P3, R225, R21, RZ ;  /* 0x00000015e1e17210 */ /* 0x004fe20007f7e0ff */
[----:B---3--:R-:W-:-:S04]  /*24730*/  IMAD.X R249, R249, 0x1, R2, P4 ;  /* 0x00000001f9f97824 */ /* 0x008fc800020e0602 */
[----:B------:R0:W-:Y:S01]  /*24740*/  STL [R1+0xa9c], R225 ;  /* 0x000a9ce101007387 */ /* 0x0001e20000100800 */
[----:B----4-:R-:W-:-:S03]  /*24750*/  IADD3 R248, P4, R248, UR5, RZ ;  /* 0x00000005f8f87c10 */ /* 0x010fc6000ff9e0ff */
[----:B0-----:R0:W5:Y:S04]  /*24760*/  LDL.LU R225, [R1+0x1170] ;  /* 0x0011700001e17983 */ /* 0x0011680000300800 */
[----:B------:R-:W2:Y:S04]  /*24770*/  LDL.LU R21, [R1+0xab8] ;  /* 0x000ab80001157983 */ /* 0x000ea80000300800 */
[----:B------:R1:W-:Y:S04]  /*24780*/  STL [R1+0xac0], R249 ;  /* 0x000ac0f901007387 */ /* 0x0003e80000100800 */
[----:B------:R3:W-:Y:S04]  /*24790*/  STL [R1+0x10ac], R248 ;  /* 0x0010acf801007387 */ /* 0x0007e80000100800 */
[----:B-1----:R-:W4:Y:S04]  /*247a0*/  LDL.LU R249, [R1+0xca8] ;  /* 0x000ca80001f97983 */ /* 0x002f280000300800 */
[----:B---3--:R-:W3:Y:S01]  /*247b0*/  LDL.LU R248, [R1+0xab0] ;  /* 0x000ab00001f87983 */ /* 0x008ee20000300800 */
[----:B--2---:R-:W-:-:S05]  /*247c0*/  IMAD.X R21, R21, 0x1, R2, P5 ;  /* 0x0000000115157824 */ /* 0x004fca00028e0602 */
[----:B------:R1:W-:Y:S01]  /*247d0*/  STL [R1+0xab8], R21 ;  /* 0x000ab81501007387 */ /* 0x0003e20000100800 */
[----:B----4-:R-:W-:-:S03]  /*247e0*/  IADD3 R249, P5, R249, UR5, RZ ;  /* 0x00000005f9f97c10 */ /* 0x010fc6000ffbe0ff */
[----:B-1----:R-:W2:Y:S01]  /*247f0*/  LDL.LU R21, [R1+0x10a4] ;  /* 0x0010a40001157983 */ /* 0x002ea20000300800 */
[----:B---3--:R-:W-:-:S03]  /*24800*/  IMAD.X R248, R248, 0x1, R2, P6 ;  /* 0x00000001f8f87824 */ /* 0x008fc600030e0602 */
[----:B------:R1:W-:Y:S04]  /*24810*/  STL [R1+0xca8], R249 ;  /* 0x000ca8f901007387 */ /* 0x0003e80000100800 */
[----:B------:R3:W-:Y:S04]  /*24820*/  STL [R1+0xab0], R248 ;  /* 0x000ab0f801007387 */ /* 0x0007e80000100800 */
[----:B-1----:R-:W4:Y:S04]  /*24830*/  LDL.LU R249, [R1+0xaa8] ;  /* 0x000aa80001f97983 */ /* 0x002f280000300800 */
[----:B---3--:R-:W3:Y:S01]  /*24840*/  LDL.LU R248, [R1+0x10a0] ;  /* 0x0010a00001f87983 */ /* 0x008ee20000300800 */
[----:B--2---:R-:W-:-:S05]  /*24850*/  IADD3 R21, P6, R21, UR5, RZ ;  /* 0x0000000515157c10 */ /* 0x004fca000ffde0ff */
[----:B------:R1:W-:Y:S01]  /*24860*/  STL [R1+0x10a4], R21 ;  /* 0x0010a41501007387 */ /* 0x0003e20000100800 */
[----:B----4-:R-:W-:-:S03]  /*24870*/  IMAD.X R249, R249, 0x1, R2, P1 ;  /* 0x00000001f9f97824 */ /* 0x010fc600008e0602 */
[----:B-1----:R-:W2:Y:S01]  /*24880*/  LDL.LU R21, [R1+0xaa0] ;  /* 0x000aa00001157983 */ /* 0x002ea20000300800 */
[----:B---3--:R-:W-:-:S03]  /*24890*/  IADD3 R248, P1, R248, UR5, RZ ;  /* 0x00000005f8f87c10 */ /* 0x008fc6000ff3e0ff */
        /* <DEDUP_REMOVED lines=15> */
[----:B----4-:R-:W-:-:S03]  /*24990*/  IADD3.X R249, R249, UR4, RZ, P4, !PT ;  /* 0x00000004f9f97c10 */ /* 0x010fc6000a7fe4ff */
[----:B-1----:R-:W2:Y:S01]  /*249a0*/  LDL.LU R21, [R1+0xa94] ;  /* 0x000a940001157983 */ /* 0x002ea20000300800 */
[----:B---3--:R-:W-:-:S03]  /*249b0*/  IADD3 R248, P4, R248, UR5, RZ ;  /* 0x00000005f8f87c10 */ /* 0x008fc6000ff9e0ff */
[----:B------:R1:W-:Y:S04]  /*249c0*/  STL [R1+0x10a8], R249 ;  /* 0x0010a8f901007387 */ /* 0x0003e80000100800 */
[----:B------:R3:W-:Y:S04]  /*249d0*/  STL [R1+0x1094], R248 ;  /* 0x001094f801007387 */ /* 0x0007e80000100800 */
[----:B-1----:R-:W4:Y:S04]  /*249e0*/  LDL.LU R249, [R1+0x1090] ;  /* 0x0010900001f97983 */ /* 0x002f280000300800 */
[----:B---3--:R-:W3:Y:S01]  /*249f0*/  LDL.LU R248, [R1+0xca4] ;  /* 0x000ca40001f87983 */ /* 0x008ee20000300800 */
[----:B--2---:R-:W-:-:S05]  /*24a00*/  IADD3.X R21, R21, UR4, RZ, P5, !PT ;  /* 0x0000000415157c10 */ /* 0x004fca000affe4ff */
[----:B------:R1:W-:Y:S01]  /*24a10*/  STL [R1+0xa94], R21 ;  /* 0x000a941501007387 */ /* 0x0003e20000100800 */
[----:B----4-:R-:W-:-:S03]  /*24a20*/  IADD3 R249, P5, R249, UR5, RZ ;  /* 0x00000005f9f97c10 */ /* 0x010fc6000ffbe0ff */
[----:B-1----:R-:W2:Y:S01]  /*24a30*/  LDL.LU R21, [R1+0x108c] ;  /* 0x00108c0001157983 */ /* 0x002ea20000300800 */
[----:B---3--:R-:W-:-:S03]  /*24a40*/  IADD3.X R248, R248, UR4, RZ, P6, !PT ;  /* 0x00000004f8f87c10 */ /* 0x008fc6000b7fe4ff */
        /* <DEDUP_REMOVED lines=491> */
[----:B------:R-:W-:Y:S01]  /*26900*/  STL [R1+0xe04], R21 ;  /* 0x000e041501007387 */ /* 0x000fe20000100800 */
[----:B----4-:R-:W-:Y:S02]  /*26910*/  IADD3.X R249, R249, UR4, RZ, P4, !PT ;  /* 0x00000004f9f97c10 */ /* 0x010fe4000a7fe4ff */
[----:B---3--:R-:W-:-:S03]  /*26920*/  IADD3 R248, P4, R248, UR5, RZ ;  /* 0x00000005f8f87c10 */ /* 0x008fc6000ff9e0ff */
[----:B------:R1:W-:Y:S04]  /*26930*/  STL [R1+0xe28], R249 ;  /* 0x000e28f901007387 */ /* 0x0003e80000100800 */
[----:B-1----:R-:W2:Y:S04]  /*26940*/  LDL.LU R249, [R1+0xe20] ;  /* 0x000e200001f97983 */ /* 0x002ea80000300800 */
[----:B------:R1:W-:Y:S04]  /*26950*/  STL [R1+0xdfc], R248 ;  /* 0x000dfcf801007387 */ /* 0x0003e80000100800 */
[----:B-1----:R-:W3:Y:S01]  /*26960*/  LDL.LU R248, [R1+0xdf4] ;  /* 0x000df40001f87983 */ /* 0x002ee20000300800 */
[----:B--2---:R-:W-:-:S05]  /*26970*/  IADD3.X R249, R249, UR4, RZ, P5, !PT ;  /* 0x00000004f9f97c10 */ /* 0x004fca000affe4ff */
[----:B------:R1:W-:Y:S01]  /*26980*/  STL [R1+0xe20], R249 ;  /* 0x000e20f901007387 */ /* 0x0003e20000100800 */
[----:B---3--:R-:W-:-:S03]  /*26990*/  IADD3 R248, P5, R248, UR5, RZ ;  /* 0x00000005f8f87c10 */ /* 0x008fc6000ffbe0ff */
        /* <DEDUP_REMOVED lines=509> */
[----:B---3--:R-:W-:-:S05]  /*28970*/  IADD3 R248, P6, R248, UR5, RZ ;  /* 0x00000005f8f87c10 */ /* 0x008fca000ffde0ff */
[----:B------:R2:W-:Y:S04]  /*28980*/  STL [R1+0x934], R248 ;  /* 0x000934f801007387 */ /* 0x0005e80000100800 */
[----:B------:R-:W3:Y:S04]  /*28990*/  LDL.LU R21, [R1+0x958] ;  /* 0x0009580001157983 */ /* 0x000ee80000300800 */
[----:B-1----:R-:W4:Y:S04]  /*289a0*/  LDL.LU R249, [R1+0x92c] ;  /* 0x00092c0001f97983 */ /* 0x002f280000300800 */
[----:B--2---:R-:W2:Y:S01]  /*289b0*/  LDL.LU R248, [R1+0x950] ;  /* 0x0009500001f87983 */ /* 0x004ea20000300800 */
[----:B---3--:R-:W-:-:S02]  /*289c0*/  IADD3.X R21, R21, UR4, RZ, P1, !PT ;  /* 0x0000000415157c10 */ /* 0x008fc40008ffe4ff */
[----:B----4-:R-:W-:-:S03]  /*289d0*/  IADD3 R249, P1, R249, UR5, RZ ;  /* 0x00000005f9f97c10 */ /* 0x010fc6000ff3e0ff */
[----:B------:R1:W-:Y:S01]  /*289e0*/  STL [R1+0x958], R21 ;  /* 0x0009581501007387 */ /* 0x0003e20000100800 */
[----:B--2---:R-:W-:-:S03]  /*289f0*/  IADD3.X R248, R248, UR4, RZ, P2, !PT ;  /* 0x00000004f8f87c10 */ /* 0x004fc600097fe4ff */
[----:B------:R2:W-:Y:S04]  /*28a00*/  STL [R1+0x92c], R249 ;  /* 0x00092cf901007387 */ /* 0x0005e80000100800 */
[----:B------:R3:W-:Y:S04]  /*28a10*/  STL [R1+0x950], R248 ;  /* 0x000950f801007387 */ /* 0x0007e80000100800 */
[----:B-1----:R-:W4:Y:S04]  /*28a20*/  LDL.LU R21, [R1+0x924] ;  /* 0x0009240001157983 */ /* 0x002f280000300800 */
[----:B--2---:R-:W2:Y:S04]  /*28a30*/  LDL.LU R249, [R1+0x948] ;  /* 0x0009480001f97983 */ /* 0x004ea80000300800 */
[----:B---3--:R-:W3:Y:S01]  /*28a40*/  LDL.LU R248, [R1+0x91c] ;  /* 0x00091c0001f87983 */ /* 0x008ee20000300800 */
[----:B----4-:R-:W-:-:S02]  /*28a50*/  IADD3 R21, P2, R21, UR5, RZ ;  /* 0x0000000515157c10 */ /* 0x010fc4000ff5e0ff */
[----:B--2---:R-:W-:-:S03]  /*28a60*/  IADD3.X R249, R249, UR4, RZ, P3, !PT ;  /* 0x00000004f9f97c10 */ /* 0x004fc60009ffe4ff */
[----:B------:R1:W-:Y:S01]  /*28a70*/  STL [R1+0x924], R21 ;  /* 0x0009241501007387 */ /* 0x0003e20000100800 */
[----:B---3--:R-:W-:-:S03]  /*28a80*/  IADD3 R248, P3, R248, UR5, RZ ;  /* 0x00000005f8f87c10 */ /* 0x008fc6000ff7e0ff */
[----:B------:R2:W-:Y:S04]  /*28a90*/  STL [R1+0x948], R249 ;  /* 0x000948f901007387 */ /* 0x0005e80000100800 */
[----:B------:R3:W-:Y:S04]  /*28aa0*/  STL [R1+0x91c], R248 ;  /* 0x00091cf801007387 */ /* 0x0007e80000100800 */
[----:B-1----:R-:W4:Y:S04]  /*28ab0*/  LDL.LU R21, [R1+0x940] ;  /* 0x0009400001157983 */ /* 0x002f280000300800 */
[----:B--2---:R-:W2:Y:S04]  /*28ac0*/  LDL.LU R249, [R1+0x914] ;  /* 0x0009140001f97983 */ /* 0x004ea80000300800 */
[----:B---3--:R-:W3:Y:S01]  /*28ad0*/  LDL.LU R248, [R1+0x938] ;  /* 0x0009380001f87983 */ /* 0x008ee20000300800 */
[----:B----4-:R-:W-:-:S02]  /*28ae0*/  IADD3.X R21, R21, UR4, RZ, P4, !PT ;  /* 0x0000000415157c10 */ /* 0x010fc4000a7fe4ff */
[----:B--2---:R-:W-:-:S03]  /*28af0*/  IADD3 R249, P4, R249, UR5, RZ ;  /* 0x00000005f9f97c10 */ /* 0x004fc6000ff9e0ff */
[----:B------:R1:W-:Y:S01]  /*28b00*/  STL [R1+0x940], R21 ;  /* 0x0009401501007387 */ /* 0x0003e20000100800 */
[----:B---3--:R-:W-:-:S03]  /*28b10*/  IADD3.X R248, R248, UR4, RZ, P5, !PT ;  /* 0x00000004f8f87c10 */ /* 0x008fc6000affe4ff */
        /* <DEDUP_REMOVED lines=331> */
[----:B------:R-:W-:Y:S01]  /*29fd0*/  STL [R1+0x75c], R21 ;  /* 0x00075c1501007387 */ /* 0x000fe20000100800 */
[----:B---3--:R-:W-:-:S03]  /*29fe0*/  IADD3 R248, P6, R248, UR5, RZ ;  /* 0x00000005f8f87c10 */ /* 0x008fc6000ffde0ff */
[----:B------:R-:W-:Y:S04]  /*29ff0*/  STL [R1+0x780], R249 ;  /* 0x000780f901007387 */ /* 0x000fe80000100800 */
[----:B------:R1:W-:Y:S02]  /*2a000*/  STL [R1+0x754], R248 ;  /* 0x000754f801007387 */ /* 0x0003e40000100800 */
[----:B-1----:R-:W-:Y:S02]  /*2a010*/  IMAD.MOV.U32 R248, RZ, RZ, R5 ;  /* 0x000000fffff87224 */ /* 0x002fe400078e0005 */
[----:B------:R-:W-:Y:S02]  /*2a020*/  IMAD.MOV.U32 R5, RZ, RZ, R13 ;  /* 0x000000ffff057224 */ /* 0x000fe400078e000d */
[----:B------:R-:W-:-:S02]  /*2a030*/  IMAD.MOV.U32 R13, RZ, RZ, R0 ;  /* 0x000000ffff0d7224 */ /* 0x000fc400078e0000 */
[----:B------:R-:W-:Y:S02]  /*2a040*/  IMAD.MOV.U32 R0, RZ, RZ, R4 ;  /* 0x000000ffff007224 */ /* 0x000fe400078e0004 */
[----:B------:R-:W2:Y:S01]  /*2a050*/  LDL.LU R4, [R1+0x770] ;  /* 0x0007700001047983 */ /* 0x000ea20000300800 */
[----:B------:R-:W-:Y:S02]  /*2a060*/  IADD3.X R226, R226, UR4, RZ, P1, !PT ;  /* 0x00000004e2e27c10 */ /* 0x000fe40008ffe4ff */
[----:B------:R-:W-:Y:S01]  /*2a070*/  IADD3 R227, P1, R227, UR5, RZ ;  /* 0x00000005e3e37c10 */ /* 0x000fe2000ff3e0ff */
[----:B------:R-:W3:Y:S04]  /*2a080*/  LDL.LU R21, [R1+0x744] ;  /* 0x0007440001157983 */ /* 0x000ee80000300800 */
[----:B------:R-:W4:Y:S04]  /*2a090*/  LDL.LU R249, [R1+0x768] ;  /* 0x0007680001f97983 */ /* 0x000f280000300800 */
[----:B------:R1:W-:Y:S04]  /*2a0a0*/  STL [R1+0x778], R226 ;  /* 0x000778e201007387 */ /* 0x0003e80000100800 */
[----:B-1----:R0:W5:Y:S04]  /*2a0b0*/  LDL.LU R226, [R1+0x116c] ;  /* 0x00116c0001e27983 */ /* 0x0021680000300800 */
[----:B------:R1:W-:Y:S04]  /*2a0c0*/  STL [R1+0x74c], R227 ;  /* 0x00074ce301007387 */ /* 0x0003e80000100800 */
[----:B-1----:R0:W5:Y:S01]  /*2a0d0*/  LDL.LU R227, [R1+0x1168] ;  /* 0x0011680001e37983 */ /* 0x0021620000300800 */
[----:B--2---:R-:W-:-:S05]  /*2a0e0*/  IADD3.X R4, R4, UR4, RZ, P2, !PT ;  /* 0x0000000404047c10 */ /* 0x004fca00097fe4ff */
[----:B------:R1:W-:Y:S04]  /*2a0f0*/  STL [R1+0x770], R4 ;  /* 0x0007700401007387 */ /* 0x0003e80000100800 */
[----:B-1----:R-:W2:Y:S01]  /*2a100*/  LDL.LU R4, [R1+0x1164] ;  /* 0x0011640001047983 */ /* 0x002ea20000300800 */
[----:B---3--:R-:W-:Y:S02]  /*2a110*/  IADD3 R21, P2, R21, UR5, RZ ;  /* 0x0000000515157c10 */ /* 0x008fe4000ff5e0ff */
[----:B----4-:R-:W-:-:S03]  /*2a120*/  IADD3.X R249, R249, UR4, RZ, P3, !PT ;  /* 0x00000004f9f97c10 */ /* 0x010fc60009ffe4ff */
[----:B------:R1:W-:Y:S04]  /*2a130*/  STL [R1+0x744], R21 ;  /* 0x0007441501007387 */ /* 0x0003e80000100800 */
[----:B-1----:R-:W3:Y:S04]  /*2a140*/  LDL.LU R21, [R1+0x734] ;  /* 0x0007340001157983 */ /* 0x002ee80000300800 */
[----:B------:R-:W-:Y:S01]  /*2a150*/  STL [R1+0x768], R249 ;  /* 0x000768f901007387 */ /* 0x000fe20000100800 */
[----:B--2---:R-:W-:-:S05]  /*2a160*/  IADD3 R4, P3, R4, UR5, RZ ;  /* 0x0000000504047c10 */ /* 0x004fca000ff7e0ff */
[----:B------:R1:W-:Y:S04]  /*2a170*/  STL [R1+0x73c], R4 ;  /* 0x00073c0401007387 */ /* 0x0003e80000100800 */
[----:B-1----:R-:W2:Y:S01]  /*2a180*/  LDL.LU R4, [R1+0x1160] ;  /* 0x0011600001047983 */ /* 0x002ea20000300800 */
[----:B------:R-:W-:Y:S02]  /*2a190*/  IMAD.MOV.U32 R249, RZ, RZ, R5 ;  /* 0x000000fffff97224 */ /* 0x000fe400078e0005 */
[----:B------:R-:W-:Y:S02]  /*2a1a0*/  IMAD.MOV.U32 R5, RZ, RZ, R0 ;  /* 0x000000ffff057224 */ /* 0x000fe400078e0000 */
[----:B------:R-:W-:Y:S02]  /*2a1b0*/  IMAD.MOV.U32 R0, RZ, RZ, R3 ;  /* 0x000000ffff007224 */ /* 0x000fe400078e0003 */
[----:B------:R-:W4:Y:S01]  /*2a1c0*/  LDL.LU R3, [R1+0x72c] ;  /* 0x00072c0001037983 */ /* 0x000f220000300800 */
[----:B--2---:R-:W-:-:S02]  /*2a1d0*/  IADD3.X R4, R4, UR4, RZ, P4, !PT ;  /* 0x0000000404047c10 */ /* 0x004fc4000a7fe4ff */
[----:B---3--:R-:W-:-:S03]  /*2a1e0*/  IADD3 R21, P4, R21, UR5, RZ ;  /* 0x0000000515157c10 */ /* 0x008fc6000ff9e0ff */
[----:B------:R1:W-:Y:S04]  /*2a1f0*/  STL [R1+0x760], R4 ;  /* 0x0007600401007387 */ /* 0x0003e80000100800 */
[----:B-1----:R-:W2:Y:S04]  /*2a200*/  LDL.LU R4, [R1+0x750] ;  /* 0x0007500001047983 */ /* 0x002ea80000300800 */
[----:B------:R1:W-:Y:S04]  /*2a210*/  STL [R1+0x734], R21 ;  /* 0x0007341501007387 */ /* 0x0003e80000100800 */
[----:B-1----:R-:W3:Y:S01]  /*2a220*/  LDL.LU R21, [R1+0x748] ;  /* 0x0007480001157983 */ /* 0x002ee20000300800 */
[----:B------:R-:W-:-:S02]  /*2a230*/  IADD3.X R228, R228, UR4, RZ, P5, !PT ;  /* 0x00000004e4e47c10 */ /* 0x000fc4000affe4ff */
[----:B----4-:R-:W-:-:S03]  /*2a240*/  IADD3 R3, P5, R3, UR5, RZ ;  /* 0x0000000503037c10 */ /* 0x010fc6000ffbe0ff */
[----:B------:R1:W-:Y:S01]  /*2a250*/  STL [R1+0x758], R228 ;  /* 0x000758e401007387 */ /* 0x0003e20000100800 */
[----:B------:R-:W-:Y:S02]  /*2a260*/  IADD3.X R231, R231, UR4, RZ, P2, !PT ;  /* 0x00000004e7e77c10 */ /* 0x000fe400097fe4ff */
[----:B------:R-:W-:Y:S01]  /*2a270*/  IADD3 R232, P2, R232, UR5, RZ ;  /* 0x00000005e8e87c10 */ /* 0x000fe2000ff5e0ff */
[----:B-1----:R0:W5:Y:S04]  /*2a280*/  LDL.LU R228, [R1+0x115c] ;  /* 0x00115c0001e47983 */ /* 0x0021680000300800 */
[----:B------:R1:W-:Y:S01]  /*2a290*/  STL [R1+0x72c], R3 ;  /* 0x00072c0301007387 */ /* 0x0003e20000100800 */
[----:B------:R-:W-:-:S03]  /*2a2a0*/  IADD3.X R233, R233, UR4, RZ, P3, !PT ;  /* 0x00000004e9e97c10 */ /* 0x000fc60009ffe4ff */
[----:B-1----:R-:W4:Y:S01]  /*2a2b0*/  LDL.LU R3, [R1+0x6e0] ;  /* 0x0006e00001037983 */ /* 0x002f220000300800 */
[----:B------:R-:W-:Y:S02]  /*2a2c0*/  IADD3 R234, P3, R234, UR5, RZ ;  /* 0x00000005eaea7c10 */ /* 0x000fe4000ff7e0ff */
[----:B------:R-:W-:Y:S02]  /*2a2d0*/  IADD3.X R235, R235, UR4, RZ, P4, !PT ;  /* 0x00000004ebeb7c10 */ /* 0x000fe4000a7fe4ff */
[----:B------:R-:W-:Y:S02]  /*2a2e0*/  IADD3 R240, P4, R240, UR5, RZ ;  /* 0x00000005f0f07c10 */ /* 0x000fe4000ff9e0ff */
[----:B------:R-:W-:Y:S02]  /*2a2f0*/  IADD3.X R241, R241, UR4, RZ, P5, !PT ;  /* 0x00000004f1f17c10 */ /* 0x000fe4000affe4ff */
[----:B------:R-:W-:Y:S02]  /*2a300*/  IADD3 R242, P5, R242, UR5, RZ ;  /* 0x00000005f2f27c10 */ /* 0x000fe4000ffbe0ff */
[----:B------:R-:W-:-:S02]  /*2a310*/  IADD3.X R244, R244, UR4, RZ, P2, !PT ;  /* 0x00000004f4f47c10 */ /* 0x000fc400097fe4ff */
[----:B------:R-:W-:Y:S02]  /*2a320*/  IADD3 R237, P2, R237, UR5, RZ ;  /* 0x00000005eded7c10 */ /* 0x000fe4000ff5e0ff */
[----:B------:R-:W-:Y:S02]  /*2a330*/  IADD3.X R245, R245, UR4, RZ, P3, !PT ;  /* 0x00000004f5f57c10 */ /* 0x000fe40009ffe4ff */
[----:B------:R-:W-:Y:S02]  /*2a340*/  IADD3 R252, P3, R252, UR5, RZ ;  /* 0x00000005fcfc7c10 */ /* 0x000fe4000ff7e0ff */
[----:B------:R-:W-:Y:S02]  /*2a350*/  IADD3.X R20, R20, UR4, RZ, P4, !PT ;  /* 0x0000000414147c10 */ /* 0x000fe4000a7fe4ff */
[----:B------:R-:W-:Y:S02]  /*2a360*/  IADD3 R16, P4, R16, UR5, RZ ;  /* 0x0000000510107c10 */ /* 0x000fe4000ff9e0ff */
[----:B------:R-:W-:-:S02]  /*2a370*/  IADD3.X R17, R17, UR4, RZ, P5, !PT ;  /* 0x0000000411117c10 */ /* 0x000fc4000affe4ff */
[----:B------:R-:W-:Y:S02]  /*2a380*/  IADD3 R12, P5, R12, UR5, RZ ;  /* 0x000000050c0c7c10 */ /* 0x000fe4000ffbe0ff */
[----:B--2---:R-:W-:Y:S02]  /*2a390*/  IADD3.X R4, R4, UR4, RZ, P6, !PT ;  /* 0x0000000404047c10 */ /* 0x004fe4000b7fe4ff */
[----:B------:R-:W-:-:S03]  /*2a3a0*/  IADD3 R229, P6, R229, UR5, RZ ;  /* 0x00000005e5e57c10 */ /* 0x000fc6000ffde0ff */
[----:B------:R1:W-:Y:S01]  /*2a3b0*/  STL [R1+0x750], R4 ;  /* 0x0007500401007387 */ /* 0x0003e20000100800 */
[----:B---3--:R-:W-:Y:S02]  /*2a3c0*/  IADD3.X R21, R21, UR4, RZ, P1, !PT ;  /* 0x0000000415157c10 */ /* 0x008fe40008ffe4ff */
[----:B------:R-:W-:Y:S01]  /*2a3d0*/  IADD3 R230, P1, R230, UR5, RZ ;  /* 0x00000005e6e67c10 */ /* 0x000fe2000ff3e0ff */
[----:B-1----:R-:W2:Y:S04]  /*2a3e0*/  LDL.LU R4, [R1+0x6d0] ;  /* 0x0006d00001047983 */ /* 0x002ea80000300800 */
[----:B------:R1:W-:Y:S04]  /*2a3f0*/  STL [R1+0x724], R229 ;  /* 0x000724e501007387 */ /* 0x0003e80000100800 */
[----:B-1----:R0:W5:Y:S04]  /*2a400*/  LDL.LU R229, [R1+0x1158] ;  /* 0x0011580001e57983 */ /* 0x0021680000300800 */
[----:B------:R1:W-:Y:S04]  /*2a410*/  STL [R1+0x748], R21 ;  /* 0x0007481501007387 */ /* 0x0003e80000100800 */
[----:B-1----:R-:W3:Y:S04]  /*2a420*/  LDL.LU R21, [R1+0x6b8] ;  /* 0x0006b80001157983 */ /* 0x002ee80000300800 */
[----:B------:R1:W-:Y:S04]  /*2a430*/  STL [R1+0x71c], R230 ;  /* 0x00071ce601007387 */ /* 0x0003e80000100800 */
[----:B-1----:R0:W5:Y:S04]  /*2a440*/  LDL.LU R230, [R1+0x1154] ;  /* 0x0011540001e67983 */ /* 0x0021680000300800 */
[----:B------:R1:W-:Y:S04]  /*2a450*/  STL [R1+0x740], R231 ;  /* 0x000740e701007387 */ /* 0x0003e80000100800 */
[----:B-1----:R0:W5:Y:S04]  /*2a460*/  LDL.LU R231, [R1+0x1150] ;  /* 0x0011500001e77983 */ /* 0x0021680000300800 */
[----:B------:R1:W-:Y:S01]  /*2a470*/  STL [R1+0x714], R232 ;  /* 0x000714e801007387 */ /* 0x0003e20000100800 */
[----:B------:R-:W-:-:S03]  /*2a480*/  IADD3.X R243, R243, UR4, RZ, P6, !PT ;  /* 0x00000004f3f37c10 */ /* 0x000fc6000b7fe4ff */
[----:B-1----:R0:W5:Y:S04]  /*2a490*/  LDL.LU R232, [R1+0x114c] ;  /* 0x00114c0001e87983 */ /* 0x0021680000300800 */
[----:B------:R1:W-:Y:S01]  /*2a4a0*/  STL [R1+0x738], R233 ;  /* 0x000738e901007387 */ /* 0x0003e20000100800 */
[----:B------:R-:W-:-:S03]  /*2a4b0*/  IADD3 R248, P6, R248, UR5, RZ ;  /* 0x00000005f8f87c10 */ /* 0x000fc6000ffde0ff */
[----:B-1----:R0:W5:Y:S04]  /*2a4c0*/  LDL.LU R233, [R1+0x1148] ;  /* 0x0011480001e97983 */ /* 0x0021680000300800 */
[----:B------:R1:W-:Y:S01]  /*2a4d0*/  STL [R1+0x70c], R234 ;  /* 0x00070cea01007387 */ /* 0x0003e20000100800 */
[----:B------:R-:W-:-:S03]  /*2a4e0*/  IADD3.X R249, R249, UR4, RZ, P1, !PT ;  /* 0x00000004f9f97c10 */ /* 0x000fc60008ffe4ff */
[----:B-1----:R0:W5:Y:S04]  /*2a4f0*/  LDL.LU R234, [R1+0x1144] ;  /* 0x0011440001ea7983 */ /* 0x0021680000300800 */
[----:B------:R1:W-:Y:S01]  /*2a500*/  STL [R1+0x730], R235 ;  /* 0x000730eb01007387 */ /* 0x0003e20000100800 */
[----:B------:R-:W-:-:S03]  /*2a510*/  IADD3 R236, P1, R236, UR5, RZ ;  /* 0x00000005ecec7c10 */ /* 0x000fc6000ff3e0ff */
[----:B-1----:R0:W5:Y:S04]  /*2a520*/  LDL.LU R235, [R1+0x1140] ;  /* 0x0011400001eb7983 */ /* 0x0021680000300800 */
[----:B------:R1:W-:Y:S04]  /*2a530*/  STL [R1+0x704], R240 ;  /* 0x000704f001007387 */ /* 0x0003e80000100800 */
        /* <DEDUP_REMOVED lines=37> */
[----:B-1----:R-:W4:Y:S01]  /*2a790*/  LDL.LU R0, [R1+0x10f8] ;  /* 0x0010f80001007983 */ /* 0x002f220000300800 */
[----:B------:R-:W-:Y:S01]  /*2a7a0*/  WARPGROUP.ARRIVE ;  /* 0x00000000000079c5 */ /* 0x000fe20000000000 */
[----:B------:R-:W-:Y:S01]  /*2a7b0*/  UMOV UR8, UR28 ;  /* 0x0000001c00087c82 */ /* 0x000fe20008000000 */
[----:B------:R-:W-:-:S04]  /*2a7c0*/  UMOV UR9, UR29 ;  /* 0x0000001d00097c82 */ /* 0x000fc80008000000 */
[----:B------:R-:W-:Y:S01]  /*2a7d0*/  HGMMA.64x256x16.F32 R24, gdesc[UR8].tnspA, R24, gsb0 ;  /* 0x23e00000081879f0 */ /* 0x000fe20008000818 */
[----:B------:R-:W-:Y:S01]  /*2a7e0*/  UMOV UR40, UR48 ;  /* 0x0000003000287c82 */ /* 0x000fe20008000000 */
[----:B------:R-:W-:Y:S01]  /*2a7f0*/  UMOV UR41, UR49 ;  /* 0x0000003100297c82 */ /* 0x000fe20008000000 */
[----:B----4-:R-:W-:-:S05]  /*2a800*/  IADD3 R0, P1, R0, UR5, RZ ;  /* 0x0000000500007c10 */ /* 0x010fca000ff3e0ff */
[----:B------:R1:W-:Y:S04]  /*2a810*/  STL [R1+0x6bc], R0 ;  /* 0x0006bc0001007387 */ /* 0x0003e80000100800 */
[----:B-1----:R-:W4:Y:S01]  /*2a820*/  LDL.LU R0, [R1+0x10f4] ;  /* 0x0010f40001007983 */ /* 0x002f220000300800 */
[----:B------:R-:W-:Y:S02]  /*2a830*/  WARPGROUP.DEPBAR.LE gsb0, 0x0 ;  /* 0x00008000000079c5 */ /* 0x000fe40000010000 */
[----:B------:R-:W-:-:S13]  /*2a840*/  WARPGROUP.ARRIVE ;  /* 0x00000000000079c5 */ /* 0x000fda0000000000 */
[----:B------:R-:W-:Y:S01]  /*2a850*/  HGMMA.64x256x16.F32 R24, gdesc[UR40].tnspA, R24, gsb0 ;  /* 0x23e00000281879f0 */ /* 0x000fe20008000818 */
[----:B------:R-:W-:Y:S01]  /*2a860*/  UMOV UR44, UR52 ;  /* 0x00000034002c7c82 */ /* 0x000fe20008000000 */
[----:B------:R-:W-:Y:S01]  /*2a870*/  UMOV UR45, UR53 ;  /* 0x00000035002d7c82 */ /* 0x000fe20008000000 */
[----:B------:R-:W-:Y:S02]  /*2a880*/  IADD3.X R3, R3, UR4, RZ, P2, !PT ;  /* 0x0000000403037c10 */ /* 0x000fe400097fe4ff */
[----:B--2---:R-:W-:-:S03]  /*2a890*/  IADD3.X R4, R4, UR4, RZ, P4, !PT ;  /* 0x0000000404047c10 */ /* 0x004fc6000a7fe4ff */
[----:B------:R1:W-:Y:S04]  /*2a8a0*/  STL [R1+0x6e0], R3 ;  /* 0x0006e00301007387 */ /* 0x0003e80000100800 */
[----:B-1----:R-:W2:Y:S01]  /*2a8b0*/  LDL.LU R3, [R1+0x10f0] ;  /* 0x0010f00001037983 */ /* 0x002ea20000300800 */
[----:B------:R-:W-:Y:S01]  /*2a8c0*/  UMOV UR12, UR32 ;  /* 0x00000020000c7c82 */ /* 0x000fe20008000000 */
[----:B------:R-:W-:Y:S01]  /*2a8d0*/  UMOV UR13, UR33 ;  /* 0x00000021000d7c82 */ /* 0x000fe20008000000 */
[----:B------:R-:W-:Y:S02]  /*2a8e0*/  WARPGROUP.DEPBAR.LE gsb0, 0x0 ;  /* 0x00008000000079c5 */ /* 0x000fe40000010000 */
[----:B------:R-:W-:-:S11]  /*2a8f0*/  WARPGROUP.ARRIVE ;  /* 0x00000000000079c5 */ /* 0x000fd60000000000 */
[----:B------:R-:W-:Y:S01]  /*2a900*/  HGMMA.64x256x16.F32 R24, gdesc[UR44].tnspA, R24, gsb0 ;  /* 0x23e000002c1879f0 */ /* 0x000fe20008000818 */
[----:B----4-:R-:W-:-:S05]  /*2a910*/  IADD3.X R0, R0, UR4, RZ, P3, !PT ;  /* 0x0000000400007c10 */ /* 0x010fca0009ffe4ff */
[----:B------:R1:W-:Y:S04]  /*2a920*/  STL [R1+0x6d8], R0 ;  /* 0x0006d80001007387 */ /* 0x0003e80000100800 */
[----:B-1----:R0:W5:Y:S04]  /*2a930*/  LDL.LU R0, [R1+0x10ec] ;  /* 0x0010ec0001007983 */ /* 0x0021680000300800 */
[----:B------:R1:W-:Y:S04]  /*2a940*/  STL [R1+0x6d0], R4 ;  /* 0x0006d00401007387 */ /* 0x0003e80000100800 */
[----:B-1----:R-:W4:Y:S01]  /*2a950*/  LDL.LU R4, [R1+0x10e8] ;  /* 0x0010e80001047983 */ /* 0x002f220000300800 */
[----:B--2---:R-:W-:-:S02]  /*2a960*/  IADD3.X R3, R3, UR4, RZ, P6, !PT ;  /* 0x0000000403037c10 */ /* 0x004fc4000b7fe4ff */
[----:B---3--:R-:W-:Y:S01]  /*2a970*/  IADD3.X R21, R21, UR4, RZ, P1, !PT ;  /* 0x0000000415157c10 */ /* 0x008fe20008ffe4ff */
[----:B------:R-:W-:Y:S02]  /*2a980*/  WARPGROUP.DEPBAR.LE gsb0, 0x0 ;  /* 0x00008000000079c5 */ /* 0x000fe40000010000 */
[----:B------:R-:W-:-:S06]  /*2a990*/  WARPGROUP.ARRIVE ;  /* 0x00000000000079c5 */ /* 0x000fcc0000000000 */
[----:B------:R-:W-:Y:S01]  /*2a9a0*/  HGMMA.64x256x16.F32 R24, gdesc[UR12].tnspA, R24, gsb0 ;  /* 0x23e000000c1879f0 */ /* 0x000fe20008000818 */
[----:B----4-:R-:W-:-:S05]  /*2a9b0*/  IADD3.X R4, R4, UR4, RZ, P5, !PT ;  /* 0x0000000404047c10 */ /* 0x010fca000affe4ff */
[----:B------:R1:W-:Y:S04]  /*2a9c0*/  STL [R1+0x6c8], R4 ;  /* 0x0006c80401007387 */ /* 0x0003e80000100800 */
[----:B-1----:R0:W5:Y:S04]  /*2a9d0*/  LDL.LU R4, [R1+0x10e4] ;  /* 0x0010e40001047983 */ /* 0x0021680000300800 */
[----:B------:R1:W-:Y:S04]  /*2a9e0*/  STL [R1+0x6c0], R3 ;  /* 0x0006c00301007387 */ /* 0x0003e80000100800 */
[----:B-1----:R0:W5:Y:S04]  /*2a9f0*/  LDL.LU R3, [R1+0x10e0] ;  /* 0x0010e00001037983 */ /* 0x0021680000300800 */
[----:B------:R1:W-:Y:S02]  /*2aa00*/  STL [R1+0x6b8], R21 ;  /* 0x0006b81501007387 */ /* 0x0003e40000100800 */
[----:B-1----:R-:W1:Y:S02]  /*2aa10*/  LDC R21, c[0x0][0x238] ;  /* 0x00008e00ff157b82 */ /* 0x002e640000000800 */
[----:B-1----:R-:W-:-:S04]  /*2aa20*/  IMAD.SHL.U32 R21, R21, 0x40, RZ ;  /* 0x0000004015157824 */ /* 0x002fc800078e00ff */
[----:B------:R-:W-:Y:S01]  /*2aa30*/  IMAD.SHL.U32 R21, R21, 0x2, RZ ;  /* 0x0000000215157824 */ /* 0x000fe200078e00ff */
[----:B------:R-:W-:Y:S02]  /*2aa40*/  WARPGROUP.DEPBAR.LE gsb0, 0x0 ;  /* 0x00008000000079c5 */ /* 0x000fe40000010000 */
[----:B0-----:R-:W-:Y:S05]  /*2aa50*/  @P0 BRA `(.L_x_1) ;  /* 0xfffffeb800080947 */ /* 0x001fea000383ffff */
[----:B------:R-:W2:Y:S04]  /*2aa60*/  LDL.LU R2, [R1+0x3d4] ;  /* 0x0003d40001027983 */ /* 0x000ea80000300800 */
[----:B------:R-:W2:Y:S04]  /*2aa70*/  LDL.LU R21, [R1+0x3d0] ;  /* 0x0003d00001157983 */ /* 0x000ea80000300800 */
[----:B-----5:R-:W3:Y:S04]  /*2aa80*/  LDL.LU R4, [R1+0x3e4] ;  /* 0x0003e40001047983 */ /* 0x020ee80000300800 */
[----:B------:R-:W3:Y:S04]  /*2aa90*/  LDL.LU R0, [R1+0x3e0] ;  /* 0x0003e00001007983 */ /* 0x000ee80000300800 */
[----:B------:R-:W4:Y:S04]  /*2aaa0*/  LDL.LU R9, [R1+0x3dc] ;  /* 0x0003dc0001097983 */ /* 0x000f280000300800 */
[----:B------:R-:W4:Y:S04]  /*2aab0*/  LDL.LU R8, [R1+0x3d8] ;  /* 0x0003d80001087983 */ /* 0x000f280000300800 */
[----:B------:R0:W-:Y:S04]  /*2aac0*/  STL [R1+0x1294], R7 ;  /* 0x0012940701007387 */ /* 0x0001e80000100800 */
[----:B0-----:R-:W2:Y:S04]  /*2aad0*/  LDL.LU R7, [R1+0x3e8] ;  /* 0x0003e80001077983 */ /* 0x001ea80000300800 */
[----:B------:R0:W-:Y:S04]  /*2aae0*/  STL [R1+0x1290], R6 ;  /* 0x0012900601007387 */ /* 0x0001e80000100800 */
[----:B0-----:R-:W2:Y:S04]  /*2aaf0*/  LDL.LU R6, [R1+0x3ec] ;  /* 0x0003ec0001067983 */ /* 0x001ea80000300800 */
[----:B------:R0:W-:Y:S04]  /*2ab00*/  STL [R1+0x128c], R5 ;  /* 0x00128c0501007387 */ /* 0x0001e80000100800 */
[----:B0-----:R-:W3:Y:S04]  /*2ab10*/  LDL.LU R5, [R1+0x3f0] ;  /* 0x0003f00001057983 */ /* 0x001ee80000300800 */
[----:B------:R0:W-:Y:S04]  /*2ab20*/  STL [R1+0x1284], R11 ;  /* 0x0012840b01007387 */ /* 0x0001e80000100800 */
[----:B0-----:R-:W3:Y:S04]  /*2ab30*/  LDL.LU R11, [R1+0x3f4] ;  /* 0x0003f400010b7983 */ /* 0x001ee80000300800 */
[----:B------:R0:W-:Y:S04]  /*2ab40*/  STL [R1+0x1280], R10 ;  /* 0x0012800a01007387 */ /* 0x0001e80000100800 */
[----:B0-----:R-:W4:Y:S04]  /*2ab50*/  LDL.LU R10, [R1+0x3f8] ;  /* 0x0003f800010a7983 */ /* 0x001f280000300800 */
[----:B------:R0:W-:Y:S04]  /*2ab60*/  STL [R1+0x1274], R15 ;  /* 0x0012740f01007387 */ /* 0x0001e80000100800 */
[----:B0-----:R-:W4:Y:S04]  /*2ab70*/  LDL.LU R15, [R1+0x3fc] ;  /* 0x0003fc00010f7983 */ /* 0x001f280000300800 */
[----:B------:R-:W-:Y:S04]  /*2ab80*/  STL [R1+0x1270], R14 ;  /* 0x0012700e01007387 */ /* 0x000fe80000100800 */
[----:B------:R-:W-:Y:S04]  /*2ab90*/  STL [R1+0x126c], R13 ;  /* 0x00126c0d01007387 */ /* 0x000fe80000100800 */
[----:B------:R0:W-:Y:S04]  /*2aba0*/  STL [R1+0x1268], R12 ;  /* 0x0012680c01007387 */ /* 0x0001e80000100800 */
[----:B------:R-:W-:Y:S04]  /*2abb0*/  STL [R1+0x1264], R19 ;  /* 0x0012641301007387 */ /* 0x000fe80000100800 */
[----:B------:R-:W-:Y:S01]  /*2abc0*/  STL [R1+0x1260], R18 ;  /* 0x0012601201007387 */ /* 0x000fe20000100800 */
[----:B0-----:R-:W-:-:S03]  /*2abd0*/  F2FP.F16.F32.PACK_AB R12, R151, R150 ;  /* 0x00000096970c723e */ /* 0x001fc600000000ff */
[----:B------:R-:W-:Y:S04]  /*2abe0*/  STL [R1+0x125c], R17 ;  /* 0x00125c1101007387 */ /* 0x000fe80000100800 */
        /* <DEDUP_REMOVED lines=13> */
[----:B------:R0:W-:Y:S04]  /*2acc0*/  STL [R1+0x10e0], R3 ;  /* 0x0010e00301007387 */ /* 0x0001e80000100800 */
[----:B------:R-:W-:Y:S01]  /*2acd0*/  STL [R1+0x60c], R12 ;  /* 0x00060c0c01007387 */ /* 0x000fe20000100800 */
[----:B0-----:R-:W-:-:S05]  /*2ace0*/  F2FP.F16.F32.PACK_AB R3, R149, R148 ;  /* 0x000000949503723e */ /* 0x001fca00000000ff */
[----:B------:R0:W-:Y:S02]  /*2acf0*/  STL [R1+0x608], R3 ;  /* 0x0006080301007387 */ /* 0x0001e40000100800 */
[----:B0-----:R-:W-:Y:S02]  /*2ad00*/  F2FP.F16.F32.PACK_AB R3, R147, R146 ;  /* 0x000000929303723e */ /* 0x001fe400000000ff */
[----:B---3--:R-:W-:Y:S02]  /*2ad10*/  F2FP.F16.F32.PACK_AB R5, R11, R5 ;  /* 0x000000050b05723e */ /* 0x008fe400000000ff */
[----:B----4-:R-:W-:-:S05]  /*2ad20*/  F2FP.F16.F32.PACK_AB R10, R15, R10 ;  /* 0x0000000a0f0a723e */ /* 0x010fca00000000ff */
[----:B------:R0:W-:Y:S04]  /*2ad30*/  STL [R1+0x604], R10 ;  /* 0x0006040a01007387 */ /* 0x0001e80000100800 */
[----:B------:R2:W-:Y:S04]  /*2ad40*/  STL [R1+0x600], R5 ;  /* 0x0006000501007387 */ /* 0x0005e80000100800 */
[----:B------:R1:W-:Y:S01]  /*2ad50*/  STL [R1+0x3fc], R3 ;  /* 0x0003fc0301007387 */ /* 0x0003e20000100800 */
[----:B0-----:R-:W-:Y:S02]  /*2ad60*/  F2FP.F16.F32.PACK_AB R10, R145, R144 ;  /* 0x00000090910a723e */ /* 0x001fe400000000ff */
[----:B--2---:R-:W-:-:S03]  /*2ad70*/  F2FP.F16.F32.PACK_AB R5, R6, R7 ;  /* 0x000000070605723e */ /* 0x004fc600000000ff */
[----:B------:R-:W-:Y:S01]  /*2ad80*/  STL [R1+0x3f8], R10 ;  /* 0x0003f80a01007387 */ /* 0x000fe20000100800 */
[----:B-1----:R-:W-:-:S03]  /*2ad90*/  F2FP.F16.F32.PACK_AB R3, R4, R0 ;  /* 0x000000000403723e */ /* 0x002fc600000000ff */
[----:B------:R-:W-:Y:S01]  /*2ada0*/  STL [R1+0x3f4], R5 ;  /* 0x0003f40501007387 */ /* 0x000fe20000100800 */
[----:B------:R-:W-:Y:S02]  /*2adb0*/  F2FP.F16.F32.PACK_AB R0, R143, R142 ;  /* 0x0000008e8f00723e */ /* 0x000fe400000000ff */
[----:B------:R-:W-:Y:S01]  /*2adc0*/  F2FP.F16.F32.PACK_AB R4, R141, R140 ;  /* 0x0000008c8d04723e */ /* 0x000fe200000000ff */
[----:B------:R0:W-:Y:S04]  /*2add0*/  STL [R1+0x3f0], R3 ;  /* 0x0003f00301007387 */ /* 0x0001e80000100800 */
[----:B------:R1:W-:Y:S04]  /*2ade0*/  STL [R1+0x3ec], R0 ;  /* 0x0003ec0001007387 */ /* 0x0003e80000100800 */
[----:B------:R2:W-:Y:S01]  /*2adf0*/  STL [R1+0x3e8], R4 ;  /* 0x0003e80401007387 */ /* 0x0005e20000100800 */
[----:B0-----:R-:W-:-:S02]  /*2ae00*/  F2FP.F16.F32.PACK_AB R3, R9, R8 ;  /* 0x000000080903723e */ /* 0x001fc400000000ff */
[----:B-1----:R-:W-:-:S03]  /*2ae10*/  F2FP.F16.F32.PACK_AB R0, R2, R21 ;  /* 0x000000150200723e */ /* 0x002fc600000000ff */
[----:B------:R-:W-:Y:S01]  /*2ae20*/  STL [R1+0x3e4], R3 ;  /* 0x0003e40301007387 */ /* 0x000fe20000100800 */
[----:B------:R-:W-:Y:S02]  /*2ae30*/  IMAD.MOV.U32 R21, RZ, RZ, R251 ;  /* 0x000000ffff157224 */ /* 0x000fe400078e00fb */
[----:B------:R-:W-:Y:S01]  /*2ae40*/  IMAD.MOV.U32 R2, RZ, RZ, R250 ;  /* 0x000000ffff027224 */ /* 0x000fe200078e00fa */
[----:B------:R0:W-:Y:S04]  /*2ae50*/  STL [R1+0x3e0], R0 ;  /* 0x0003e00001007387 */ /* 0x0001e80000100800 */
[----:B------:R-:W3:Y:S04]  /*2ae60*/  LDL.LU R237, [R1+0x26c] ;  /* 0x00026c0001ed7983 */ /* 0x000ee80000300800 */
[----:B------:R-:W4:Y:S04]  /*2ae70*/  LDL.LU R246, [R1+0x264] ;  /* 0x0002640001f67983 */ /* 0x000f280000300800 */
        /* <DEDUP_REMOVED lines=20> */
[----:B--2---:R-:W2:Y:S04]  /*2afc0*/  LDL.LU R4, [R1+0x20c] ;  /* 0x00020c0001047983 */ /* 0x004ea80000300800 */
[----:B0-----:R-:W2:Y:S04]  /*2afd0*/  LDL.LU R0, [R1+0x208] ;  /* 0x0002080001007983 */ /* 0x001ea80000300800 */
[----:B------:R-:W2:Y:S04]  /*2afe0*/  LDL.LU R9, [R1+0x204] ;  /* 0x0002040001097983 */ /* 0x000ea80000300800 */
[----:B------:R-:W2:Y:S01]  /*2aff0*/  LDL.LU R8, [R1+0x200] ;  /* 0x0002000001087983 */ /* 0x000ea20000300800 */
[----:B------:R-:W-:-:S02]  /*2b000*/  F2FP.F16.F32.PACK_AB R251, R139, R138 ;  /* 0x0000008a8bfb723e */ /* 0x000fc400000000ff */
[----:B------:R-:W-:Y:S02]  /*2b010*/  F2FP.F16.F32.PACK_AB R250, R137, R136 ;  /* 0x0000008889fa723e */ /* 0x000fe400000000ff */
[----:B------:R-:W-:Y:S01]  /*2b020*/  F2FP.F16.F32.PACK_AB R249, R249, R248 ;  /* 0x000000f8f9f9723e */ /* 0x000fe200000000ff */
[----:B------:R-:W-:Y:S01]  /*2b030*/  STL [R1+0x1108], R251 ;  /* 0x001108fb01007387 */ /* 0x000fe20000100800 */
[----:B------:R-:W-:Y:S02]  /*2b040*/  F2FP.F16.F32.PACK_AB R248, R243, R242 ;  /* 0x000000f2f3f8723e */ /* 0x000fe400000000ff */
[----:B------:R-:W-:Y:S01]  /*2b050*/  F2FP.F16.F32.PACK_AB R243, R135, R134 ;  /* 0x0000008687f3723e */ /* 0x000fe200000000ff */
[----:B------:R-:W-:Y:S01]  /*2b060*/  STL [R1+0x110c], R250 ;  /* 0x00110cfa01007387 */ /* 0x000fe20000100800 */
[----:B------:R-:W-:Y:S02]  /*2b070*/  F2FP.F16.F32.PACK_AB R242, R133, R132 ;  /* 0x0000008485f2723e */ /* 0x000fe400000000ff */
[----:B------:R-:W-:Y:S01]  /*2b080*/  F2FP.F16.F32.PACK_AB R241, R241, R240 ;  /* 0x000000f0f1f1723e */ /* 0x000fe200000000ff */
[----:B------:R-:W-:Y:S01]  /*2b090*/  STL [R1+0x1110], R249 ;  /* 0x001110f901007387 */ /* 0x000fe20000100800 */
[----:B------:R-:W-:-:S02]  /*2b0a0*/  F2FP.F16.F32.PACK_AB R240, R235, R234 ;  /* 0x000000eaebf0723e */ /* 0x000fc400000000ff */
        /* <DEDUP_REMOVED lines=8> */
[----:B------:R-:W-:Y:S01]  /*2b130*/  F2FP.F16.F32.PACK_AB R230, R125, R124 ;  /* 0x0000007c7de6723e */ /* 0x000fe200000000ff */
[----:B------:R-:W-:Y:S01]  /*2b140*/  IMAD.MOV.U32 R127, RZ, RZ, R2 ;  /* 0x000000ffff7f7224 */ /* 0x000fe200078e0002 */
        /* <DEDUP_REMOVED lines=129> */
[----:B---3--:R-:W-:Y:S01]  /*2b960*/  F2FP.F16.F32.PACK_AB R153, R237, R153 ;  /* 0x00000099ed99723e */ /* 0x008fe200000000ff */
[----:B------:R-:W-:Y:S01]  /*2b970*/  STL [R1+0x11cc], R194 ;  /* 0x0011ccc201007387 */ /* 0x000fe20000100800 */
[----:B------:R-:W-:Y:S02]  /*2b980*/  F2FP.F16.F32.PACK_AB R147, R43, R42 ;  /* 0x0000002a2b93723e */ /* 0x000fe400000000ff */
[----:B----4-:R-:W-:Y:S01]  /*2b990*/  F2FP.F16.F32.PACK_AB R152, R246, R152 ;  /* 0x00000098f698723e */ /* 0x010fe200000000ff */
[----:B------:R-:W-:Y:S01]  /*2b9a0*/  STL [R1+0x11d0], R193 ;  /* 0x0011d0c101007387 */ /* 0x000fe20000100800 */
[----:B------:R-:W-:-:S03]  /*2b9b0*/  F2FP.F16.F32.PACK_AB R146, R41, R40 ;  /* 0x000000282992723e */ /* 0x000fc600000000ff */
[----:B------:R-:W-:Y:S01]  /*2b9c0*/  STL [R1+0x11d4], R192 ;  /* 0x0011d4c001007387 */ /* 0x000fe20000100800 */
[----:B------:R-:W-:-:S03]  /*2b9d0*/  F2FP.F16.F32.PACK_AB R149, R238, R247 ;  /* 0x000000f7ee95723e */ /* 0x000fc600000000ff */
[----:B------:R-:W-:Y:S04]  /*2b9e0*/  STL [R1+0x11d8], R191 ;  /* 0x0011d8bf01007387 */ /* 0x000fe80000100800 */
        /* <DEDUP_REMOVED lines=28> */
[----:B--2---:R-:W-:-:S03]  /*2bbb0*/  F2FP.F16.F32.PACK_AB R129, R4, R0 ;  /* 0x000000000481723e */ /* 0x004fc600000000ff */
[----:B------:R-:W-:Y:S04]  /*2bbc0*/  STL [R1+0x1228], R171 ;  /* 0x001228ab01007387 */ /* 0x000fe80000100800 */
[----:B------:R-:W-:Y:S01]  /*2bbd0*/  STL [R1+0x122c], R170 ;  /* 0x00122caa01007387 */ /* 0x000fe20000100800 */
[----:B------:R-:W-:-:S03]  /*2bbe0*/  F2FP.F16.F32.PACK_AB R128, R9, R8 ;  /* 0x000000080980723e */ /* 0x000fc600000000ff */
        /* <DEDUP_REMOVED lines=20> */
[----:B------:R1:W-:Y:S04]  /*2bd30*/  STL [R1+0x12c0], R149 ;  /* 0x0012c09501007387 */ /* 0x0003e80000100800 */
[----:B0-----:R-:W2:Y:S04]  /*2bd40*/  LDL.LU R150, [R1+0x1f4] ;  /* 0x0001f40001967983 */ /* 0x001ea80000300800 */
[----:B------:R-:W2:Y:S01]  /*2bd50*/  LDL.LU R126, [R1+0x1f0] ;  /* 0x0001f000017e7983 */ /* 0x000ea20000300800 */
[----:B-1----:R-:W-:-:S03]  /*2bd60*/  IMAD.MOV.U32 R149, RZ, RZ, R21 ;  /* 0x000000ffff957224 */ /* 0x002fc600078e0015 */
[----:B------:R-:W3:Y:S04]  /*2bd70*/  LDL.LU R151, [R1+0x5fc] ;  /* 0x0005fc0001977983 */ /* 0x000ee80000300800 */
        /* <DEDUP_REMOVED lines=221> */
[----:B------:R-:W4:Y:S01]  /*2cb50*/  LDL.LU R100, [R1+0x14] ;  /* 0x0000140001647983 */ /* 0x000f220000300800 */
[----:B------:R-:W-:-:S03]  /*2cb60*/  F2FP.F16.F32.PACK_AB R127, R149, R127 ;  /* 0x0000007f957f723e */ /* 0x000fc600000000ff */
[----:B------:R-:W4:Y:S01]  /*2cb70*/  LDL.LU R102, [R1+0x10] ;  /* 0x0000100001667983 */ /* 0x000f220000300800 */
[----:B--2---:R-:W-:-:S03]  /*2cb80*/  F2FP.F16.F32.PACK_AB R126, R150, R126 ;  /* 0x0000007e967e723e */ /* 0x004fc600000000ff */
[----:B------:R-:W2:Y:S01]  /*2cb90*/  LDL.LU R101, [R1+0x41c] ;  /* 0x00041c0001657983 */ /* 0x000ea20000300800 */
[----:B---3--:R-:W-:-:S03]  /*2cba0*/  F2FP.F16.F32.PACK_AB R125, R151, R125 ;  /* 0x0000007d977d723e */ /* 0x008fc600000000ff */
[----:B------:R-:W2:Y:S01]  /*2cbb0*/  LDL.LU R0, [R1+0x418] ;  /* 0x0004180001007983 */ /* 0x000ea20000300800 */
[----:B----4-:R-:W-:-:S03]  /*2cbc0*/  F2FP.F16.F32.PACK_AB R124, R152, R124 ;  /* 0x0000007c987c723e */ /* 0x010fc600000000ff */
[----:B------:R-:W3:Y:S01]  /*2cbd0*/  LDL.LU R2, [R1+0x414] ;  /* 0x0004140001027983 */ /* 0x000ee20000300800 */
[----:B------:R-:W-:-:S03]  /*2cbe0*/  F2FP.F16.F32.PACK_AB R119, R153, R119 ;  /* 0x000000779977723e */ /* 0x000fc600000000ff */
[----:B------:R0:W5:Y:S01]  /*2cbf0*/  LDL.LU R149, [R1+0x12c0] ;  /* 0x0012c00001957983 */ /* 0x0001620000300800 */
        /* <DEDUP_REMOVED lines=13> */
[----:B------:R0:W5:Y:S04]  /*2ccd0*/  LDL.LU R156, [R1+0x12a4] ;  /* 0x0012a400019c7983 */ /* 0x0001680000300800 */
[----:B------:R0:W5:Y:S04]  /*2cce0*/  LDL.LU R157, [R1+0x12a0] ;  /* 0x0012a000019d7983 */ /* 0x0001680000300800 */
[----:B------:R0:W5:Y:S04]  /*2ccf0*/  LDL.LU R158, [R1+0x129c] ;  /* 0x00129c00019e7983 */ /* 0x0001680000300800 */
[----:B------:R0:W5:Y:S04]  /*2cd00*/  LDL.LU R159, [R1+0x1298] ;  /* 0x00129800019f7983 */ /* 0x0001680000300800 */
[----:B------:R-:W4:Y:S02]  /*2cd10*/  LDL.LU R7, [R1+0x1294] ;  /* 0x0012940001077983 */ /* 0x000f240000300800 */
[----:B----4-:R-:W-:-:S02]  /*2cd20*/  F2FP.F16.F32.PACK_AB R7, R6, R7 ;  /* 0x000000070607723e */ /* 0x010fc400000000ff */
[----:B------:R-:W4:Y:S02]  /*2cd30*/  LDL.LU R6, [R1+0x1290] ;  /* 0x0012900001067983 */ /* 0x000f240000300800 */
[----:B----4-:R-:W-:Y:S02]  /*2cd40*/  F2FP.F16.F32.PACK_AB R6, R5, R6 ;  /* 0x000000060506723e */ /* 0x010fe400000000ff */
[----:B------:R-:W4:Y:S01]  /*2cd50*/  LDL.LU R5, [R1+0x128c] ;  /* 0x00128c0001057983 */ /* 0x000f220000300800 */
[----:B------:R-:W-:Y:S02]  /*2cd60*/  F2FP.F16.F32.PACK_AB R4, R11, R4 ;  /* 0x000000040b04723e */ /* 0x000fe400000000ff */
[----:B----4-:R-:W-:Y:S02]  /*2cd70*/  F2FP.F16.F32.PACK_AB R5, R160, R5 ;  /* 0x00000005a005723e */ /* 0x010fe400000000ff */
[----:B------:R0:W5:Y:S04]  /*2cd80*/  LDL.LU R160, [R1+0x1288] ;  /* 0x0012880001a07983 */ /* 0x0001680000300800 */
[----:B------:R-:W4:Y:S02]  /*2cd90*/  LDL.LU R11, [R1+0x1284] ;  /* 0x00128400010b7983 */ /* 0x000f240000300800 */
[----:B----4-:R-:W-:-:S02]  /*2cda0*/  F2FP.F16.F32.PACK_AB R11, R10, R11 ;  /* 0x0000000b0a0b723e */ /* 0x010fc400000000ff */
[----:B------:R-:W4:Y:S01]  /*2cdb0*/  LDL.LU R10, [R1+0x1280] ;  /* 0x00128000010a7983 */ /* 0x000f220000300800 */
[----:B------:R-:W-:Y:S02]  /*2cdc0*/  F2FP.F16.F32.PACK_AB R9, R162, R9 ;  /* 0x00000009a209723e */ /* 0x000fe400000000ff */
[----:B------:R-:W-:Y:S02]  /*2cdd0*/  F2FP.F16.F32.PACK_AB R8, R15, R8 ;  /* 0x000000080f08723e */ /* 0x000fe400000000ff */
[----:B----4-:R-:W-:Y:S02]  /*2cde0*/  F2FP.F16.F32.PACK_AB R10, R161, R10 ;  /* 0x0000000aa10a723e */ /* 0x010fe400000000ff */
[----:B------:R0:W5:Y:S04]  /*2cdf0*/  LDL.LU R161, [R1+0x127c] ;  /* 0x00127c0001a17983 */ /* 0x0001680000300800 */
[----:B------:R0:W5:Y:S04]  /*2ce00*/  LDL.LU R162, [R1+0x1278] ;  /* 0x0012780001a27983 */ /* 0x0001680000300800 */
[----:B------:R-:W4:Y:S02]  /*2ce10*/  LDL.LU R15, [R1+0x1274] ;  /* 0x00127400010f7983 */ /* 0x000f240000300800 */
[----:B----4-:R-:W-:-:S02]  /*2ce20*/  F2FP.F16.F32.PACK_AB R15, R14, R15 ;  /* 0x0000000f0e0f723e */ /* 0x010fc400000000ff */
[----:B------:R-:W4:Y:S02]  /*2ce30*/  LDL.LU R14, [R1+0x1270] ;  /* 0x00127000010e7983 */ /* 0x000f240000300800 */
[----:B----4-:R-:W-:Y:S02]  /*2ce40*/  F2FP.F16.F32.PACK_AB R14, R13, R14 ;  /* 0x0000000e0d0e723e */ /* 0x010fe400000000ff */
[----:B------:R-:W4:Y:S02]  /*2ce50*/  LDL.LU R13, [R1+0x126c] ;  /* 0x00126c00010d7983 */ /* 0x000f240000300800 */
[----:B----4-:R-:W-:Y:S02]  /*2ce60*/  F2FP.F16.F32.PACK_AB R13, R12, R13 ;  /* 0x0000000d0c0d723e */ /* 0x010fe400000000ff */
        /* <DEDUP_REMOVED lines=12> */
[----:B------:R-:W4:Y:S01]  /*2cf30*/  LDL.LU R22, [R1+0x1250] ;  /* 0x0012500001167983 */ /* 0x000f220000300800 */
[----:B------:R-:W-:Y:S02]  /*2cf40*/  F2FP.F16.F32.PACK_AB R21, R20, R21 ;  /* 0x000000151415723e */ /* 0x000fe400000000ff */
[----:B----4-:R-:W-:-:S02]  /*2cf50*/  F2FP.F16.F32.PACK_AB R22, R163, R22 ;  /* 0x00000016a316723e */ /* 0x010fc400000000ff */
[----:B------:R0:W5:Y:S04]  /*2cf60*/  LDL.LU R163, [R1+0x124c] ;  /* 0x00124c0001a37983 */ /* 0x0001680000300800 */
[----:B------:R-:W4:Y:S01]  /*2cf70*/  LDL.LU R20, [R1+0x1248] ;  /* 0x0012480001147983 */ /* 0x000f220000300800 */
[----:B------:R-:W-:Y:S02]  /*2cf80*/  F2FP.F16.F32.PACK_AB R27, R165, R27 ;  /* 0x0000001ba51b723e */ /* 0x000fe400000000ff */
[----:B------:R-:W-:Y:S02]  /*2cf90*/  F2FP.F16.F32.PACK_AB R26, R166, R26 ;  /* 0x0000001aa61a723e */ /* 0x000fe400000000ff */
[----:B------:R-:W-:Y:S02]  /*2cfa0*/  F2FP.F16.F32.PACK_AB R25, R167, R25 ;  /* 0x00000019a719723e */ /* 0x000fe400000000ff */
[----:B------:R-:W-:-:S02]  /*2cfb0*/  F2FP.F16.F32.PACK_AB R24, R168, R24 ;  /* 0x00000018a818723e */ /* 0x000fc400000000ff */
[----:B------:R-:W-:Y:S02]  /*2cfc0*/  F2FP.F16.F32.PACK_AB R31, R169, R31 ;  /* 0x0000001fa91f723e */ /* 0x000fe400000000ff */
[----:B------:R-:W-:Y:S02]  /*2cfd0*/  F2FP.F16.F32.PACK_AB R30, R170, R30 ;  /* 0x0000001eaa1e723e */ /* 0x000fe400000000ff */
        /* <DEDUP_REMOVED lines=83> */
[----:B----4-:R-:W-:Y:S02]  /*2d510*/  F2FP.F16.F32.PACK_AB R20, R164, R20 ;  /* 0x00000014a414723e */ /* 0x010fe400000000ff */
[----:B------:R0:W5:Y:S04]  /*2d520*/  LDL.LU R164, [R1+0x1244] ;  /* 0x0012440001a47983 */ /* 0x0001680000300800 */
        /* <DEDUP_REMOVED lines=88> */
[----:B------:R0:W5:Y:S01]  /*2dab0*/  LDL.LU R3, [R1+0x10e0] ;  /* 0x0010e00001037983 */ /* 0x0001620000300800 */
[----:B------:R-:W-:-:S02]  /*2dac0*/  F2FP.F16.F32.PACK_AB R102, R100, R102 ;  /* 0x000000666466723e */ /* 0x000fc400000000ff */
[----:B--2---:R-:W-:Y:S02]  /*2dad0*/  F2FP.F16.F32.PACK_AB R101, R101, R0 ;  /* 0x000000006565723e */ /* 0x004fe400000000ff */
[----:B---3--:R-:W-:Y:S02]  /*2dae0*/  F2FP.F16.F32.PACK_AB R100, R2, R252 ;  /* 0x000000fc0264723e */ /* 0x008fe400000000ff */
[----:B----4-:R-:W-:Y:S02]  /*2daf0*/  F2FP.F16.F32.PACK_AB R239, R247, R239 ;  /* 0x000000eff7ef723e */ /* 0x010fe400000000ff */
[----:B------:R-:W-:Y:S02]  /*2db00*/  F2FP.F16.F32.PACK_AB R238, R246, R238 ;  /* 0x000000eef6ee723e */ /* 0x000fe400000000ff */
[----:B------:R-:W-:Y:S02]  /*2db10*/  F2FP.F16.F32.PACK_AB R237, R245, R237 ;  /* 0x000000edf5ed723e */ /* 0x000fe400000000ff */
[----:B0-----:R-:W-:-:S07]  /*2db20*/  F2FP.F16.F32.PACK_AB R236, R244, R236 ;  /* 0x000000ecf4ec723e */ /* 0x001fce00000000ff */
.L_x_0:
[----:B------:R-:W2:Y:S01]  /*2db30*/  LDL R2, [R1+0x10dc] ;  /* 0x0010dc0001027983 */ /* 0x000ea20000100800 */
[----:B------:R-:W-:Y:S01]  /*2db40*/  ULDC.64 UR4, c[0x0][0x228] ;  /* 0x00008a0000047ab9 */ /* 0x000fe20000000a00 */
[----:B-----5:R-:W-:Y:S01]  /*2db50*/  VIADD R0, R3, 0x1 ;  /* 0x0000000103007836 */ /* 0x020fe20000000000 */
[----:B------:R-:W-:Y:S01]  /*2db60*/  ULDC UR8, c[0x0][0x248] ;  /* 0x0000920000087ab9 */ /* 0x000fe20000000800 */
[----:B------:R-:W0:Y:S01]  /*2db70*/  S2R R244, SR_TID.X ;  /* 0x0000000000f47919 */ /* 0x000e220000002100 */
[----:B------:R-:W-:Y:S01]  /*2db80*/  ULDC UR9, c[0x0][0x248] ;  /* 0x0000920000097ab9 */ /* 0x000fe20000000800 */
        /* <DEDUP_REMOVED lines=30> */
[C---:B0-----:R-:W-:Y:S01]  /*2dd70*/  IMAD.SHL.U32 R246, R244.reuse, 0x10, RZ ;  /* 0x00000010f4f67824 */ /* 0x041fe200078e00ff */
[----:B------:R-:W-:Y:S01]  /*2dd80*/  ULDC UR31, c[0x0][0x248] ;  /* 0x00009200001f7ab9 */ /* 0x000fe20000000800 */
[C---:B------:R-:W-:Y:S01]  /*2dd90*/  IMAD.SHL.U32 R245, R244.reuse, 0x40, RZ ;  /* 0x00000040f4f57824 */ /* 0x040fe200078e00ff */
[----:B------:R-:W-:Y:S01]  /*2dda0*/  ULDC UR50, c[0x0][0x248] ;  /* 0x0000920000327ab9 */ /* 0x000fe20000000800 */
[----:B-1----:R-:W-:Y:S01]  /*2ddb0*/  IMAD.SHL.U32 R247, R244, 0x8, RZ ;  /* 0x00000008f4f77824 */ /* 0x002fe200078e00ff */
[----:B------:R-:W-:Y:S01]  /*2ddc0*/  LOP3.LUT R246, R246, 0xf0, RZ, 0xc0, !PT ;  /* 0x000000f0f6f67812 */ /* 0x000fe200078ec0ff */
[----:B------:R-:W-:Y:S01]  /*2ddd0*/  ULDC UR49, c[0x0][0x248] ;  /* 0x0000920000317ab9 */ /* 0x000fe20000000800 */
[----:B------:R-:W-:Y:S01]  /*2dde0*/  LOP3.LUT R245, R245, 0x400, RZ, 0xc0, !PT ;  /* 0x00000400f5f57812 */ /* 0x000fe200078ec0ff */
[----:B------:R-:W-:Y:S01]  /*2ddf0*/  ULDC UR30, c[0x0][0x248] ;  /* 0x00009200001e7ab9 */ /* 0x000fe20000000800 */
[----:B------:R-:W-:Y:S01]  /*2de00*/  LOP3.LUT R244, R244, 0x7f, RZ, 0xc0, !PT ;  /* 0x0000007ff4f47812 */ /* 0x000fe200078ec0ff */
[----:B------:R-:W-:Y:S01]  /*2de10*/  ULDC UR48, c[0x0][0x248] ;  /* 0x0000920000307ab9 */ /* 0x000fe20000000800 */
[----:B------:R-:W-:Y:S01]  /*2de20*/  ULDC UR29, c[0x0][0x248] ;  /* 0x00009200001d7ab9 */ /* 0x000fe20000000800 */
[----:B------:R-:W-:Y:S01]  /*2de30*/  ULDC UR47, c[0x0][0x248] ;  /* 0x00009200002f7ab9 */ /* 0x000fe20000000800 */
[----:B------:R-:W-:Y:S01]  /*2de40*/  LEA R252, R244, UR6, 0x4 ;  /* 0x00000006f4fc7c11 */ /* 0x000fe2000f8e20ff */
[----:B------:R-:W-:Y:S01]  /*2de50*/  ULDC UR46, c[0x0][0x248] ;  /* 0x00009200002e7ab9 */ /* 0x000fe20000000800 */
[----:B------:R-:W-:Y:S01]  /*2de60*/  ULDC UR28, c[0x0][0x248] ;  /* 0x00009200001c7ab9 */ /* 0x000fe20000000800 */
[----:B------:R-:W-:Y:S01]  /*2de70*/  ULDC UR45, c[0x0][0x248] ;  /* 0x00009200002d7ab9 */ /* 0x000fe20000000800 */
[----:B------:R-:W-:Y:S01]  /*2de80*/  ULDC UR27, c[0x0][0x248] ;  /* 0x00009200001b7ab9 */ /* 0x000fe20000000800 */
[----:B------:R-:W-:Y:S01]  /*2de90*/  STL [R1+0xa90], R252 ;  /* 0x000a90fc01007387 */ /* 0x000fe20000100800 */
        /* <DEDUP_REMOVED lines=8> */
[----:B------:R-:W-:Y:S01]  /*2df20*/  BAR.SYNC.DEFER_BLOCKING 0x0 ;  /* 0x0000000000007b1d */ /* 0x000fe20000010000 */
[----:B--2---:R-:W-:-:S05]  /*2df30*/  ISETP.GE.AND P0, PT, R2, UR4, PT ;  /* 0x0000000402007c0c */ /* 0x004fca000bf06270 */
[----:B------:R-:W-:Y:S01]  /*2df40*/  ULDC UR4, c[0x0][0x22c] ;  /* 0x00008b0000047ab9 */ /* 0x000fe20000000800 */
[C---:B------:R-:W-:Y:S01]  /*2df50*/  VIADD R2, R3.reuse, 0x3 ;  /* 0x0000000303027836 */ /* 0x040fe20000000000 */
[----:B------:R-:W-:Y:S01]  /*2df60*/  ISETP.LT.AND P1, PT, R0, UR4, !P0 ;  /* 0x0000000400007c0c */ /* 0x000fe2000c721270 */
[----:B------:R-:W-:Y:S01]  /*2df70*/  VIADD R0, R3, 0x2 ;  /* 0x0000000203007836 */ /* 0x000fe20000000000 */
[----:B------:R-:W-:-:S04]  /*2df80*/  ULDC UR4, c[0x0][0x22c] ;  /* 0x00008b0000047ab9 */ /* 0x000fc80000000800 */
[----:B------:R-:W-:Y:S01]  /*2df90*/  ISETP.LT.AND P4, PT, R0, UR4, !P0 ;  /* 0x0000000400007c0c */ /* 0x000fe2000c781270 */
[----:B------:R-:W-:Y:S01]  /*2dfa0*/  ULDC UR4, c[0x0][0x22c] ;  /* 0x00008b0000047ab9 */ /* 0x000fe20000000800 */
[----:B------:R-:W-:Y:S01]  /*2dfb0*/  IADD3 R0, R245, UR6, R246 ;  /* 0x00000006f5007c10 */ /* 0x000fe2000fffe0f6 */
[----:B------:R-:W-:Y:S01]  /*2dfc0*/  ULDC.64 UR6, c[0x0][0x220] ;  /* 0x0000880000067ab9 */ /* 0x000fe20000000a00 */
[----:B------:R-:W-:Y:S02]  /*2dfd0*/  LOP3.LUT R245, R247, 0x300, RZ, 0xc0, !PT ;  /* 0x00000300f7f57812 */ /* 0x000fe400078ec0ff */
[----:B------:R-:W-:Y:S01]  /*2dfe0*/  ISETP.LT.AND P3, PT, R2, UR4, !P0 ;  /* 0x0000000402007c0c */ /* 0x000fe2000c761270 */
[----:B------:R-:W-:Y:S01]  /*2dff0*/  VIADD R2, R3, 0x4 ;  /* 0x0000000403027836 */ /* 0x000fe20000000000 */
[----:B------:R-:W-:Y:S01]  /*2e000*/  ULDC UR4, c[0x0][0x22c] ;  /* 0x00008b0000047ab9 */ /* 0x000fe20000000800 */
[----:B------:R-:W-:-:S03]  /*2e010*/  IMAD.IADD R0, R0, 0x1, R245 ;  /* 0x0000000100007824 */ /* 0x000fc600078e02f5 */
[----:B------:R-:W-:Y:S01]  /*2e020*/  ISETP.LT.AND P6, PT, R2, UR4, !P0 ;  /* 0x0000000402007c0c */ /* 0x000fe2000c7c1270 */
[----:B------:R-:W-:Y:S01]  /*2e030*/  ULDC UR4, c[0x0][0x244] ;  /* 0x0000910000047ab9 */ /* 0x000fe20000000800 */
[----:B------:R-:W-:Y:S01]  /*2e040*/  STSM.16.M88.4 [R0], R236 ;  /* 0x000000ec00007844 */ /* 0x000fe20000000200 */
[----:B------:R-:W-:Y:S06]  /*2e050*/  BAR.SYNC.DEFER_BLOCKING 0x0 ;  /* 0x0000000000007b1d */ /* 0x000fec0000010000 */
[----:B------:R-:W-:Y:S02]  /*2e060*/  LDS.128 R244, [R252] ;  /* 0x00000000fcf47984 */ /* 0x000fe40000000c00 */
[----:B------:R-:W-:Y:S06]  /*2e070*/  BAR.SYNC.DEFER_BLOCKING 0x0 ;  /* 0x0000000000007b1d */ /* 0x000fec0000010000 */
[----:B------:R-:W-:Y:S02]  /*2e080*/  STSM.16.M88.4 [R0], R100 ;  /* 0x0000006400007844 */ /* 0x000fe40000000200 */
        /* <DEDUP_REMOVED lines=53> */
[----:B------:R-:W0:Y:S02]  /*2e3e0*/  LDS.128 R120, [R252] ;  /* 0x00000000fc787984 */ /* 0x000e240000000c00 */
[----:B------:R-:W-:Y:S06]  /*2e3f0*/  BAR.SYNC.DEFER_BLOCKING 0x0 ;  /* 0x0000000000007b1d */ /* 0x000fec0000010000 */
[----:B------:R-:W-:Y:S02]  /*2e400*/  STSM.16.M88.4 [R0], R112 ;  /* 0x0000007000007844 */ /* 0x000fe40000000200 */
[----:B------:R-:W-:Y:S06]  /*2e410*/  BAR.SYNC.DEFER_BLOCKING 0x0 ;  /* 0x0000000000007b1d */ /* 0x000fec0000010000 */
[----:B0-----:R-:W-:Y:S04]  /*2e420*/  STL.64 [R1+0x3c0], R120 ;  /* 0x0003c07801007387 */ /* 0x001fe80000100a00 */
[----:B------:R-:W-:Y:S04]  /*2e430*/  STL.64 [R1+0x3c8], R122 ;  /* 0x0003c87a01007387 */ /* 0x000fe80000100a00 */
[----:B------:R-:W0:Y:S01]  /*2e440*/  LDS.128 R112, [R252] ;  /* 0x00000000fc707984 */ /* 0x000e220000000c00 */
        /* <DEDUP_REMOVED lines=9> */
[----:B0-----:R0:W-:Y:S04]  /*2e4e0*/  STL.64 [R1+0x13e8], R56 ;  /* 0x0013e83801007387 */ /* 0x0011e80000100a00 */
[----:B------:R1:W-:Y:S04]  /*2e4f0*/  STL.64 [R1+0x13d8], R58 ;  /* 0x0013d83a01007387 */ /* 0x0003e80000100a00 */
[----:B0-----:R-:W2:Y:S04]  /*2e500*/  LDL.LU R56, [R1+0x600] ;  /* 0x0006000001387983 */ /* 0x001ea80000300800 */
[----:B------:R-:W0:Y:S01]  /*2e510*/  LDS.128 R48, [R252] ;  /* 0x00000000fc307984 */ /* 0x000e220000000c00 */
[----:B------:R-:W-:Y:S06]  /*2e520*/  BAR.SYNC.DEFER_BLOCKING 0x0 ;  /* 0x0000000000007b1d */ /* 0x000fec0000010000 */
[----:B------:R-:W2:Y:S04]  /*2e530*/  LDL.LU R57, [R1+0x604] ;  /* 0x0006040001397983 */ /* 0x000ea80000300800 */
[----:B-1----:R-:W2:Y:S04]  /*2e540*/  LDL.LU R58, [R1+0x608] ;  /* 0x00060800013a7983 */ /* 0x002ea80000300800 */
[----:B------:R-:W2:Y:S04]  /*2e550*/  LDL.LU R59, [R1+0x60c] ;  /* 0x00060c00013b7983 */ /* 0x000ea80000300800 */
[----:B------:R-:W-:Y:S01]  /*2e560*/  STSM.16.M88.4 [R0], R44 ;  /* 0x0000002c00007844 */ /* 0x000fe20000000200 */
[----:B------:R-:W-:Y:S06]  /*2e570*/  BAR.SYNC.DEFER_BLOCKING 0x0 ;  /* 0x0000000000007b1d */ /* 0x000fec0000010000 */
[----:B0-----:R0:W-:Y:S04]  /*2e580*/  STL.64 [R1+0x13d0], R48 ;  /* 0x0013d03001007387 */ /* 0x0011e80000100a00 */
[----:B------:R1:W-:Y:S04]  /*2e590*/  STL.64 [R1+0x13c8], R50 ;  /* 0x0013c83201007387 */ /* 0x0003e80000100a00 */
[----:B0-----:R-:W3:Y:S04]  /*2e5a0*/  LDL.LU R48, [R1+0x3f0] ;  /* 0x0003f00001307983 */ /* 0x001ee80000300800 */
[----:B------:R-:W0:Y:S01]  /*2e5b0*/  LDS.128 R44, [R252] ;  /* 0x00000000fc2c7984 */ /* 0x000e220000000c00 */
[----:B------:R-:W-:Y:S06]  /*2e5c0*/  BAR.SYNC.DEFER_BLOCKING 0x0 ;  /* 0x0000000000007b1d */ /* 0x000fec0000010000 */
[----:B------:R-:W3:Y:S04]  /*2e5d0*/  LDL.LU R49, [R1+0x3f4] ;  /* 0x0003f40001317983 */ /* 0x000ee80000300800 */
[----:B-1----:R-:W3:Y:S04]  /*2e5e0*/  LDL.LU R50, [R1+0x3f8] ;  /* 0x0003f80001327983 */ /* 0x002ee80000300800 */
[----:B------:R-:W3:Y:S04]  /*2e5f0*/  LDL.LU R51, [R1+0x3fc] ;  /* 0x0003fc0001337983 */ /* 0x000ee80000300800 */
[----:B------:R-:W4:Y:S04]  /*2e600*/  LDL.LU R236, [R1+0x3e0] ;  /* 0x0003e00001ec7983 */ /* 0x000f280000300800 */
[----:B------:R-:W-:Y:S01]  /*2e610*/  STSM.16.M88.4 [R0], R40 ;  /* 0x0000002800007844 */ /* 0x000fe20000000200 */
[----:B------:R-:W-:Y:S06]  /*2e620*/  BAR.SYNC.DEFER_BLOCKING 0x0 ;  /* 0x0000000000007b1d */ /* 0x000fec0000010000 */
[----:B------:R-:W4:Y:S04]  /*2e630*/  LDL.LU R237, [R1+0x3e4] ;  /* 0x0003e40001ed7983 */ /* 0x000f280000300800 */
[----:B------:R-:W4:Y:S04]  /*2e640*/  LDL.LU R238, [R1+0x3e8] ;  /* 0x0003e80001ee7983 */ /* 0x000f280000300800 */
[----:B------:R-:W4:Y:S04]  /*2e650*/  LDL.LU R239, [R1+0x3ec] ;  /* 0x0003ec0001ef7983 */ /* 0x000f280000300800 */
[----:B------:R-:W2:Y:S04]  /*2e660*/  LDL.LU R2, [R1+0x10dc] ;  /* 0x0010dc0001027983 */ /* 0x000ea80000300800 */
[----:B------:R-:W1:Y:S01]  /*2e670*/  LDS.128 R40, [R252] ;  /* 0x00000000fc287984 */ /* 0x000e620000000c00 */
[----:B------:R-:W-:Y:S06]  /*2e680*/  BAR.SYNC.DEFER_BLOCKING 0x0 ;  /* 0x0000000000007b1d */ /* 0x000fec0000010000 */
[----:B0-----:R-:W-:Y:S04]  /*2e690*/  STL.64 [R1+0x13c0], R44 ;  /* 0x0013c02c01007387 */ /* 0x001fe80000100a00 */
[----:B------:R-:W-:Y:S04]  /*2e6a0*/  STL.64 [R1+0x13b8], R46 ;  /* 0x0013b82e01007387 */ /* 0x000fe80000100a00 */
[----:B------:R-:W-:Y:S01]  /*2e6b0*/  STSM.16.M88.4 [R0], R36 ;  /* 0x0000002400007844 */ /* 0x000fe20000000200 */
[----:B------:R-:W-:Y:S06]  /*2e6c0*/  BAR.SYNC.DEFER_BLOCKING 0x0 ;  /* 0x0000000000007b1d */ /* 0x000fec0000010000 */
[----:B-1----:R-:W-:Y:S04]  /*2e6d0*/  STL.64 [R1+0x13b0], R40 ;  /* 0x0013b02801007387 */ /* 0x002fe80000100a00 */
        /* <DEDUP_REMOVED lines=231> */
[----:B------:R2:W-:Y:S02]  /*2f550*/  STSM.16.M88.4 [R0], R240 ;  /* 0x000000f000007844 */ /* 0x0005e40000000200 */
[----:B------:R-:W-:Y:S06]  /*2f560*/  BAR.SYNC.DEFER_BLOCKING 0x0 ;  /* 0x0000000000007b1d */ /* 0x000fec0000010000 */
[----:B0-----:R-:W-:Y:S01]  /*2f570*/  STL.64 [R1+0x1128], R224 ;  /* 0x001128e001007387 */ /* 0x001fe20000100a00 */
[----:B--2---:R-:W-:Y:S01]  /*2f580*/  IMAD R240, R2, UR4, RZ ;  /* 0x0000000402f07c24 */ /* 0x004fe2000f8e02ff */
[----:B------:R-:W-:-:S02]  /*2f590*/  ULDC UR4, c[0x0][0x248] ;  /* 0x0000920000047ab9 */ /* 0x000fc40000000800 */
[----:B------:R-:W-:Y:S02]  /*2f5a0*/  STL.64 [R1+0x1120], R226 ;  /* 0x001120e201007387 */ /* 0x000fe40000100a00 */
[C---:B------:R-:W-:Y:S01]  /*2f5b0*/  LEA R2, P2, R240.reuse, UR6, 0x1 ;  /* 0x00000006f0027c11 */ /* 0x040fe2000f8408ff */
[----:B------:R-:W-:Y:S01]  /*2f5c0*/  ULDC UR6, c[0x0][0x22c] ;  /* 0x00008b0000067ab9 */ /* 0x000fe20000000800 */
[----:B------:R-:W0:Y:S01]  /*2f5d0*/  LDS.128 R228, [R252] ;  /* 0x00000000fce47984 */ /* 0x000e220000000c00 */
[----:B------:R-:W-:Y:S06]  /*2f5e0*/  BAR.SYNC.DEFER_BLOCKING 0x0 ;  /* 0x0000000000007b1d */ /* 0x000fec0000010000 */
[----:B------:R1:W-:Y:S02]  /*2f5f0*/  STSM.16.M88.4 [R0], R248 ;  /* 0x000000f800007844 */ /* 0x0003e40000000200 */
[----:B------:R-:W-:Y:S06]  /*2f600*/  BAR.SYNC.DEFER_BLOCKING 0x0 ;  /* 0x0000000000007b1d */ /* 0x000fec0000010000 */
[----:B0-----:R-:W-:Y:S01]  /*2f610*/  STL.64 [R1+0x1118], R228 ;  /* 0x001118e401007387 */ /* 0x001fe20000100a00 */
[----:B-1----:R-:W-:Y:S01]  /*2f620*/  LEA.HI.X.SX32 R248, R240, UR7, 0x1, P2 ;  /* 0x00000007f0f87c11 */ /* 0x002fe200090f0eff */
[C---:B------:R-:W-:Y:S01]  /*2f630*/  IMAD R251, R3.reuse, UR4, RZ ;  /* 0x0000000403fb7c24 */ /* 0x040fe2000f8e02ff */
[----:B------:R-:W-:Y:S01]  /*2f640*/  ISETP.LT.AND P2, PT, R3, UR6, !P0 ;  /* 0x0000000603007c0c */ /* 0x000fe2000c741270 */
[----:B------:R-:W-:Y:S01]  /*2f650*/  ULDC UR4, c[0x0][0x248] ;  /* 0x0000920000047ab9 */ /* 0x000fe20000000800 */
[----:B------:R-:W-:Y:S01]  /*2f660*/  ULDC UR6, c[0x0][0x22c] ;  /* 0x00008b0000067ab9 */ /* 0x000fe20000000800 */
[C---:B------:R-:W-:Y:S01]  /*2f670*/  VIADD R249, R251.reuse, UR4 ;  /* 0x00000004fbf97c36 */ /* 0x040fe20008000000 */
[C---:B------:R-:W-:Y:S01]  /*2f680*/  LEA R250, P5, R251.reuse, R2, 0x1 ;  /* 0x00000002fbfa7211 */ /* 0x040fe200078a08ff */
[----:B------:R-:W-:Y:S01]  /*2f690*/  ULDC UR4, c[0x0][0x248] ;  /* 0x0000920000047ab9 */ /* 0x000fe20000000800 */
[----:B------:R-:W-:Y:S01]  /*2f6a0*/  ULDC UR7, c[0x0][0x22c] ;  /* 0x00008b0000077ab9 */ /* 0x000fe20000000800 */
[----:B------:R-:W-:Y:S01]  /*2f6b0*/  STL.64 [R1+0x1110], R230 ;  /* 0x001110e601007387 */ /* 0x000fe20000100a00 */
[----:B------:R-:W-:-:S02]  /*2f6c0*/  LEA.HI.X.SX32 R251, R251, R248, 0x1, P5 ;  /* 0x000000f8fbfb7211 */ /* 0x000fc400028f0eff */
[C---:B------:R-:W-:Y:S01]  /*2f6d0*/  LEA R4, P5, R249.reuse, R2, 0x1 ;  /* 0x00000002f9047211 */ /* 0x040fe200078a08ff */
[----:B------:R-:W0:Y:S03]  /*2f6e0*/  LDS.128 R232, [R252] ;  /* 0x00000000fce87984 */ /* 0x000e260000000c00 */
[----:B------:R-:W-:Y:S01]  /*2f6f0*/  LEA.HI.X.SX32 R5, R249, R248, 0x1, P5 ;  /* 0x000000f8f9057211 */ /* 0x000fe200028f0eff */
[----:B------:R-:W-:Y:S06]  /*2f700*/  BAR.SYNC.DEFER_BLOCKING 0x0 ;  /* 0x0000000000007b1d */ /* 0x000fec0000010000 */
[----:B----4-:R-:W-:Y:S02]  /*2f710*/  STSM.16.M88.4 [R0], R236 ;  /* 0x000000ec00007844 */ /* 0x010fe40000000200 */
[----:B------:R-:W-:Y:S06]  /*2f720*/  BAR.SYNC.DEFER_BLOCKING 0x0 ;  /* 0x0000000000007b1d */ /* 0x000fec0000010000 */
[----:B0-----:R-:W-:Y:S04]  /*2f730*/  STL.64 [R1+0x1108], R232 ;  /* 0x001108e801007387 */ /* 0x001fe80000100a00 */
[----:B------:R-:W-:Y:S04]  /*2f740*/  STL.64 [R1+0x10e8], R234 ;  /* 0x0010e8ea01007387 */ /* 0x000fe80000100a00 */
[----:B------:R-:W0:Y:S01]  /*2f750*/  LDS.128 R236, [R252] ;  /* 0x00000000fcec7984 */ /* 0x000e220000000c00 */
[----:B------:R-:W-:Y:S06]  /*2f760*/  BAR.SYNC.DEFER_BLOCKING 0x0 ;  /* 0x0000000000007b1d */ /* 0x000fec0000010000 */
[----:B---3--:R-:W-:Y:S02]  /*2f770*/  STSM.16.M88.4 [R0], R48 ;  /* 0x0000003000007844 */ /* 0x008fe40000000200 */
[----:B------:R-:W-:Y:S06]  /*2f780*/  BAR.SYNC.DEFER_BLOCKING 0x0 ;  /* 0x0000000000007b1d */ /* 0x000fec0000010000 */
[----:B0-----:R-:W-:Y:S04]  /*2f790*/  STL.64 [R1+0x10f0], R236 ;  /* 0x0010f0ec01007387 */ /* 0x001fe80000100a00 */
[----:B------:R-:W-:Y:S04]  /*2f7a0*/  STL.64 [R1+0x10e0], R238 ;  /* 0x0010e0ee01007387 */ /* 0x000fe80000100a00 */
[----:B------:R0:W1:Y:S01]  /*2f7b0*/  LDS.128 R240, [R252] ;  /* 0x00000000fcf07984 */ /* 0x0000620000000c00 */
[----:B------:R-:W-:Y:S01]  /*2f7c0*/  BAR.SYNC.DEFER_BLOCKING 0x0 ;  /* 0x0000000000007b1d */ /* 0x000fe20000010000 */
[----:B0-----:R-:W-:-:S05]  /*2f7d0*/  VIADD R252, R3, 0x5 ;  /* 0x0000000503fc7836 */ /* 0x001fca0000000000 */
[----:B------:R0:W-:Y:S02]  /*2f7e0*/  STSM.16.M88.4 [R0], R56 ;  /* 0x0000003800007844 */ /* 0x0001e40000000200 */
[----:B------:R-:W-:Y:S06]  /*2f7f0*/  BAR.SYNC.DEFER_BLOCKING 0x0 ;  /* 0x0000000000007b1d */ /* 0x000fec0000010000 */
[----:B-1----:R-:W-:Y:S01]  /*2f800*/  STL.64 [R1+0x1100], R240 ;  /* 0x001100f001007387 */ /* 0x002fe20000100a00 */
[----:B0-----:R-:W-:Y:S01]  /*2f810*/  VIADD R0, R249, UR4 ;  /* 0x00000004f9007c36 */ /* 0x001fe20008000000 */
[----:B------:R-:W-:Y:S01]  /*2f820*/  PRMT R249, R244, 0x7632, R249 ;  /* 0x00007632f4f97816 */ /* 0x000fe200000000f9 */
[----:B------:R-:W-:Y:S01]  /*2f830*/  ULDC UR4, c[0x0][0x248] ;  /* 0x0000920000047ab9 */ /* 0x000fe20000000800 */
[----:B------:R-:W-:Y:S04]  /*2f840*/  STL.64 [R1+0x10f8], R242 ;  /* 0x0010f8f201007387 */ /* 0x000fe80000100a00 */
[----:B------:R-:W2:Y:S04]  /*2f850*/  LDL.LU R109, [R1+0x3c0] ;  /* 0x0003c000016d7983 */ /* 0x000ea80000300800 */
[----:B------:R-:W3:Y:S04]  /*2f860*/  LDL.LU R111, [R1+0x3c4] ;  /* 0x0003c400016f7983 */ /* 0x000ee80000300800 */
[----:B------:R0:W-:Y:S01]  /*2f870*/  @P2 STG.E.U16 desc[UR56][R250.64], R244 ;  /* 0x000000f4fa002986 */ /* 0x0001e2000c101538 */
[----:B------:R-:W-:Y:S01]  /*2f880*/  ISETP.LT.AND P2, PT, R252, UR6, !P0 ;  /* 0x00000006fc007c0c */ /* 0x000fe2000c741270 */
[----:B------:R-:W-:-:S02]  /*2f890*/  ULDC UR6, c[0x0][0x22c] ;  /* 0x00008b0000067ab9 */ /* 0x000fc40000000800 */
[----:B------:R1:W-:Y:S04]  /*2f8a0*/  @P1 STG.E.U16 desc[UR56][R4.64], R249 ;  /* 0x000000f904001986 */ /* 0x0003e8000c101538 */
[----:B------:R-:W4:Y:S01]  /*2f8b0*/  LDL.LU R113, [R1+0x3c8] ;  /* 0x0003c80001717983 */ /* 0x000f220000300800 */
[----:B0-----:R-:W-:-:S04]  /*2f8c0*/  LEA R250, P5, R0, R2, 0x1 ;  /* 0x0000000200fa7211 */ /* 0x001fc800078a08ff */
[C---:B------:R-:W-:Y:S01]  /*2f8d0*/  LEA.HI.X.SX32 R251, R0.reuse, R248, 0x1, P5 ;  /* 0x000000f800fb7211 */ /* 0x040fe200028f0eff */
[----:B------:R-:W-:Y:S01]  /*2f8e0*/  VIADD R0, R0, UR4 ;  /* 0x0000000400007c36 */ /* 0x000fe20008000000 */
[----:B------:R-:W-:Y:S01]  /*2f8f0*/  ULDC UR4, c[0x0][0x248] ;  /* 0x0000920000047ab9 */ /* 0x000fe20000000800 */
[C---:B------:R-:W-:Y:S02]  /*2f900*/  VIADD R244, R3.reuse, 0x6 ;  /* 0x0000000603f47836 */ /* 0x040fe40000000000 */
[----:B------:R0:W-:Y:S01]  /*2f910*/  @P4 STG.E.U16 desc[UR56][R250.64], R245 ;  /* 0x000000f5fa004986 */ /* 0x0001e2000c101538 */
[----:B-1----:R-:W-:Y:S01]  /*2f920*/  VIADD R249, R0, UR4 ;  /* 0x0000000400f97c36 */ /* 0x002fe20008000000 */
[----:B------:R-:W-:Y:S01]  /*2f930*/  ULDC UR4, c[0x0][0x22c] ;  /* 0x00008b0000047ab9 */ /* 0x000fe20000000800 */
[----:B------:R-:W-:Y:S01]  /*2f940*/  ISETP.LT.AND P1, PT, R244, UR6, !P0 ;  /* 0x00000006f4007c0c */ /* 0x000fe2000c721270 */
[----:B------:R-:W-:Y:S01]  /*2f950*/  VIADD R244, R3, 0x7 ;  /* 0x0000000703f47836 */ /* 0x000fe20000000000 */
[----:B------:R-:W-:Y:S01]  /*2f960*/  ULDC UR6, c[0x0][0x22c] ;  /* 0x00008b0000067ab9 */ /* 0x000fe20000000800 */
[----:B0-----:R-:W-:-:S02]  /*2f970*/  LEA R250, P5, R0, R2, 0x1 ;  /* 0x0000000200fa7211 */ /* 0x001fc400078a08ff */
[----:B------:R-:W-:Y:S02]  /*2f980*/  PRMT R245, R245, 0x7632, R245 ;  /* 0x00007632f5f57816 */ /* 0x000fe400000000f5 */
[----:B------:R-:W-:Y:S01]  /*2f990*/  LEA.HI.X.SX32 R251, R0, R248, 0x1, P5 ;  /* 0x000000f800fb7211 */ /* 0x000fe200028f0eff */
[C---:B------:R-:W-:Y:S01]  /*2f9a0*/  VIADD R0, R3.reuse, 0x8 ;  /* 0x0000000803007836 */ /* 0x040fe20000000000 */
[----:B------:R-:W-:Y:S01]  /*2f9b0*/  ISETP.LT.AND P4, PT, R244, UR6, !P0 ;  /* 0x00000006f4007c0c */ /* 0x000fe2000c781270 */
[----:B------:R-:W-:Y:S02]  /*2f9c0*/  ULDC UR6, c[0x0][0x22c] ;  /* 0x00008b0000067ab9 */ /* 0x000fe40000000800 */
[----:B------:R0:W-:Y:S01]  /*2f9d0*/  @P3 STG.E.U16 desc[UR56][R250.64], R245 ;  /* 0x000000f5fa003986 */ /* 0x0001e2000c101538 */
[----:B------:R-:W-:Y:S01]  /*2f9e0*/  ISETP.LT.AND P3, PT, R0, UR4, !P0 ;  /* 0x0000000400007c0c */ /* 0x000fe2000c761270 */
[----:B------:R-:W-:Y:S01]  /*2f9f0*/  VIADD R0, R3, 0x9 ;  /* 0x0000000903007836 */ /* 0x000fe20000000000 */
[----:B------:R-:W-:Y:S01]  /*2fa00*/  LEA R244, P5, R249, R2, 0x1 ;  /* 0x00000002f9f47211 */ /* 0x000fe200078a08ff */
[----:B------:R-:W-:-:S03]  /*2fa10*/  ULDC UR4, c[0x0][0x248] ;  /* 0x0000920000047ab9 */ /* 0x000fc60000000800 */
[C---:B0-----:R-:W-:Y:S02]  /*2fa20*/  LEA.HI.X.SX32 R245, R249.reuse, R248, 0x1, P5 ;  /* 0x000000f8f9f57211 */ /* 0x041fe400028f0eff */
[----:B------:R-:W-:Y:S01]  /*2fa30*/  ISETP.LT.AND P5, PT, R0, UR6, !P0 ;  /* 0x0000000600007c0c */ /* 0x000fe2000c7a1270 */
[----:B------:R-:W-:Y:S01]  /*2fa40*/  VIADD R0, R249, UR4 ;  /* 0x00000004f9007c36 */ /* 0x000fe20008000000 */
[----:B------:R-:W-:Y:S01]  /*2fa50*/  ULDC UR4, c[0x0][0x248] ;  /* 0x0000920000047ab9 */ /* 0x000fe20000000800 */
[----:B------:R0:W-:Y:S01]  /*2fa60*/  @P6 STG.E.U16 desc[UR56][R244.64], R246 ;  /* 0x000000f6f4006986 */ /* 0x0001e2000c101538 */
[----:B------:R-:W-:Y:S01]  /*2fa70*/  PRMT R251, R246, 0x7632, R251 ;  /* 0x00007632f6fb7816 */ /* 0x000fe200000000fb */
[----:B------:R-:W-:Y:S01]  /*2fa80*/  ULDC UR6, c[0x0][0x248] ;  /* 0x0000920000067ab9 */ /* 0x000fe20000000800 */
[----:B------:R-:W-:Y:S01]  /*2fa90*/  VIADD R249, R3, 0xa ;  /* 0x0000000a03f97836 */ /* 0x000fe20000000000 */
[C---:B0-----:R-:W-:Y:S01]  /*2faa0*/  LEA R244, P6, R0.reuse, R2, 0x1 ;  /* 0x0000000200f47211 */ /* 0x041fe200078c08ff */
[----:B------:R-:W-:Y:S01]  /*2fab0*/  VIADD R246, R0, UR4 ;  /* 0x0000000400f67c36 */ /* 0x000fe20008000000 */
[----:B------:R-:W-:-:S02]  /*2fac0*/  ULDC UR4, c[0x0][0x22c] ;  /* 0x00008b0000047ab9 */ /* 0x000fc40000000800 */
[----:B------:R-:W-:Y:S02]  /*2fad0*/  LEA.HI.X.SX32 R245, R0, R248, 0x1, P6 ;  /* 0x000000f800f57211 */ /* 0x000fe400030f0eff */
[C---:B------:R-:W-:Y:S01]  /*2fae0*/  LEA R250, P6, R246.reuse, R2, 0x1 ;  /* 0x00000002f6fa7211 */ /* 0x040fe200078c08ff */
[C---:B------:R-:W-:Y:S01]  /*2faf0*/  VIADD R0, R246.reuse, UR6 ;  /* 0x00000006f6007c36 */ /* 0x040fe20008000000 */
[----:B------:R-:W-:Y:S01]  /*2fb00*/  ULDC UR6, c[0x0][0x22c] ;  /* 0x00008b0000067ab9 */ /* 0x000fe20000000800 */
[----:B------:R0:W-:Y:S01]  /*2fb10*/  @P2 STG.E.U16 desc[UR56][R244.64], R251 ;  /* 0x000000fbf4002986 */ /* 0x0001e2000c101538 */
[----:B------:R-:W-:Y:S01]  /*2fb20*/  ISETP.LT.AND P2, PT, R249, UR4, !P0 ;  /* 0x00000004f9007c0c */ /* 0x000fe2000c741270 */
[----:B------:R-:W-:Y:S01]  /*2fb30*/  ULDC UR4, c[0x0][0x22c] ;  /* 0x00008b0000047ab9 */ /* 0x000fe20000000800 */
[----:B------:R-:W-:Y:S02]  /*2fb40*/  PRMT R249, R247, 0x7632, R249 ;  /* 0x00007632f7f97816 */ /* 0x000fe400000000f9 */
[----:B0-----:R-:W-:Y:S01]  /*2fb50*/  LEA.HI.X.SX32 R251, R246, R248, 0x1, P6 ;  /* 0x000000f8f6fb7211 */ /* 0x001fe200030f0eff */
[----:B------:R-:W-:Y:S01]  /*2fb60*/  VIADD R246, R3, 0xb ;  /* 0x0000000b03f67836 */ /* 0x000fe20000000000 */
[----:B------:R-:W-:-:S03]  /*2fb70*/  LEA R244, P6, R0, R2, 0x1 ;  /* 0x0000000200f47211 */ /* 0x000fc600078c08ff */
[----:B------:R0:W-:Y:S01]  /*2fb80*/  @P1 STG.E.U16 desc[UR56][R250.64], R247 ;  /* 0x000000f7fa001986 */ /* 0x0001e2000c101538 */
[----:B------:R-:W-:Y:S01]  /*2fb90*/  ISETP.LT.AND P1, PT, R246, UR4, !P0 ;  /* 0x00000004f6007c0c */ /* 0x000fe2000c721270 */
[----:B------:R-:W-:Y:S01]  /*2fba0*/  ULDC UR4, c[0x0][0x248] ;  /* 0x0000920000047ab9 */ /* 0x000fe20000000800 */
[C---:B------:R-:W-:Y:S01]  /*2fbb0*/  LEA.HI.X.SX32 R245, R0.reuse, R248, 0x1, P6 ;  /* 0x000000f800f57211 */ /* 0x040fe200030f0eff */
[----:B------:R-:W-:Y:S01]  /*2fbc0*/  VIADD R0, R0, UR4 ;  /* 0x0000000400007c36 */ /* 0x000fe20008000000 */
[----:B------:R-:W-:-:S03]  /*2fbd0*/  ULDC UR4, c[0x0][0x248] ;  /* 0x0000920000047ab9 */ /* 0x000fc60000000800 */
[----:B------:R1:W-:Y:S01]  /*2fbe0*/  @P4 STG.E.U16 desc[UR56][R244.64], R249 ;  /* 0x000000f9f4004986 */ /* 0x0003e2000c101538 */
[----:B------:R-:W-:-:S04]  /*2fbf0*/  LEA R246, P6, R0, R2, 0x1 ;  /* 0x0000000200f67211 */ /* 0x000fc800078c08ff */
[C---:B0-----:R-:W-:Y:S01]  /*2fc00*/  LEA.HI.X.SX32 R247, R0.reuse, R248, 0x1, P6 ;  /* 0x000000f800f77211 */ /* 0x041fe200030f0eff */
[----:B-1----:R-:W-:Y:S02]  /*2fc10*/  VIADD R244, R3, 0xc ;  /* 0x0000000c03f47836 */ /* 0x002fe40000000000 */
[----:B------:R-:W-:Y:S01]  /*2fc20*/  VIADD R245, R0, UR4 ;  /* 0x0000000400f57c36 */ /* 0x000fe20008000000 */
[----:B------:R-:W-:Y:S02]  /*2fc30*/  ULDC UR4, c[0x0][0x248] ;  /* 0x0000920000047ab9 */ /* 0x000fe40000000800 */
[----:B------:R-:W-:Y:S01]  /*2fc40*/  ISETP.LT.AND P4, PT, R244, UR6, !P0 ;  /* 0x00000006f4007c0c */ /* 0x000fe2000c781270 */
[C---:B------:R-:W-:Y:S01]  /*2fc50*/  VIADD R0, R245.reuse, UR4 ;  /* 0x00000004f5007c36 */ /* 0x040fe20008000000 */
[----:B------:R-:W-:Y:S01]  /*2fc60*/  LEA R244, P6, R245, R2, 0x1 ;  /* 0x00000002f5f47211 */ /* 0x000fe200078c08ff */
[----:B------:R-:W-:Y:S01]  /*2fc70*/  VIADD R249, R3, 0xd ;  /* 0x0000000d03f97836 */ /* 0x000fe20000000000 */
[----:B------:R-:W-:Y:S01]  /*2fc80*/  PRMT R250, R100, 0x7632, R250 ;  /* 0x0000763264fa7816 */ /* 0x000fe200000000fa */
[----:B------:R0:W-:Y:S01]  /*2fc90*/  @P3 STG.E.U16 desc[UR56][R246.64], R100 ;  /* 0x00000064f6003986 */ /* 0x0001e2000c101538 */
[----:B------:R-:W-:Y:S01]  /*2fca0*/  LEA.HI.X.SX32 R245, R245, R248, 0x1, P6 ;  /* 0x000000f8f5f57211 */ /* 0x000fe200030f0eff */
[----:B------:R-:W-:Y:S01]  /*2fcb0*/  ULDC UR6, c[0x0][0x22c] ;  /* 0x00008b0000067ab9 */ /* 0x000fe20000000800 */
[----:B------:R-:W-:Y:S01]  /*2fcc0*/  ULDC UR4, c[0x0][0x248] ;  /* 0x0000920000047ab9 */ /* 0x000fe20000000800 */
[----:B------:R-:W-:Y:S01]  /*2fcd0*/  ISETP.LT.AND P3, PT, R249, UR6, !P0 ;  /* 0x00000006f9007c0c */ /* 0x000fe2000c761270 */
[----:B------:R-:W-:Y:S01]  /*2fce0*/  ULDC UR6, c[0x0][0x22c] ;  /* 0x00008b0000067ab9 */ /* 0x000fe20000000800 */
[----:B------:R1:W-:Y:S01]  /*2fcf0*/  @P5 STG.E.U16 desc[UR56][R244.64], R250 ;  /* 0x000000faf4005986 */ /* 0x0003e2000c101538 */
[----:B0-----:R-:W-:Y:S01]  /*2fd00*/  VIADD R100, R3, 0xe ;  /* 0x0000000e03647836 */ /* 0x001fe20000000000 */
[----:B------:R-:W-:-:S04]  /*2fd10*/  LEA R246, P6, R0, R2, 0x1 ;  /* 0x0000000200f67211 */ /* 0x000fc800078c08ff */
[----:B------:R-:W-:Y:S02]  /*2fd20*/  LEA.HI.X.SX32 R247, R0, R248, 0x1, P6 ;  /* 0x000000f800f77211 */ /* 0x000fe400030f0eff */
[----:B------:R-:W-:Y:S01]  /*2fd30*/  ISETP.LT.AND P5, PT, R100, UR6, !P0 ;  /* 0x0000000664007c0c */ /* 0x000fe2000c7a1270 */
[----:B------:R-:W-:Y:S01]  /*2fd40*/  VIADD R100, R0, UR4 ;  /* 0x0000000400647c36 */ /* 0x000fe20008000000 */
[----:B------:R-:W-:Y:S01]  /*2fd50*/  ULDC UR4, c[0x0][0x248] ;  /* 0x0000920000047ab9 */ /* 0x000fe20000000800 */
[----:B------:R0:W-:Y:S01]  /*2fd60*/  @P2 STG.E.U16 desc[UR56][R246.64], R101 ;  /* 0x00000065f6002986 */ /* 0x0001e2000c101538 */
[----:B------:R-:W-:Y:S02]  /*2fd70*/  ULDC UR6, c[0x0][0x22c] ;  /* 0x00008b0000067ab9 */ /* 0x000fe40000000800 */
[C---:B-1----:R-:W-:Y:S01]  /*2fd80*/  LEA R244, P2, R100.reuse, R2, 0x1 ;  /* 0x0000000264f47211 */ /* 0x042fe200078408ff */
[----:B------:R-:W-:Y:S01]  /*2fd90*/  VIADD R0, R100, UR4 ;  /* 0x0000000464007c36 */ /* 0x000fe20008000000 */
[----:B------:R-:W-:-:S02]  /*2fda0*/  ULDC UR4, c[0x0][0x22c] ;  /* 0x00008b0000047ab9 */ /* 0x000fc40000000800 */
[----:B------:R-:W-:Y:S01]  /*2fdb0*/  LEA.HI.X.SX32 R245, R100, R248, 0x1, P2 ;  /* 0x000000f864f57211 */ /* 0x000fe200010f0eff */
[----:B0-----:R-:W-:Y:S01]  /*2fdc0*/  VIADD R246, R3, 0xf ;  /* 0x0000000f03f67836 */ /* 0x001fe20000000000 */
[----:B------:R-:W-:-:S04]  /*2fdd0*/  PRMT R101, R101, 0x7632, R101 ;  /* 0x0000763265657816 */ /* 0x000fc80000000065 */
[----:B------:R-:W-:Y:S01]  /*2fde0*/  ISETP.LT.AND P2, PT, R246, UR6, !P0 ;  /* 0x00000006f6007c0c */ /* 0x000fe2000c741270 */
[C---:B------:R-:W-:Y:S01]  /*2fdf0*/  VIADD R246, R3.reuse, 0x10 ;  /* 0x0000001003f67836 */ /* 0x040fe20000000000 */
[----:B------:R-:W-:Y:S01]  /*2fe00*/  LEA R100, P6, R0, R2, 0x1 ;  /* 0x0000000200647211 */ /* 0x000fe200078c08ff */
[----:B------:R0:W-:Y:S01]  /*2fe10*/  @P1 STG.E.U16 desc[UR56][R244.64], R101 ;  /* 0x00000065f4001986 */ /* 0x0001e2000c101538 */
[----:B------:R-:W-:Y:S02]  /*2fe20*/  ULDC UR6, c[0x0][0x22c] ;  /* 0x00008b0000067ab9 */ /* 0x000fe40000000800 */
[----:B------:R-:W-:Y:S01]  /*2fe30*/  ISETP.LT.AND P1, PT, R246, UR4, !P0 ;  /* 0x00000004f6007c0c */ /* 0x000fe2000c721270 */
[----:B------:R-:W-:Y:S01]  /*2fe40*/  ULDC UR4, c[0x0][0x248] ;  /* 0x0000920000047ab9 */ /* 0x000fe20000000800 */
[C---:B0-----:R-:W-:Y:S01]  /*2fe50*/  LEA.HI.X.SX32 R101, R0.reuse, R248, 0x1, P6 ;  /* 0x000000f800657211 */ /* 0x041fe200030f0eff */
[----:B------:R-:W-:Y:S01]  /*2fe60*/  VIADD R0, R0, UR4 ;  /* 0x0000000400007c36 */ /* 0x000fe20008000000 */
[----:B------:R-:W-:Y:S01]  /*2fe70*/  ULDC UR4, c[0x0][0x22c] ;  /* 0x00008b0000047ab9 */ /* 0x000fe20000000800 */
[----:B------:R-:W-:-:S02]  /*2fe80*/  VIADD R244, R3, 0x11 ;  /* 0x0000001103f47836 */ /* 0x000fc40000000000 */
[----:B------:R0:W-:Y:S03]  /*2fe90*/  @P4 STG.E.U16 desc[UR56][R100.64], R102 ;  /* 0x0000006664004986 */ /* 0x0001e6000c101538 */
[----:B------:R-:W-:Y:S01]  /*2fea0*/  ISETP.LT.AND P4, PT, R244, UR4, !P0 ;  /* 0x00000004f4007c0c */ /* 0x000fe2000c781270 */
[----:B------:R-:W-:Y:S01]  /*2feb0*/  ULDC UR4, c[0x0][0x248] ;  /* 0x0000920000047ab9 */ /* 0x000fe20000000800 */
[----:B------:R-:W-:Y:S02]  /*2fec0*/  PRMT R244, R102, 0x7632, R244 ;  /* 0x0000763266f47816 */ /* 0x000fe400000000f4 */
[----:B0-----:R-:W-:Y:S01]  /*2fed0*/  LEA R100, P6, R0, R2, 0x1 ;  /* 0x0000000200647211 */ /* 0x001fe200078c08ff */
[----:B------:R-:W-:-:S03]  /*2fee0*/  VIADD R102, R3, 0x12 ;  /* 0x0000001203667836 */ /* 0x000fc60000000000 */
[C---:B------:R-:W-:Y:S01]  /*2fef0*/  LEA.HI.X.SX32 R101, R0.reuse, R248, 0x1, P6 ;  /* 0x000000f800657211 */ /* 0x040fe200030f0eff */
[----:B------:R-:W-:Y:S01]  /*2ff00*/  VIADD R0, R0, UR4 ;  /* 0x0000000400007c36 */ /* 0x000fe20008000000 */
[----:B------:R-:W-:Y:S01]  /*2ff10*/  ULDC UR4, c[0x0][0x248] ;  /* 0x0000920000047ab9 */ /* 0x000fe20000000800 */
[----:B------:R-:W-:Y:S01]  /*2ff20*/  ISETP.LT.AND P6, PT, R102, UR6, !P0 ;  /* 0x0000000666007c0c */ /* 0x000fe2000c7c1270 */
[----:B------:R-:W-:Y:S01]  /*2ff30*/  ULDC UR6, c[0x0][0x248] ;  /* 0x0000920000067ab9 */ /* 0x000fe20000000800 */
[----:B------:R0:W-:Y:S01]  /*2ff40*/  @P3 STG.E.U16 desc[UR56][R100.64], R244 ;  /* 0x000000f464003986 */ /* 0x0001e2000c101538 */
[C---:B------:R-:W-:Y:S01]  /*2ff50*/  VIADD R102, R0.reuse, UR4 ;  /* 0x0000000400667c36 */ /* 0x040fe20008000000 */
[----:B------:R-:W-:Y:S01]  /*2ff60*/  ULDC UR4, c[0x0][0x22c] ;  /* 0x00008b0000047ab9 */ /* 0x000fe20000000800 */
[----:B------:R-:W-:Y:S01]  /*2ff70*/  VIADD R246, R3, 0x13 ;  /* 0x0000001303f67836 */ /* 0x000fe20000000000 */
[----:B0-----:R-:W-:-:S04]  /*2ff80*/  LEA R100, P3, R0, R2, 0x1 ;  /* 0x0000000200647211 */ /* 0x001fc800078608ff */
[----:B------:R-:W-:Y:S01]  /*2ff90*/  LEA.HI.X.SX32 R101, R0, R248, 0x1, P3 ;  /* 0x000000f800657211 */ /* 0x000fe200018f0eff */
[C---:B------:R-:W-:Y:S01]  /*2ffa0*/  VIADD R0, R102.reuse, UR6 ;  /* 0x0000000666007c36 */ /* 0x040fe20008000000 */
[C---:B------:R-:W-:Y:S01]  /*2ffb0*/  LEA R244, P3, R102.reuse, R2, 0x1 ;  /* 0x0000000266f47211 */ /* 0x040fe200078608ff */
[----:B------:R-:W-:Y:S02]  /*2ffc0*/  ULDC UR6, c[0x0][0x22c] ;  /* 0x00008b0000067ab9 */ /* 0x000fe40000000800 */
[----:B------:R0:W-:Y:S01]  /*2ffd0*/  @P5 STG.E.U16 desc[UR56][R100.64], R103 ;  /* 0x0000006764005986 */ /* 0x0001e2000c101538 */
[----:B------:R-:W-:Y:S01]  /*2ffe0*/  LEA.HI.X.SX32 R245, R102, R248, 0x1, P3 ;  /* 0x000000f866f57211 */ /* 0x000fe200018f0eff */
[----:B------:R-:W-:Y:S01]  /*2fff0*/  VIADD R102, R3, 0x14 ;  /* 0x0000001403667836 */ /* 0x000fe20000000000 */
[----:B------:R-:W-:Y:S01]  /*30000*/  ISETP.LT.AND P5, PT, R246, UR4, !P0 ;  /* 0x00000004f6007c0c */ /* 0x000fe2000c7a1270 */
[----:B------:R-:W-:Y:S01]  /*30010*/  ULDC UR4, c[0x0][0x22c] ;  /* 0x00008b0000047ab9 */ /* 0x000fe20000000800 */
[----:B------:R-:W-:-:S02]  /*30020*/  PRMT R247, R103, 0x7632, R247 ;  /* 0x0000763267f77816 */ /* 0x000fc400000000f7 */
[----:B0-----:R-:W-:-:S04]  /*30030*/  LEA R100, P3, R0, R2, 0x1 ;  /* 0x0000000200647211 */ /* 0x001fc800078608ff */
[----:B------:R-:W-:Y:S02]  /*30040*/  LEA.HI.X.SX32 R101, R0, R248, 0x1, P3 ;  /* 0x000000f800657211 */ /* 0x000fe400018f0eff */
[----:B------:R-:W-:Y:S01]  /*30050*/  ISETP.LT.AND P3, PT, R102, UR4, !P0 ;  /* 0x0000000466007c0c */ /* 0x000fe2000c761270 */
[----:B------:R-:W-:Y:S02]  /*30060*/  ULDC UR4, c[0x0][0x248] ;  /* 0x0000920000047ab9 */ /* 0x000fe40000000800 */
[----:B------:R-:W-:Y:S01]  /*30070*/  VIADD R0, R0, UR4 ;  /* 0x0000000400007c36 */ /* 0x000fe20008000000 */
[----:B------:R-:W-:Y:S01]  /*30080*/  @P2 STG.E.U16 desc[UR56][R244.64], R247 ;  /* 0x000000f7f4002986 */ /* 0x000fe2000c101538 */
[C---:B------:R-:W-:Y:S01]  /*30090*/  VIADD R102, R3.reuse, 0x15 ;  /* 0x0000001503667836 */ /* 0x040fe20000000000 */
[----:B------:R-:W-:Y:S02]  /*300a0*/  ULDC UR4, c[0x0][0x22c] ;  /* 0x00008b0000047ab9 */ /* 0x000fe40000000800 */
[----:B------:R0:W-:Y:S02]  /*300b0*/  @P1 STG.E.U16 desc[UR56][R100.64], R104 ;  /* 0x0000006864001986 */ /* 0x0001e4000c101538 */
[----:B------:R-:W-:Y:S01]  /*300c0*/  ISETP.LT.AND P2, PT, R102, UR4, !P0 ;  /* 0x0000000466007c0c */ /* 0x000fe2000c741270 */
[----:B------:R-:W-:Y:S01]  /*300d0*/  ULDC UR4, c[0x0][0x248] ;  /* 0x0000920000047ab9 */ /* 0x000fe20000000800 */
[----:B------:R-:W-:Y:S01]  /*300e0*/  VIADD R102, R3, 0x16 ;  /* 0x0000001603667836 */ /* 0x000fe20000000000 */
[----:B0-----:R-:W-:-:S02]  /*300f0*/  LEA R100, P1, R0, R2, 0x1 ;  /* 0x0000000200647211 */ /* 0x001fc400078208ff */
[----:B------:R-:W-:Y:S02]  /*30100*/  PRMT R104, R104, 0x7632, R104 ;  /* 0x0000763268687816 */ /* 0x000fe40000000068 */
[C---:B------:R-:W-:Y:S01]  /*30110*/  LEA.HI.X.SX32 R101, R0.reuse, R248, 0x1, P1 ;  /* 0x000000f800657211 */ /* 0x040fe200008f0eff */
[----:B------:R-:W-:Y:S01]  /*30120*/  VIADD R0, R0, UR4 ;  /* 0x0000000400007c36 */ /* 0x000fe20008000000 */
[----:B------:R-:W-:Y:S01]  /*30130*/  ISETP.LT.AND P1, PT, R102, UR6, !P0 ;  /* 0x0000000666007c0c */ /* 0x000fe2000c721270 */
[----:B------:R-:W-:Y:S01]  /*30140*/  ULDC UR4, c[0x0][0x248] ;  /* 0x0000920000047ab9 */ /* 0x000fe20000000800 */
[----:B------:R-:W-:Y:S01]  /*30150*/  ULDC UR6, c[0x0][0x22c] ;  /* 0x00008b0000067ab9 */ /* 0x000fe20000000800 */
[----:B------:R0:W-:Y:S01]  /*30160*/  @P4 STG.E.U16 desc[UR56][R100.64], R104 ;  /* 0x0000006864004986 */ /* 0x0001e2000c101538 */
[----:B------:R-:W-:-:S04]  /*30170*/  LEA R102, P4, R0, R2, 0x1 ;  /* 0x0000000200667211 */ /* 0x000fc800078808ff */
[C---:B------:R-:W-:Y:S01]  /*30180*/  LEA.HI.X.SX32 R103, R0.reuse, R248, 0x1, P4 ;  /* 0x000000f800677211 */ /* 0x040fe200020f0eff */
[----:B0-----:R-:W-:Y:S01]  /*30190*/  VIADD R101, R0, UR4 ;  /* 0x0000000400657c36 */ /* 0x001fe20008000000 */
[----:B------:R-:W-:Y:S01]  /*301a0*/  ULDC UR4, c[0x0][0x248] ;  /* 0x0000920000047ab9 */ /* 0x000fe20000000800 */
[----:B------:R-:W-:Y:S02]  /*301b0*/  VIADD R104, R3, 0x17 ;  /* 0x0000001703687836 */ /* 0x000fe40000000000 */
[C---:B------:R-:W-:Y:S01]  /*301c0*/  VIADD R0, R101.reuse, UR4 ;  /* 0x0000000465007c36 */ /* 0x040fe20008000000 */
[----:B------:R-:W-:Y:S01]  /*301d0*/  LEA R100, P4, R101, R2, 0x1 ;  /* 0x0000000265647211 */ /* 0x000fe200078808ff */
[----:B------:R0:W-:Y:S01]  /*301e0*/  @P6 STG.E.U16 desc[UR56][R102.64], R105 ;  /* 0x0000006966006986 */ /* 0x0001e2000c101538 */
[----:B------:R-:W-:Y:S01]  /*301f0*/  PRMT R244, R105, 0x7632, R244 ;  /* 0x0000763269f47816 */ /* 0x000fe200000000f4 */
[----:B------:R-:W-:Y:S01]  /*30200*/  ULDC UR4, c[0x0][0x248] ;  /* 0x0000920000047ab9 */ /* 0x000fe20000000800 */
[----:B------:R-:W-:-:S02]  /*30210*/  LEA.HI.X.SX32 R101, R101, R248, 0x1, P4 ;  /* 0x000000f865657211 */ /* 0x000fc400020f0eff */
[----:B------:R-:W-:Y:S01]  /*30220*/  ISETP.LT.AND P4, PT, R104, UR6, !P0 ;  /* 0x0000000668007c0c */ /* 0x000fe2000c781270 */
[C---:B------:R-:W-:Y:S01]  /*30230*/  VIADD R104, R3.reuse, 0x18 ;  /* 0x0000001803687836 */ /* 0x040fe20000000000 */
[----:B------:R-:W-:Y:S01]  /*30240*/  ULDC UR6, c[0x0][0x22c] ;  /* 0x00008b0000067ab9 */ /* 0x000fe20000000800 */
[C---:B0-----:R-:W-:Y:S01]  /*30250*/  LEA R102, P6, R0.reuse, R2, 0x1 ;  /* 0x0000000200667211 */ /* 0x041fe200078c08ff */
[C---:B------:R-:W-:Y:S01]  /*30260*/  VIADD R245, R0.reuse, UR4 ;  /* 0x0000000400f57c36 */ /* 0x040fe20008000000 */
[----:B------:R0:W-:Y:S01]  /*30270*/  @P5 STG.E.U16 desc[UR56][R100.64], R244 ;  /* 0x000000f464005986 */ /* 0x0001e2000c101538 */
[----:B------:R-:W-:Y:S01]  /*30280*/  ULDC UR4, c[0x0][0x248] ;  /* 0x0000920000047ab9 */ /* 0x000fe20000000800 */
[----:B------:R-:W-:Y:S02]  /*30290*/  LEA.HI.X.SX32 R103, R0, R248, 0x1, P6 ;  /* 0x000000f800677211 */ /* 0x000fe400030f0eff */
[----:B------:R-:W-:Y:S01]  /*302a0*/  ISETP.LT.AND P6, PT, R104, UR6, !P0 ;  /* 0x0000000668007c0c */ /* 0x000fe2000c7c1270 */
[----:B------:R-:W-:Y:S01]  /*302b0*/  VIADD R104, R3, 0x19 ;  /* 0x0000001903687836 */ /* 0x000fe20000000000 */
[----:B------:R-:W-:Y:S01]  /*302c0*/  ULDC UR6, c[0x0][0x22c] ;  /* 0x00008b0000067ab9 */ /* 0x000fe20000000800 */
[----:B------:R1:W-:Y:S01]  /*302d0*/  @P3 STG.E.U16 desc[UR56][R102.64], R106 ;  /* 0x0000006a66003986 */ /* 0x0003e2000c101538 */
[C---:B------:R-:W-:Y:S01]  /*302e0*/  VIADD R105, R245.reuse, UR4 ;  /* 0x00000004f5697c36 */ /* 0x040fe20008000000 */
[----:B------:R-:W-:Y:S01]  /*302f0*/  PRMT R0, R106, 0x7632, R0 ;  /* 0x000076326a007816 */ /* 0x000fe20000000000 */
[----:B------:R-:W-:Y:S01]  /*30300*/  ULDC UR4, c[0x0][0x22c] ;  /* 0x00008b0000047ab9 */ /* 0x000fe20000000800 */
[----:B0-----:R-:W-:-:S02]  /*30310*/  LEA R100, P3, R245, R2, 0x1 ;  /* 0x00000002f5647211 */ /* 0x001fc400078608ff */
[----:B------:R-:W-:Y:S01]  /*30320*/  ISETP.LT.AND P5, PT, R104, UR6, !P0 ;  /* 0x0000000668007c0c */ /* 0x000fe2000c7a1270 */
[----:B------:R-:W-:Y:S01]  /*30330*/  VIADD R104, R3, 0x1a ;  /* 0x0000001a03687836 */ /* 0x000fe20000000000 */
[----:B------:R-:W-:Y:S01]  /*30340*/  LEA.HI.X.SX32 R101, R245, R248, 0x1, P3 ;  /* 0x000000f8f5657211 */ /* 0x000fe200018f0eff */
[----:B------:R-:W-:Y:S01]  /*30350*/  ULDC UR6, c[0x0][0x22c] ;  /* 0x00008b0000067ab9 */ /* 0x000fe20000000800 */
[----:B-1----:R-:W-:-:S03]  /*30360*/  LEA R102, P3, R105, R2, 0x1 ;  /* 0x0000000269667211 */ /* 0x002fc600078608ff */
[----:B------:R0:W-:Y:S01]  /*30370*/  @P2 STG.E.U16 desc[UR56][R100.64], R0 ;  /* 0x0000000064002986 */ /* 0x0001e2000c101538 */
[----:B------:R-:W-:Y:S01]  /*30380*/  ISETP.LT.AND P2, PT, R104, UR4, !P0 ;  /* 0x0000000468007c0c */ /* 0x000fe2000c741270 */
[----:B------:R-:W-:Y:S01]  /*30390*/  ULDC UR4, c[0x0][0x248] ;  /* 0x0000920000047ab9 */ /* 0x000fe20000000800 */
[C---:B------:R-:W-:Y:S01]  /*303a0*/  LEA.HI.X.SX32 R103, R105.reuse, R248, 0x1, P3 ;  /* 0x000000f869677211 */ /* 0x040fe200018f0eff */
[----:B------:R-:W-:Y:S01]  /*303b0*/  VIADD R105, R105, UR4 ;  /* 0x0000000469697c36 */ /* 0x000fe20008000000 */
[----:B------:R-:W-:Y:S01]  /*303c0*/  ULDC UR4, c[0x0][0x22c] ;  /* 0x00008b0000047ab9 */ /* 0x000fe20000000800 */
[----:B------:R-:W-:Y:S02]  /*303d0*/  VIADD R104, R3, 0x1b ;  /* 0x0000001b03687836 */ /* 0x000fe40000000000 */
[----:B------:R1:W-:Y:S01]  /*303e0*/  @P1 STG.E.U16 desc[UR56][R102.64], R107 ;  /* 0x0000006b66001986 */ /* 0x0003e2000c101538 */
[C---:B0-----:R-:W-:Y:S02]  /*303f0*/  LEA R100, P3, R105.reuse, R2, 0x1 ;  /* 0x0000000269647211 */ /* 0x041fe400078608ff */
[----:B------:R-:W-:Y:S01]  /*30400*/  ISETP.LT.AND P1, PT, R104, UR4, !P0 ;  /* 0x0000000468007c0c */ /* 0x000fe2000c721270 */
[----:B------:R-:W-:Y:S01]  /*30410*/  ULDC UR4, c[0x0][0x248] ;  /* 0x0000920000047ab9 */ /* 0x000fe20000000800 */
[C---:B------:R-:W-:Y:S01]  /*30420*/  LEA.HI.X.SX32 R101, R105.reuse, R248, 0x1, P3 ;  /* 0x000000f869657211 */ /* 0x040fe200018f0eff */
[----:B------:R-:W-:Y:S01]  /*30430*/  VIADD R105, R105, UR4 ;  /* 0x0000000469697c36 */ /* 0x000fe20008000000 */
[----:B------:R-:W-:Y:S01]  /*30440*/  ULDC UR4, c[0x0][0x248] ;  /* 0x0000920000047ab9 */ /* 0x000fe20000000800 */
[----:B-1----:R-:W-:-:S02]  /*30450*/  PRMT R103, R107, 0x7632, R103 ;  /* 0x000076326b677816 */ /* 0x002fc40000000067 */
[C---:B------:R-:W-:Y:S01]  /*30460*/  VIADD R107, R105.reuse, UR4 ;  /* 0x00000004696b7c36 */ /* 0x040fe20008000000 */
[----:B------:R-:W-:Y:S02]  /*30470*/  ULDC UR4, c[0x0][0x248] ;  /* 0x0000920000047ab9 */ /* 0x000fe40000000800 */
[----:B------:R0:W-:Y:S01]  /*30480*/  @P4 STG.E.U16 desc[UR56][R100.64], R103 ;  /* 0x0000006764004986 */ /* 0x0001e2000c101538 */
[----:B------:R-:W-:Y:S01]  /*30490*/  LEA R102, P4, R105, R2, 0x1 ;  /* 0x0000000269667211 */ /* 0x000fe200078808ff */
[C---:B------:R-:W-:Y:S02]  /*304a0*/  VIADD R0, R3.reuse, 0x1c ;  /* 0x0000001c03007836 */ /* 0x040fe40000000000 */
[----:B------:R-:W-:Y:S01]  /*304b0*/  VIADD R104, R3, 0x1d ;  /* 0x0000001d03687836 */ /* 0x000fe20000000000 */
[----:B0-----:R-:W-:Y:S01]  /*304c0*/  LEA.HI.X.SX32 R103, R105, R248, 0x1, P4 ;  /* 0x000000f869677211 */ /* 0x001fe200020f0eff */
[C---:B------:R-:W-:Y:S01]  /*304d0*/  VIADD R105, R107.reuse, UR4 ;  /* 0x000000046b697c36 */ /* 0x040fe20008000000 */
[C---:B------:R-:W-:Y:S01]  /*304e0*/  LEA R100, P4, R107.reuse, R2, 0x1 ;  /* 0x000000026b647211 */ /* 0x040fe200078808ff */
[----:B------:R-:W-:Y:S01]  /*304f0*/  ULDC UR4, c[0x0][0x248] ;  /* 0x0000920000047ab9 */ /* 0x000fe20000000800 */
[----:B------:R-:W-:Y:S01]  /*30500*/  ISETP.LT.AND P3, PT, R0, UR6, !P0 ;  /* 0x0000000600007c0c */ /* 0x000fe2000c761270 */
[----:B------:R0:W-:Y:S01]  /*30510*/  @P6 STG.E.U16 desc[UR56][R102.64], R92 ;  /* 0x0000005c66006986 */ /* 0x0001e2000c101538 */
[----:B------:R-:W-:Y:S01]  /*30520*/  ULDC UR6, c[0x0][0x22c] ;  /* 0x00008b0000067ab9 */ /* 0x000fe20000000800 */
[----:B------:R-:W-:-:S02]  /*30530*/  LEA.HI.X.SX32 R101, R107, R248, 0x1, P4 ;  /* 0x000000f86b657211 */ /* 0x000fc400020f0eff */
[----:B------:R-:W-:Y:S02]  /*30540*/  PRMT R0, R92, 0x7632, R0 ;  /* 0x000076325c007816 */ /* 0x000fe40000000000 */
[----:B------:R-:W-:Y:S01]  /*30550*/  ISETP.LT.AND P4, PT, R104, UR6, !P0 ;  /* 0x0000000668007c0c */ /* 0x000fe2000c781270 */
[----:B------:R-:W-:Y:S01]  /*30560*/  VIADD R104, R3, 0x1e ;  /* 0x0000001e03687836 */ /* 0x000fe20000000000 */
[----:B------:R-:W-:Y:S01]  /*30570*/  ULDC UR6, c[0x0][0x22c] ;  /* 0x00008b0000067ab9 */ /* 0x000fe20000000800 */
[----:B0-----:R-:W-:-:S04]  /*30580*/  LEA R102, P6, R105, R2, 0x1 ;  /* 0x0000000269667211 */ /* 0x001fc800078c08ff */
[C---:B------:R-:W-:Y:S01]  /*30590*/  LEA.HI.X.SX32 R103, R105.reuse, R248, 0x1, P6 ;  /* 0x000000f869677211 */ /* 0x040fe200030f0eff */
[----:B------:R-:W-:Y:S01]  /*305a0*/  VIADD R105, R105, UR4 ;  /* 0x0000000469697c36 */ /* 0x000fe20008000000 */
[----:B------:R0:W-:Y:S01]  /*305b0*/  @P5 STG.E.U16 desc[UR56][R100.64], R0 ;  /* 0x0000000064005986 */ /* 0x0001e2000c101538 */
[----:B------:R-:W-:Y:S01]  /*305c0*/  ISETP.LT.AND P5, PT, R104, UR6, !P0 ;  /* 0x0000000668007c0c */ /* 0x000fe2000c7a1270 */
[----:B------:R-:W-:Y:S01]  /*305d0*/  ULDC UR4, c[0x0][0x248] ;  /* 0x0000920000047ab9 */ /* 0x000fe20000000800 */
[----:B------:R-:W-:Y:S01]  /*305e0*/  ULDC UR6, c[0x0][0x22c] ;  /* 0x00008b0000067ab9 */ /* 0x000fe20000000800 */
[----:B------:R1:W-:Y:S01]  /*305f0*/  @P2 STG.E.U16 desc[UR56][R102.64], R93 ;  /* 0x0000005d66002986 */ /* 0x0003e2000c101538 */
[C---:B------:R-:W-:Y:S01]  /*30600*/  LEA R104, P2, R105.reuse, R2, 0x1 ;  /* 0x0000000269687211 */ /* 0x040fe200078408ff */
[----:B------:R-:W-:Y:S01]  /*30610*/  VIADD R107, R105, UR4 ;  /* 0x00000004696b7c36 */ /* 0x000fe20008000000 */
[----:B------:R-:W-:Y:S01]  /*30620*/  PRMT R92, R93, 0x7632, R92 ;  /* 0x000076325d5c7816 */ /* 0x000fe2000000005c */
[----:B------:R-:W-:Y:S01]  /*30630*/  ULDC UR4, c[0x0][0x22c] ;  /* 0x00008b0000047ab9 */ /* 0x000fe20000000800 */
[----:B0-----:R-:W-:Y:S01]  /*30640*/  VIADD R0, R3, 0x1f ;  /* 0x0000001f03007836 */ /* 0x001fe20000000000 */
[----:B------:R-:W-:-:S04]  /*30650*/  LEA.HI.X.SX32 R105, R105, R248, 0x1, P2 ;  /* 0x000000f869697211 */ /* 0x000fc800010f0eff */
[----:B------:R-:W-:Y:S01]  /*30660*/  ISETP.LT.AND P2, PT, R0, UR6, !P0 ;  /* 0x0000000600007c0c */ /* 0x000fe2000c741270 */
[----:B------:R-:W-:Y:S01]  /*30670*/  VIADD R0, R3, 0x20 ;  /* 0x0000002003007836 */ /* 0x000fe20000000000 */
[C---:B------:R-:W-:Y:S01]  /*30680*/  LEA R100, P6, R107.reuse, R2, 0x1 ;  /* 0x000000026b647211 */ /* 0x040fe200078c08ff */
[----:B------:R-:W-:Y:S01]  /*30690*/  @P1 STG.E.U16 desc[UR56][R104.64], R92 ;  /* 0x0000005c68001986 */ /* 0x000fe2000c101538 */
[----:B------:R-:W-:Y:S02]  /*306a0*/  ULDC UR6, c[0x0][0x22c] ;  /* 0x00008b0000067ab9 */ /* 0x000fe40000000800 */
[----:B------:R-:W-:Y:S01]  /*306b0*/  ISETP.LT.AND P1, PT, R0, UR4, !P0 ;  /* 0x0000000400007c0c */ /* 0x000fe2000c721270 */
[----:B------:R-:W-:Y:S01]  /*306c0*/  ULDC UR4, c[0x0][0x248] ;  /* 0x0000920000047ab9 */ /* 0x000fe20000000800 */
[C---:B------:R-:W-:Y:S01]  /*306d0*/  LEA.HI.X.SX32 R101, R107.reuse, R248, 0x1, P6 ;  /* 0x000000f86b657211 */ /* 0x040fe200030f0eff */
[----:B------:R-:W-:Y:S01]  /*306e0*/  VIADD R107, R107, UR4 ;  /* 0x000000046b6b7c36 */ /* 0x000fe20008000000 */
[----:B------:R-:W-:Y:S01]  /*306f0*/  ULDC UR4, c[0x0][0x22c] ;  /* 0x00008b0000047ab9 */ /* 0x000fe20000000800 */
[----:B------:R-:W-:-:S02]  /*30700*/  VIADD R0, R3, 0x21 ;  /* 0x0000002103007836 */ /* 0x000fc40000000000 */
[----:B------:R0:W-:Y:S01]  /*30710*/  @P3 STG.E.U16 desc[UR56][R100.64], R94 ;  /* 0x0000005e64003986 */ /* 0x0001e2000c101538 */
[C---:B-1----:R-:W-:Y:S02]  /*30720*/  LEA R102, P6, R107.reuse, R2, 0x1 ;  /* 0x000000026b667211 */ /* 0x042fe400078c08ff */
[----:B------:R-:W-:Y:S01]  /*30730*/  ISETP.LT.AND P3, PT, R0, UR4, !P0 ;  /* 0x0000000400007c0c */ /* 0x000fe2000c761270 */
[----:B------:R-:W-:Y:S01]  /*30740*/  ULDC UR4, c[0x0][0x248] ;  /* 0x0000920000047ab9 */ /* 0x000fe20000000800 */
[C---:B------:R-:W-:Y:S01]  /*30750*/  LEA.HI.X.SX32 R103, R107.reuse, R248, 0x1, P6 ;  /* 0x000000f86b677211 */ /* 0x040fe200030f0eff */
[----:B------:R-:W-:Y:S01]  /*30760*/  VIADD R107, R107, UR4 ;  /* 0x000000046b6b7c36 */ /* 0x000fe20008000000 */
[----:B------:R-:W-:Y:S01]  /*30770*/  ULDC UR4, c[0x0][0x248] ;  /* 0x0000920000047ab9 */ /* 0x000fe20000000800 */
[----:B------:R-:W-:Y:S01]  /*30780*/  VIADD R0, R3, 0x22 ;  /* 0x0000002203007836 */ /* 0x000fe20000000000 */
[----:B0-----:R-:W-:Y:S01]  /*30790*/  PRMT R101, R94, 0x7632, R101 ;  /* 0x000076325e657816 */ /* 0x001fe20000000065 */
[----:B------:R-:W-:-:S03]  /*307a0*/  VIADD R93, R107, UR4 ;  /* 0x000000046b5d7c36 */ /* 0x000fc60008000000 */
[----:B------:R-:W-:Y:S01]  /*307b0*/  ISETP.LT.AND P6, PT, R0, UR6, !P0 ;  /* 0x0000000600007c0c */ /* 0x000fe2000c7c1270 */
[----:B------:R-:W-:Y:S01]  /*307c0*/  ULDC UR6, c[0x0][0x248] ;  /* 0x0000920000067ab9 */ /* 0x000fe20000000800 */
[----:B------:R-:W-:Y:S01]  /*307d0*/  VIADD R94, R3, 0x23 ;  /* 0x00000023035e7836 */ /* 0x000fe20000000000 */
[----:B------:R0:W-:Y:S01]  /*307e0*/  @P4 STG.E.U16 desc[UR56][R102.64], R101 ;  /* 0x0000006566004986 */ /* 0x0001e2000c101538 */
[----:B------:R-:W-:Y:S01]  /*307f0*/  LEA R100, P4, R107, R2, 0x1 ;  /* 0x000000026b647211 */ /* 0x000fe200078808ff */
[----:B------:R-:W-:Y:S01]  /*30800*/  VIADD R105, R93, UR6 ;  /* 0x000000065d697c36 */ /* 0x000fe20008000000 */
[----:B------:R-:W-:Y:S01]  /*30810*/  ULDC UR4, c[0x0][0x22c] ;  /* 0x00008b0000047ab9 */ /* 0x000fe20000000800 */
[----:B------:R-:W-:Y:S01]  /*30820*/  PRMT R0, R95, 0x7632, R0 ;  /* 0x000076325f007816 */ /* 0x000fe20000000000 */
[----:B------:R-:W-:Y:S01]  /*30830*/  VIADD R104, R3, 0x25 ;  /* 0x0000002503687836 */ /* 0x000fe20000000000 */
[----:B------:R-:W-:Y:S01]  /*30840*/  ULDC UR6, c[0x0][0x22c] ;  /* 0x00008b0000067ab9 */ /* 0x000fe20000000800 */
[----:B0-----:R-:W-:-:S02]  /*30850*/  LEA.HI.X.SX32 R101, R107, R248, 0x1, P4 ;  /* 0x000000f86b657211 */ /* 0x001fc400020f0eff */
[----:B------:R-:W-:-:S03]  /*30860*/  LEA R92, P4, R93, R2, 0x1 ;  /* 0x000000025d5c7211 */ /* 0x000fc600078808ff */
[----:B------:R0:W-:Y:S01]  /*30870*/  @P5 STG.E.U16 desc[UR56][R100.64], R95 ;  /* 0x0000005f64005986 */ /* 0x0001e2000c101538 */
[----:B------:R-:W-:Y:S02]  /*30880*/  LEA.HI.X.SX32 R93, R93, R248, 0x1, P4 ;  /* 0x000000f85d5d7211 */ /* 0x000fe400020f0eff */
[----:B------:R-:W-:Y:S01]  /*30890*/  ISETP.LT.AND P5, PT, R94, UR4, !P0 ;  /* 0x000000045e007c0c */ /* 0x000fe2000c7a1270 */
[----:B------:R-:W-:Y:S01]  /*308a0*/  VIADD R94, R3, 0x24 ;  /* 0x00000024035e7836 */ /* 0x000fe20000000000 */
[----:B------:R-:W-:Y:S01]  /*308b0*/  LEA R102, P4, R105, R2, 0x1 ;  /* 0x0000000269667211 */ /* 0x000fe200078808ff */
[----:B------:R-:W-:-:S03]  /*308c0*/  ULDC UR4, c[0x0][0x22c] ;  /* 0x00008b0000047ab9 */ /* 0x000fc60000000800 */
[C---:B------:R-:W-:Y:S02]  /*308d0*/  LEA.HI.X.SX32 R103, R105.reuse, R248, 0x1, P4 ;  /* 0x000000f869677211 */ /* 0x040fe400020f0eff */
[----:B------:R-:W-:Y:S01]  /*308e0*/  ISETP.LT.AND P4, PT, R94, UR4, !P0 ;  /* 0x000000045e007c0c */ /* 0x000fe2000c781270 */
[----:B------:R-:W-:Y:S02]  /*308f0*/  ULDC UR4, c[0x0][0x248] ;  /* 0x0000920000047ab9 */ /* 0x000fe40000000800 */
[----:B------:R-:W-:Y:S01]  /*30900*/  VIADD R105, R105, UR4 ;  /* 0x0000000469697c36 */ /* 0x000fe20008000000 */
[----:B------:R1:W-:Y:S01]  /*30910*/  @P2 STG.E.U16 desc[UR56][R92.64], R0 ;  /* 0x000000005c002986 */ /* 0x0003e2000c101538 */
[----:B------:R-:W-:-:S03]  /*30920*/  ULDC UR4, c[0x0][0x22c] ;  /* 0x00008b0000047ab9 */ /* 0x000fc60000000800 */
[----:B------:R2:W-:Y:S01]  /*30930*/  @P1 STG.E.U16 desc[UR56][R102.64], R96 ;  /* 0x0000006066001986 */ /* 0x0005e2000c101538 */
[C---:B------:R-:W-:Y:S02]  /*30940*/  LEA R94, P1, R105.reuse, R2, 0x1 ;  /* 0x00000002695e7211 */ /* 0x040fe400078208ff */
[----:B------:R-:W-:Y:S01]  /*30950*/  ISETP.LT.AND P2, PT, R104, UR4, !P0 ;  /* 0x0000000468007c0c */ /* 0x000fe2000c741270 */
[----:B------:R-:W-:Y:S01]  /*30960*/  ULDC UR4, c[0x0][0x248] ;  /* 0x0000920000047ab9 */ /* 0x000fe20000000800 */
[----:B0-----:R-:W-:Y:S02]  /*30970*/  PRMT R101, R96, 0x7632, R101 ;  /* 0x0000763260657816 */ /* 0x001fe40000000065 */
[C---:B------:R-:W-:Y:S01]  /*30980*/  LEA.HI.X.SX32 R95, R105.reuse, R248, 0x1, P1 ;  /* 0x000000f8695f7211 */ /* 0x040fe200008f0eff */
[----:B------:R-:W-:Y:S01]  /*30990*/  VIADD R105, R105, UR4 ;  /* 0x0000000469697c36 */ /* 0x000fe20008000000 */
[----:B------:R-:W-:-:S03]  /*309a0*/  ULDC UR4, c[0x0][0x248] ;  /* 0x0000920000047ab9 */ /* 0x000fc60000000800 */
[----:B------:R0:W-:Y:S01]  /*309b0*/  @P3 STG.E.U16 desc[UR56][R94.64], R101 ;  /* 0x000000655e003986 */ /* 0x0001e2000c101538 */
[C---:B------:R-:W-:Y:S01]  /*309c0*/  LEA R100, P3, R105.reuse, R2, 0x1 ;  /* 0x0000000269647211 */ /* 0x040fe200078608ff */
[----:B-1----:R-:W-:Y:S01]  /*309d0*/  VIADD R93, R105, UR4 ;  /* 0x00000004695d7c36 */ /* 0x002fe20008000000 */
[----:B------:R-:W-:Y:S01]  /*309e0*/  ULDC UR4, c[0x0][0x248] ;  /* 0x0000920000047ab9 */ /* 0x000fe20000000800 */
[----:B------:R-:W-:Y:S02]  /*309f0*/  VIADD R0, R3, 0x26 ;  /* 0x0000002603007836 */ /* 0x000fe40000000000 */
[----:B--2---:R-:W-:Y:S01]  /*30a00*/  VIADD R103, R93, UR4 ;  /* 0x000000045d677c36 */ /* 0x004fe20008000000 */
[----:B------:R-:W-:Y:S02]  /*30a10*/  ULDC UR4, c[0x0][0x248] ;  /* 0x0000920000047ab9 */ /* 0x000fe40000000800 */
[----:B------:R-:W-:Y:S02]  /*30a20*/  ISETP.LT.AND P1, PT, R0, UR6, !P0 ;  /* 0x0000000600007c0c */ /* 0x000fe4000c721270 */
[----:B0-----:R-:W-:Y:S01]  /*30a30*/  LEA.HI.X.SX32 R101, R105, R248, 0x1, P3 ;  /* 0x000000f869657211 */ /* 0x001fe200018f0eff */
[----:B------:R-:W-:Y:S01]  /*30a40*/  VIADD R0, R3, 0x27 ;  /* 0x0000002703007836 */ /* 0x000fe20000000000 */
[----:B------:R-:W-:Y:S01]  /*30a50*/  LEA R92, P3, R93, R2, 0x1 ;  /* 0x000000025d5c7211 */ /* 0x000fe200078608ff */
[----:B------:R-:W-:Y:S01]  /*30a60*/  ULDC UR6, c[0x0][0x22c] ;  /* 0x00008b0000067ab9 */ /* 0x000fe20000000800 */
[----:B------:R-:W-:Y:S01]  /*30a70*/  PRMT R95, R97, 0x7632, R95 ;  /* 0x00007632615f7816 */ /* 0x000fe2000000005f */
[----:B------:R-:W-:Y:S01]  /*30a80*/  @P6 STG.E.U16 desc[UR56][R100.64], R97 ;  /* 0x0000006164006986 */ /* 0x000fe2000c101538 */
[----:B------:R-:W-:-:S02]  /*30a90*/  LEA.HI.X.SX32 R93, R93, R248, 0x1, P3 ;  /* 0x000000f85d5d7211 */ /* 0x000fc400018f0eff */
[----:B------:R-:W-:Y:S02]  /*30aa0*/  LEA R94, P6, R103, R2, 0x1 ;  /* 0x00000002675e7211 */ /* 0x000fe400078c08ff */
[----:B------:R-:W-:Y:S01]  /*30ab0*/  ISETP.LT.AND P3, PT, R0, UR6, !P0 ;  /* 0x0000000600007c0c */ /* 0x000fe2000c761270 */
[----:B------:R0:W-:Y:S01]  /*30ac0*/  @P5 STG.E.U16 desc[UR56][R92.64], R95 ;  /* 0x0000005f5c005986 */ /* 0x0001e2000c101538 */
[----:B------:R-:W-:Y:S01]  /*30ad0*/  VIADD R0, R3, 0x28 ;  /* 0x0000002803007836 */ /* 0x000fe20000000000 */
[----:B------:R-:W-:Y:S01]  /*30ae0*/  ULDC UR6, c[0x0][0x22c] ;  /* 0x00008b0000067ab9 */ /* 0x000fe20000000800 */
[C---:B0-----:R-:W-:Y:S01]  /*30af0*/  LEA.HI.X.SX32 R95, R103.reuse, R248, 0x1, P6 ;  /* 0x000000f8675f7211 */ /* 0x041fe200030f0eff */
[----:B------:R-:W-:Y:S02]  /*30b00*/  VIADD R103, R103, UR4 ;  /* 0x0000000467677c36 */ /* 0x000fe40008000000 */
[----:B------:R-:W-:Y:S01]  /*30b10*/  ISETP.LT.AND P6, PT, R0, UR6, !P0 ;  /* 0x0000000600007c0c */ /* 0x000fe2000c7c1270 */
[----:B------:R-:W-:Y:S01]  /*30b20*/  VIADD R0, R3, 0x29 ;  /* 0x0000002903007836 */ /* 0x000fe20000000000 */
[----:B------:R-:W-:Y:S01]  /*30b30*/  ULDC UR4, c[0x0][0x248] ;  /* 0x0000920000047ab9 */ /* 0x000fe20000000800 */
[----:B------:R-:W-:Y:S01]  /*30b40*/  @P4 STG.E.U16 desc[UR56][R94.64], R98 ;  /* 0x000000625e004986 */ /* 0x000fe2000c101538 */
[C---:B------:R-:W-:Y:S01]  /*30b50*/  LEA R96, P4, R103.reuse, R2, 0x1 ;  /* 0x0000000267607211 */ /* 0x040fe200078808ff */
[----:B------:R-:W-:Y:S01]  /*30b60*/  ULDC UR6, c[0x0][0x22c] ;  /* 0x00008b0000067ab9 */ /* 0x000fe20000000800 */
[C---:B------:R-:W-:Y:S01]  /*30b70*/  VIADD R101, R103.reuse, UR4 ;  /* 0x0000000467657c36 */ /* 0x040fe20008000000 */
[----:B------:R-:W-:Y:S01]  /*30b80*/  PRMT R93, R98, 0x7632, R93 ;  /* 0x00007632625d7816 */ /* 0x000fe2000000005d */
[----:B------:R-:W-:Y:S01]  /*30b90*/  ULDC UR4, c[0x0][0x22c] ;  /* 0x00008b0000047ab9 */ /* 0x000fe20000000800 */
[----:B------:R-:W-:-:S02]  /*30ba0*/  LEA.HI.X.SX32 R97, R103, R248, 0x1, P4 ;  /* 0x000000f867617211 */ /* 0x000fc400020f0eff */
[----:B------:R-:W-:Y:S01]  /*30bb0*/  ISETP.LT.AND P5, PT, R0, UR6, !P0 ;  /* 0x0000000600007c0c */ /* 0x000fe2000c7a1270 */
[----:B------:R-:W-:Y:S01]  /*30bc0*/  VIADD R0, R3, 0x2a ;  /* 0x0000002a03007836 */ /* 0x000fe20000000000 */
[----:B------:R-:W-:Y:S01]  /*30bd0*/  LEA R92, P4, R101, R2, 0x1 ;  /* 0x00000002655c7211 */ /* 0x000fe200078808ff */
[----:B------:R0:W-:Y:S01]  /*30be0*/  @P2 STG.E.U16 desc[UR56][R96.64], R93 ;  /* 0x0000005d60002986 */ /* 0x0001e2000c101538 */
[----:B------:R-:W-:Y:S02]  /*30bf0*/  ULDC UR6, c[0x0][0x22c] ;  /* 0x00008b0000067ab9 */ /* 0x000fe40000000800 */
[----:B------:R-:W-:Y:S01]  /*30c00*/  ISETP.LT.AND P2, PT, R0, UR4, !P0 ;  /* 0x0000000400007c0c */ /* 0x000fe2000c741270 */
[----:B------:R-:W-:Y:S01]  /*30c10*/  ULDC UR4, c[0x0][0x248] ;  /* 0x0000920000047ab9 */ /* 0x000fe20000000800 */
[----:B------:R-:W-:Y:S01]  /*30c20*/  VIADD R0, R3, 0x2b ;  /* 0x0000002b03007836 */ /* 0x000fe20000000000 */
[C---:B0-----:R-:W-:Y:S01]  /*30c30*/  LEA.HI.X.SX32 R93, R101.reuse, R248, 0x1, P4 ;  /* 0x000000f8655d7211 */ /* 0x041fe200020f0eff */
[----:B------:R-:W-:Y:S01]  /*30c40*/  VIADD R101, R101, UR4 ;  /* 0x0000000465657c36 */ /* 0x000fe20008000000 */
[----:B------:R-:W-:-:S03]  /*30c50*/  ULDC UR4, c[0x0][0x22c] ;  /* 0x00008b0000047ab9 */ /* 0x000fc60000000800 */
[----:B------:R0:W-:Y:S01]  /*30c60*/  @P1 STG.E.U16 desc[UR56][R92.64], R99 ;  /* 0x000000635c001986 */ /* 0x0001e2000c101538 */
[----:B------:R-:W-:Y:S02]  /*30c70*/  LEA R94, P4, R101, R2, 0x1 ;  /* 0x00000002655e7211 */ /* 0x000fe400078808ff */
[----:B------:R-:W-:Y:S01]  /*30c80*/  ISETP.LT.AND P1, PT, R0, UR4, !P0 ;  /* 0x0000000400007c0c */ /* 0x000fe2000c721270 */
[----:B------:R-:W-:Y:S01]  /*30c90*/  ULDC UR4, c[0x0][0x248] ;  /* 0x0000920000047ab9 */ /* 0x000fe20000000800 */
[----:B------:R-:W-:Y:S02]  /*30ca0*/  PRMT R97, R99, 0x7632, R97 ;  /* 0x0000763263617816 */ /* 0x000fe40000000061 */
[C---:B------:R-:W-:Y:S01]  /*30cb0*/  LEA.HI.X.SX32 R95, R101.reuse, R248, 0x1, P4 ;  /* 0x000000f8655f7211 */ /* 0x040fe200020f0eff */
[----:B------:R-:W-:Y:S01]  /*30cc0*/  VIADD R101, R101, UR4 ;  /* 0x0000000465657c36 */ /* 0x000fe20008000000 */
[----:B------:R-:W-:-:S03]  /*30cd0*/  ULDC UR4, c[0x0][0x248] ;  /* 0x0000920000047ab9 */ /* 0x000fc60000000800 */
[----:B------:R1:W-:Y:S01]  /*30ce0*/  @P3 STG.E.U16 desc[UR56][R94.64], R97 ;  /* 0x000000615e003986 */ /* 0x0003e2000c101538 */
[C---:B------:R-:W-:Y:S01]  /*30cf0*/  LEA R96, P3, R101.reuse, R2, 0x1 ;  /* 0x0000000265607211 */ /* 0x040fe200078608ff */
[----:B0-----:R-:W-:Y:S01]  /*30d00*/  VIADD R93, R101, UR4 ;  /* 0x00000004655d7c36 */ /* 0x001fe20008000000 */
[----:B------:R-:W-:Y:S01]  /*30d10*/  ULDC UR4, c[0x0][0x248] ;  /* 0x0000920000047ab9 */ /* 0x000fe20000000800 */
[----:B------:R-:W-:-:S05]  /*30d20*/  VIADD R0, R3, 0x2c ;  /* 0x0000002c03007836 */ /* 0x000fca0000000000 */
[----:B------:R-:W-:Y:S02]  /*30d30*/  ISETP.LT.AND P4, PT, R0, UR6, !P0 ;  /* 0x0000000600007c0c */ /* 0x000fe4000c781270 */
[----:B-1----:R-:W-:Y:S01]  /*30d40*/  LEA.HI.X.SX32 R97, R101, R248, 0x1, P3 ;  /* 0x000000f865617211 */ /* 0x002fe200018f0eff */
[C---:B------:R-:W-:Y:S01]  /*30d50*/  VIADD R101, R93.reuse, UR4 ;  /* 0x000000045d657c36 */ /* 0x040fe20008000000 */
[-C--:B------:R-:W-:Y:S01]  /*30d60*/  LEA R92, P3, R93, R2.reuse, 0x1 ;  /* 0x000000025d5c7211 */ /* 0x080fe200078608ff */
[----:B------:R-:W-:Y:S01]  /*30d70*/  VIADD R0, R3, 0x2d ;  /* 0x0000002d03007836 */ /* 0x000fe20000000000 */
[----:B------:R-:W-:Y:S01]  /*30d80*/  ULDC UR6, c[0x0][0x22c] ;  /* 0x00008b0000067ab9 */ /* 0x000fe20000000800 */
[----:B------:R0:W-:Y:S01]  /*30d90*/  @P6 STG.E.U16 desc[UR56][R96.64], R84 ;  /* 0x0000005460006986 */ /* 0x0001e2000c101538 */
[----:B------:R-:W-:Y:S01]  /*30da0*/  LEA R98, P6, R101, R2, 0x1 ;  /* 0x0000000265627211 */ /* 0x000fe200078c08ff */
[----:B------:R-:W-:Y:S01]  /*30db0*/  ULDC UR4, c[0x0][0x248] ;  /* 0x0000920000047ab9 */ /* 0x000fe20000000800 */
[----:B------:R-:W-:-:S02]  /*30dc0*/  LEA.HI.X.SX32 R93, R93, R248, 0x1, P3 ;  /* 0x000000f85d5d7211 */ /* 0x000fc400018f0eff */
[----:B------:R-:W-:Y:S02]  /*30dd0*/  PRMT R95, R84, 0x7632, R95 ;  /* 0x00007632545f7816 */ /* 0x000fe4000000005f */
[----:B------:R-:W-:Y:S01]  /*30de0*/  ISETP.LT.AND P3, PT, R0, UR6, !P0 ;  /* 0x0000000600007c0c */ /* 0x000fe2000c761270 */
[----:B------:R-:W-:Y:S01]  /*30df0*/  VIADD R0, R3, 0x2e ;  /* 0x0000002e03007836 */ /* 0x000fe20000000000 */
[C---:B------:R-:W-:Y:S01]  /*30e00*/  LEA.HI.X.SX32 R99, R101.reuse, R248, 0x1, P6 ;  /* 0x000000f865637211 */ /* 0x040fe200030f0eff */
[----:B------:R-:W-:Y:S01]  /*30e10*/  VIADD R101, R101, UR4 ;  /* 0x0000000465657c36 */ /* 0x000fe20008000000 */
[----:B------:R-:W-:Y:S01]  /*30e20*/  ULDC UR6, c[0x0][0x22c] ;  /* 0x00008b0000067ab9 */ /* 0x000fe20000000800 */
[----:B------:R1:W-:Y:S01]  /*30e30*/  @P5 STG.E.U16 desc[UR56][R92.64], R95 ;  /* 0x0000005f5c005986 */ /* 0x0003e2000c101538 */
[----:B------:R-:W-:Y:S01]  /*30e40*/  ISETP.LT.AND P5, PT, R0, UR6, !P0 ;  /* 0x0000000600007c0c */ /* 0x000fe2000c7a1270 */
[----:B------:R-:W-:Y:S01]  /*30e50*/  VIADD R0, R3, 0x2f ;  /* 0x0000002f03007836 */ /* 0x000fe20000000000 */
[----:B------:R-:W-:Y:S01]  /*30e60*/  ULDC UR6, c[0x0][0x22c] ;  /* 0x00008b0000067ab9 */ /* 0x000fe20000000800 */
[----:B------:R2:W-:Y:S01]  /*30e70*/  @P2 STG.E.U16 desc[UR56][R98.64], R85 ;  /* 0x0000005562002986 */ /* 0x0005e2000c101538 */
[----:B------:R-:W-:Y:S01]  /*30e80*/  LEA R94, P2, R101, R2, 0x1 ;  /* 0x00000002655e7211 */ /* 0x000fe200078408ff */
[----:B------:R-:W-:Y:S01]  /*30e90*/  ULDC UR4, c[0x0][0x248] ;  /* 0x0000920000047ab9 */ /* 0x000fe20000000800 */
[----:B0-----:R-:W-:Y:S01]  /*30ea0*/  PRMT R84, R85, 0x7632, R84 ;  /* 0x0000763255547816 */ /* 0x001fe20000000054 */
[C---:B------:R-:W-:Y:S01]  /*30eb0*/  VIADD R97, R101.reuse, UR4 ;  /* 0x0000000465617c36 */ /* 0x040fe20008000000 */
[----:B------:R-:W-:Y:S01]  /*30ec0*/  ULDC UR4, c[0x0][0x22c] ;  /* 0x00008b0000047ab9 */ /* 0x000fe20000000800 */
[----:B-1----:R-:W-:-:S02]  /*30ed0*/  LEA.HI.X.SX32 R95, R101, R248, 0x1, P2 ;  /* 0x000000f8655f7211 */ /* 0x002fc400010f0eff */
        /* <DEDUP_REMOVED lines=8> */
[----:B--2---:R-:W-:Y:S01]  /*30f60*/  VIADD R85, R97, UR4 ;  /* 0x0000000461557c36 */ /* 0x004fe20008000000 */
[----:B------:R-:W-:Y:S01]  /*30f70*/  ULDC UR4, c[0x0][0x22c] ;  /* 0x00008b0000047ab9 */ /* 0x000fe20000000800 */
[----:B------:R-:W-:-:S02]  /*30f80*/  VIADD R0, R3, 0x31 ;  /* 0x0000003103007836 */ /* 0x000fc40000000000 */
[----:B------:R0:W-:Y:S01]  /*30f90*/  @P4 STG.E.U16 desc[UR56][R92.64], R86 ;  /* 0x000000565c004986 */ /* 0x0001e2000c101538 */
[C---:B------:R-:W-:Y:S02]  /*30fa0*/  LEA R96, P6, R85.reuse, R2, 0x1 ;  /* 0x0000000255607211 */ /* 0x040fe400078c08ff */
        /* <DEDUP_REMOVED lines=10> */
[----:B------:R0:W-:Y:S01]  /*31050*/  @P3 STG.E.U16 desc[UR56][R96.64], R93 ;  /* 0x0000005d60003986 */ /* 0x0001e2000c101538 */
[----:B------:R-:W-:Y:S01]  /*31060*/  LEA R92, P3, R85, R2, 0x1 ;  /* 0x00000002555c7211 */ /* 0x000fe200078608ff */
[----:B------:R-:W-:Y:S01]  /*31070*/  VIADD R0, R3, 0x33 ;  /* 0x0000003303007836 */ /* 0x000fe20000000000 */
[----:B------:R-:W-:Y:S01]  /*31080*/  ULDC UR4, c[0x0][0x22c] ;  /* 0x00008b0000047ab9 */ /* 0x000fe20000000800 */
[----:B------:R-:W-:Y:S01]  /*31090*/  VIADD R99, R95, UR6 ;  /* 0x000000065f637c36 */ /* 0x000fe20008000000 */
[----:B------:R-:W-:Y:S01]  /*310a0*/  ULDC UR6, c[0x0][0x22c] ;  /* 0x00008b0000067ab9 */ /* 0x000fe20000000800 */
[----:B0-----:R-:W-:Y:S02]  /*310b0*/  LEA.HI.X.SX32 R93, R85, R248, 0x1, P3 ;  /* 0x000000f8555d7211 */ /* 0x001fe400018f0eff */
[----:B------:R-:W-:-:S03]  /*310c0*/  LEA R84, P3, R95, R2, 0x1 ;  /* 0x000000025f547211 */ /* 0x000fc600078608ff */
[----:B------:R0:W-:Y:S01]  /*310d0*/  @P5 STG.E.U16 desc[UR56][R92.64], R87 ;  /* 0x000000575c005986 */ /* 0x0001e2000c101538 */
[----:B------:R-:W-:Y:S02]  /*310e0*/  LEA.HI.X.SX32 R85, R95, R248, 0x1, P3 ;  /* 0x000000f85f557211 */ /* 0x000fe400018f0eff */
[----:B------:R-:W-:Y:S01]  /*310f0*/  ISETP.LT.AND P5, PT, R0, UR4, !P0 ;  /* 0x0000000400007c0c */ /* 0x000fe2000c7a1270 */
[----:B------:R-:W-:Y:S01]  /*31100*/  VIADD R0, R3, 0x34 ;  /* 0x0000003403007836 */ /* 0x000fe20000000000 */
[----:B------:R-:W-:Y:S01]  /*31110*/  LEA R94, P3, R99, R2, 0x1 ;  /* 0x00000002635e7211 */ /* 0x000fe200078608ff */
[----:B------:R-:W-:-:S03]  /*31120*/  ULDC UR4, c[0x0][0x22c] ;  /* 0x00008b0000047ab9 */ /* 0x000fc60000000800 */
[----:B------:R-:W-:Y:S02]  /*31130*/  LEA.HI.X.SX32 R95, R99, R248, 0x1, P3 ;  /* 0x000000f8635f7211 */ /* 0x000fe400018f0eff */
[----:B------:R-:W-:Y:S01]  /*31140*/  ISETP.LT.AND P3, PT, R0, UR4, !P0 ;  /* 0x0000000400007c0c */ /* 0x000fe2000c761270 */
[----:B------:R-:W-:Y:S01]  /*31150*/  ULDC UR4, c[0x0][0x248] ;  /* 0x0000920000047ab9 */ /* 0x000fe20000000800 */
[----:B------:R-:W-:Y:S01]  /*31160*/  PRMT R97, R87, 0x7632, R97 ;  /* 0x0000763257617816 */ /* 0x000fe20000000061 */
[----:B------:R-:W-:Y:S01]  /*31170*/  VIADD R99, R99, UR4 ;  /* 0x0000000463637c36 */ /* 0x000fe20008000000 */
[----:B------:R-:W-:Y:S01]  /*31180*/  ULDC UR4, c[0x0][0x22c] ;  /* 0x00008b0000047ab9 */ /* 0x000fe20000000800 */
[----:B------:R-:W-:Y:S02]  /*31190*/  VIADD R0, R3, 0x35 ;  /* 0x0000003503007836 */ /* 0x000fe40000000000 */
[----:B------:R1:W-:Y:S01]  /*311a0*/  @P2 STG.E.U16 desc[UR56][R84.64], R97 ;  /* 0x0000006154002986 */ /* 0x0003e2000c101538 */
[----:B------:R-:W-:-:S03]  /*311b0*/  LEA R86, P2, R99, R2, 0x1 ;  /* 0x0000000263567211 */ /* 0x000fc600078408ff */
[----:B------:R2:W-:Y:S01]  /*311c0*/  @P1 STG.E.U16 desc[UR56][R94.64], R88 ;  /* 0x000000585e001986 */ /* 0x0005e2000c101538 */
[----:B------:R-:W-:Y:S01]  /*311d0*/  ISETP.LT.AND P1, PT, R0, UR4, !P0 ;  /* 0x0000000400007c0c */ /* 0x000fe2000c721270 */
[----:B------:R-:W-:Y:S01]  /*311e0*/  ULDC UR4, c[0x0][0x248] ;  /* 0x0000920000047ab9 */ /* 0x000fe20000000800 */
[C---:B0-----:R-:W-:Y:S01]  /*311f0*/  LEA.HI.X.SX32 R87, R99.reuse, R248, 0x1, P2 ;  /* 0x000000f863577211 */ /* 0x041fe200010f0eff */
[----:B------:R-:W-:Y:S01]  /*31200*/  VIADD R99, R99, UR4 ;  /* 0x0000000463637c36 */ /* 0x000fe20008000000 */
[----:B------:R-:W-:Y:S01]  /*31210*/  ULDC UR4, c[0x0][0x248] ;  /* 0x0000920000047ab9 */ /* 0x000fe20000000800 */
[----:B-1----:R-:W-:Y:S02]  /*31220*/  PRMT R85, R88, 0x7632, R85 ;  /* 0x0000763258557816 */ /* 0x002fe40000000055 */
[C---:B------:R-:W-:Y:S01]  /*31230*/  VIADD R93, R99.reuse, UR4 ;  /* 0x00000004635d7c36 */ /* 0x040fe20008000000 */
[----:B------:R-:W-:Y:S02]  /*31240*/  ULDC UR4, c[0x0][0x248] ;  /* 0x0000920000047ab9 */ /* 0x000fe40000000800 */
[----:B------:R0:W-:Y:S01]  /*31250*/  @P4 STG.E.U16 desc[UR56][R86.64], R85 ;  /* 0x0000005556004986 */ /* 0x0001e2000c101538 */
[----:B------:R-:W-:Y:S01]  /*31260*/  LEA R84, P4, R99, R2, 0x1 ;  /* 0x0000000263547211 */ /* 0x000fe200078808ff */
[----:B------:R-:W-:-:S02]  /*31270*/  VIADD R0, R3, 0x36 ;  /* 0x0000003603007836 */ /* 0x000fc40000000000 */
[----:B--2---:R-:W-:Y:S01]  /*31280*/  VIADD R95, R93, UR4 ;  /* 0x000000045d5f7c36 */ /* 0x004fe20008000000 */
[----:B------:R-:W-:Y:S02]  /*31290*/  ULDC UR4, c[0x0][0x248] ;  /* 0x0000920000047ab9 */ /* 0x000fe40000000800 */
[----:B------:R-:W-:Y:S01]  /*312a0*/  ISETP.LT.AND P2, PT, R0, UR6, !P0 ;  /* 0x0000000600007c0c */ /* 0x000fe2000c741270 */
[----:B------:R-:W-:Y:S01]  /*312b0*/  VIADD R0, R3, 0x37 ;  /* 0x0000003703007836 */ /* 0x000fe20000000000 */
[----:B------:R-:W-:Y:S01]  /*312c0*/  ULDC UR6, c[0x0][0x22c] ;  /* 0x00008b0000067ab9 */ /* 0x000fe20000000800 */
[----:B0-----:R-:W-:Y:S02]  /*312d0*/  LEA.HI.X.SX32 R85, R99, R248, 0x1, P4 ;  /* 0x000000f863557211 */ /* 0x001fe400020f0eff */
[----:B------:R-:W-:Y:S02]  /*312e0*/  LEA R92, P4, R93, R2, 0x1 ;  /* 0x000000025d5c7211 */ /* 0x000fe400078808ff */
        /* <DEDUP_REMOVED lines=13> */
[----:B------:R0:W-:Y:S01]  /*313c0*/  @P3 STG.E.U16 desc[UR56][R86.64], R90 ;  /* 0x0000005a56003986 */ /* 0x0001e2000c101538 */
[C---:B------:R-:W-:Y:S01]  /*313d0*/  LEA R84, P3, R95.reuse, R2, 0x1 ;  /* 0x000000025f547211 */ /* 0x040fe200078608ff */
[----:B------:R-:W-:Y:S01]  /*313e0*/  ULDC UR6, c[0x0][0x22c] ;  /* 0x00008b0000067ab9 */ /* 0x000fe20000000800 */
[----:B------:R-:W-:Y:S01]  /*313f0*/  VIADD R93, R95, UR4 ;  /* 0x000000045f5d7c36 */ /* 0x000fe20008000000 */
[----:B------:R-:W-:Y:S01]  /*31400*/  ISETP.LT.AND P5, PT, R0, UR6, !P0 ;  /* 0x0000000600007c0c */ /* 0x000fe2000c7a1270 */
[----:B------:R-:W-:Y:S01]  /*31410*/  VIADD R0, R3, 0x3a ;  /* 0x0000003a03007836 */ /* 0x000fe20000000000 */
[----:B------:R-:W-:Y:S01]  /*31420*/  LEA.HI.X.SX32 R85, R95, R248, 0x1, P3 ;  /* 0x000000f85f557211 */ /* 0x000fe200018f0eff */
[----:B------:R-:W-:Y:S01]  /*31430*/  ULDC UR4, c[0x0][0x22c] ;  /* 0x00008b0000047ab9 */ /* 0x000fe20000000800 */
[----:B------:R-:W-:Y:S01]  /*31440*/  LEA R88, P3, R93, R2, 0x1 ;  /* 0x000000025d587211 */ /* 0x000fe200078608ff */
[----:B------:R-:W-:Y:S01]  /*31450*/  ULDC UR6, c[0x0][0x22c] ;  /* 0x00008b0000067ab9 */ /* 0x000fe20000000800 */
[----:B0-----:R-:W-:-:S02]  /*31460*/  PRMT R87, R90, 0x7632, R87 ;  /* 0x000076325a577816 */ /* 0x001fc40000000057 */
[----:B------:R-:W-:-:S03]  /*31470*/  LEA.HI.X.SX32 R89, R93, R248, 0x1, P3 ;  /* 0x000000f85d597211 */ /* 0x000fc600018f0eff */
[----:B------:R0:W-:Y:S01]  /*31480*/  @P1 STG.E.U16 desc[UR56][R84.64], R87 ;  /* 0x0000005754001986 */ /* 0x0001e2000c101538 */
[----:B------:R-:W-:Y:S01]  /*31490*/  ISETP.LT.AND P1, PT, R0, UR4, !P0 ;  /* 0x0000000400007c0c */ /* 0x000fe2000c721270 */
[----:B------:R-:W-:Y:S02]  /*314a0*/  ULDC UR4, c[0x0][0x248] ;  /* 0x0000920000047ab9 */ /* 0x000fe40000000800 */
[----:B------:R-:W-:Y:S01]  /*314b0*/  VIADD R93, R93, UR4 ;  /* 0x000000045d5d7c36 */ /* 0x000fe20008000000 */
[----:B------:R1:W-:Y:S01]  /*314c0*/  @P2 STG.E.U16 desc[UR56][R88.64], R91 ;  /* 0x0000005b58002986 */ /* 0x0003e2000c101538 */
[----:B------:R-:W-:Y:S01]  /*314d0*/  VIADD R0, R3, 0x3b ;  /* 0x0000003b03007836 */ /* 0x000fe20000000000 */
[----:B------:R-:W-:Y:S02]  /*314e0*/  ULDC UR4, c[0x0][0x22c] ;  /* 0x00008b0000047ab9 */ /* 0x000fe40000000800 */
[----:B------:R-:W-:Y:S02]  /*314f0*/  LEA R86, P2, R93, R2, 0x1 ;  /* 0x000000025d567211 */ /* 0x000fe400078408ff */
[----:B------:R-:W-:Y:S01]  /*31500*/  ISETP.LT.AND P3, PT, R0, UR4, !P0 ;  /* 0x0000000400007c0c */ /* 0x000fe2000c761270 */
[----:B------:R-:W-:Y:S01]  /*31510*/  ULDC UR4, c[0x0][0x248] ;  /* 0x0000920000047ab9 */ /* 0x000fe20000000800 */
[----:B0-----:R-:W-:-:S02]  /*31520*/  PRMT R85, R91, 0x7632, R85 ;  /* 0x000076325b557816 */ /* 0x001fc40000000055 */
        /* <DEDUP_REMOVED lines=8> */
[----:B------:R-:W-:Y:S01]  /*315b0*/  VIADD R91, R89, UR4 ;  /* 0x00000004595b7c36 */ /* 0x000fe20008000000 */
[----:B------:R-:W-:Y:S01]  /*315c0*/  ULDC UR4, c[0x0][0x248] ;  /* 0x0000920000047ab9 */ /* 0x000fe20000000800 */
[----:B0-----:R-:W-:Y:S02]  /*315d0*/  LEA.HI.X.SX32 R85, R93, R248, 0x1, P4 ;  /* 0x000000f85d557211 */ /* 0x001fe400020f0eff */
[----:B------:R-:W-:-:S02]  /*315e0*/  LEA R88, P4, R89, R2, 0x1 ;  /* 0x0000000259587211 */ /* 0x000fc400078808ff */
[----:B------:R-:W-:Y:S01]  /*315f0*/  ISETP.LT.AND P2, PT, R0, UR6, !P0 ;  /* 0x0000000600007c0c */ /* 0x000fe2000c741270 */
[----:B------:R-:W-:Y:S01]  /*31600*/  VIADD R0, R3, 0x3d ;  /* 0x0000003d03007836 */ /* 0x000fe20000000000 */
[----:B------:R-:W-:Y:S01]  /*31610*/  PRMT R87, R76, 0x7632, R87 ;  /* 0x000076324c577816 */ /* 0x000fe20000000057 */
[----:B------:R-:W-:Y:S01]  /*31620*/  @P6 STG.E.U16 desc[UR56][R84.64], R76 ;  /* 0x0000004c54006986 */ /* 0x000fe2000c101538 */
[----:B------:R-:W-:Y:S01]  /*31630*/  LEA.HI.X.SX32 R89, R89, R248, 0x1, P4 ;  /* 0x000000f859597211 */ /* 0x000fe200020f0eff */
[----:B------:R-:W-:Y:S01]  /*31640*/  ULDC UR6, c[0x0][0x22c] ;  /* 0x00008b0000067ab9 */ /* 0x000fe20000000800 */
[----:B------:R-:W-:Y:S02]  /*31650*/  LEA R86, P6, R91, R2, 0x1 ;  /* 0x000000025b567211 */ /* 0x000fe400078c08ff */
[----:B------:R-:W-:Y:S01]  /*31660*/  ISETP.LT.AND P4, PT, R0, UR6, !P0 ;  /* 0x0000000600007c0c */ /* 0x000fe2000c781270 */
[----:B------:R0:W-:Y:S01]  /*31670*/  @P5 STG.E.U16 desc[UR56][R88.64], R87 ;  /* 0x0000005758005986 */ /* 0x0001e2000c101538 */
[----:B------:R-:W-:Y:S01]  /*31680*/  VIADD R0, R3, 0x3e ;  /* 0x0000003e03007836 */ /* 0x000fe20000000000 */
[----:B------:R-:W-:-:S04]  /*31690*/  ULDC UR6, c[0x0][0x22c] ;  /* 0x00008b0000067ab9 */ /* 0x000fc80000000800 */
[----:B------:R-:W-:Y:S02]  /*316a0*/  ISETP.LT.AND P5, PT, R0, UR6, !P0 ;  /* 0x0000000600007c0c */ /* 0x000fe4000c7a1270 */
[C---:B0-----:R-:W-:Y:S01]  /*316b0*/  LEA.HI.X.SX32 R87, R91.reuse, R248, 0x1, P6 ;  /* 0x000000f85b577211 */ /* 0x041fe200030f0eff */
[----:B------:R-:W-:Y:S01]  /*316c0*/  VIADD R91, R91, UR4 ;  /* 0x000000045b5b7c36 */ /* 0x000fe20008000000 */
[----:B------:R-:W-:Y:S01]  /*316d0*/  ULDC UR4, c[0x0][0x248] ;  /* 0x0000920000047ab9 */ /* 0x000fe20000000800 */
[----:B------:R-:W-:Y:S01]  /*316e0*/  VIADD R0, R3, 0x3f ;  /* 0x0000003f03007836 */ /* 0x000fe20000000000 */
[----:B------:R-:W-:Y:S01]  /*316f0*/  ULDC UR6, c[0x0][0x22c] ;  /* 0x00008b0000067ab9 */ /* 0x000fe20000000800 */
[----:B------:R0:W-:Y:S01]  /*31700*/  @P1 STG.E.U16 desc[UR56][R86.64], R77 ;  /* 0x0000004d56001986 */ /* 0x0001e2000c101538 */
[C---:B------:R-:W-:Y:S01]  /*31710*/  LEA R84, P1, R91.reuse, R2, 0x1 ;  /* 0x000000025b547211 */ /* 0x040fe200078208ff */
[----:B------:R-:W-:Y:S01]  /*31720*/  VIADD R93, R91, UR4 ;  /* 0x000000045b5d7c36 */ /* 0x000fe20008000000 */
[----:B------:R-:W-:-:S02]  /*31730*/  ULDC UR4, c[0x0][0x22c] ;  /* 0x00008b0000047ab9 */ /* 0x000fc40000000800 */
[----:B------:R-:W-:Y:S02]  /*31740*/  LEA.HI.X.SX32 R85, R91, R248, 0x1, P1 ;  /* 0x000000f85b557211 */ /* 0x000fe400008f0eff */
[----:B------:R-:W-:Y:S01]  /*31750*/  ISETP.LT.AND P1, PT, R0, UR6, !P0 ;  /* 0x0000000600007c0c */ /* 0x000fe2000c721270 */
[----:B------:R-:W-:Y:S01]  /*31760*/  VIADD R0, R3, 0x40 ;  /* 0x0000004003007836 */ /* 0x000fe20000000000 */
[----:B0-----:R-:W-:Y:S01]  /*31770*/  PRMT R87, R77, 0x7632, R87 ;  /* 0x000076324d577816 */ /* 0x001fe20000000057 */
[----:B------:R-:W-:Y:S01]  /*31780*/  ULDC UR6, c[0x0][0x22c] ;  /* 0x00008b0000067ab9 */ /* 0x000fe20000000800 */
[----:B------:R-:W-:-:S03]  /*31790*/  LEA R88, P6, R93, R2, 0x1 ;  /* 0x000000025d587211 */ /* 0x000fc600078c08ff */
        /* <DEDUP_REMOVED lines=8> */
[----:B------:R-:W-:Y:S02]  /*31820*/  LEA R76, P6, R93, R2, 0x1 ;  /* 0x000000025d4c7211 */ /* 0x000fe400078c08ff */
[----:B------:R-:W-:Y:S01]  /*31830*/  ISETP.LT.AND P2, PT, R0, UR4, !P0 ;  /* 0x0000000400007c0c */ /* 0x000fe2000c741270 */
[----:B------:R-:W-:Y:S01]  /*31840*/  ULDC UR4, c[0x0][0x248] ;  /* 0x0000920000047ab9 */ /* 0x000fe20000000800 */
[----:B0-----:R-:W-:-:S02]  /*31850*/  PRMT R85, R78, 0x7632, R85 ;  /* 0x000076324e557816 */ /* 0x001fc40000000055 */
[C---:B------:R-:W-:Y:S01]  /*31860*/  LEA.HI.X.SX32 R77, R93.reuse, R248, 0x1, P6 ;  /* 0x000000f85d4d7211 */ /* 0x040fe200030f0eff */
[----:B------:R-:W-:Y:S01]  /*31870*/  VIADD R93, R93, UR4 ;  /* 0x000000045d5d7c36 */ /* 0x000fe20008000000 */
[----:B------:R-:W-:Y:S01]  /*31880*/  ULDC UR4, c[0x0][0x248] ;  /* 0x0000920000047ab9 */ /* 0x000fe20000000800 */
[----:B------:R-:W-:Y:S02]  /*31890*/  VIADD R0, R3, 0x42 ;  /* 0x0000004203007836 */ /* 0x000fe40000000000 */
[----:B------:R0:W-:Y:S01]  /*318a0*/  @P4 STG.E.U16 desc[UR56][R76.64], R85 ;  /* 0x000000554c004986 */ /* 0x0001e2000c101538 */
[C---:B------:R-:W-:Y:S01]  /*318b0*/  LEA R84, P4, R93.reuse, R2, 0x1 ;  /* 0x000000025d547211 */ /* 0x040fe200078808ff */
[----:B------:R-:W-:Y:S01]  /*318c0*/  VIADD R87, R93, UR4 ;  /* 0x000000045d577c36 */ /* 0x000fe20008000000 */
[----:B------:R-:W-:Y:S01]  /*318d0*/  ISETP.LT.AND P6, PT, R0, UR6, !P0 ;  /* 0x0000000600007c0c */ /* 0x000fe2000c7c1270 */
[----:B------:R-:W-:Y:S01]  /*318e0*/  VIADD R0, R3, 0x43 ;  /* 0x0000004303007836 */ /* 0x000fe20000000000 */
[----:B------:R-:W-:Y:S01]  /*318f0*/  ULDC UR6, c[0x0][0x248] ;  /* 0x0000920000067ab9 */ /* 0x000fe20000000800 */
[----:B------:R-:W-:Y:S01]  /*31900*/  ULDC UR4, c[0x0][0x22c] ;  /* 0x00008b0000047ab9 */ /* 0x000fe20000000800 */
[----:B-1----:R-:W-:Y:S01]  /*31910*/  VIADD R89, R87, UR6 ;  /* 0x0000000657597c36 */ /* 0x002fe20008000000 */
[----:B------:R-:W-:Y:S01]  /*31920*/  ULDC UR6, c[0x0][0x22c] ;  /* 0x00008b0000067ab9 */ /* 0x000fe20000000800 */
[----:B0-----:R-:W-:-:S02]  /*31930*/  LEA.HI.X.SX32 R85, R93, R248, 0x1, P4 ;  /* 0x000000f85d557211 */ /* 0x001fc400020f0eff */
[----:B------:R-:W-:Y:S02]  /*31940*/  LEA R86, P4, R87, R2, 0x1 ;  /* 0x0000000257567211 */ /* 0x000fe400078808ff */
[----:B------:R-:W-:Y:S01]  /*31950*/  PRMT R77, R79, 0x7632, R77 ;  /* 0x000076324f4d7816 */ /* 0x000fe2000000004d */
[----:B------:R-:W-:Y:S01]  /*31960*/  @P5 STG.E.U16 desc[UR56][R84.64], R79 ;  /* 0x0000004f54005986 */ /* 0x000fe2000c101538 */
[----:B------:R-:W-:Y:S02]  /*31970*/  LEA.HI.X.SX32 R87, R87, R248, 0x1, P4 ;  /* 0x000000f857577211 */ /* 0x000fe400020f0eff */
[----:B------:R-:W-:Y:S01]  /*31980*/  ISETP.LT.AND P5, PT, R0, UR4, !P0 ;  /* 0x0000000400007c0c */ /* 0x000fe2000c7a1270 */
[----:B------:R-:W-:Y:S01]  /*31990*/  VIADD R0, R3, 0x44 ;  /* 0x0000004403007836 */ /* 0x000fe20000000000 */
[----:B------:R-:W-:Y:S01]  /*319a0*/  LEA R76, P4, R89, R2, 0x1 ;  /* 0x00000002594c7211 */ /* 0x000fe200078808ff */
[----:B------:R-:W-:Y:S01]  /*319b0*/  ULDC UR4, c[0x0][0x22c] ;  /* 0x00008b0000047ab9 */ /* 0x000fe20000000800 */
[----:B------:R0:W-:Y:S02]  /*319c0*/  @P1 STG.E.U16 desc[UR56][R86.64], R77 ;  /* 0x0000004d56001986 */ /* 0x0001e4000c101538 */
[----:B------:R-:W-:Y:S01]  /*319d0*/  ISETP.LT.AND P1, PT, R0, UR4, !P0 ;  /* 0x0000000400007c0c */ /* 0x000fe2000c721270 */
[----:B------:R-:W-:Y:S01]  /*319e0*/  ULDC UR4, c[0x0][0x248] ;  /* 0x0000920000047ab9 */ /* 0x000fe20000000800 */
[----:B------:R-:W-:Y:S01]  /*319f0*/  VIADD R0, R3, 0x45 ;  /* 0x0000004503007836 */ /* 0x000fe20000000000 */
[C---:B0-----:R-:W-:Y:S01]  /*31a00*/  LEA.HI.X.SX32 R77, R89.reuse, R248, 0x1, P4 ;  /* 0x000000f8594d7211 */ /* 0x041fe200020f0eff */
[----:B------:R-:W-:Y:S01]  /*31a10*/  VIADD R89, R89, UR4 ;  /* 0x0000000459597c36 */ /* 0x000fe20008000000 */
[----:B------:R-:W-:-:S03]  /*31a20*/  ULDC UR4, c[0x0][0x22c] ;  /* 0x00008b0000047ab9 */ /* 0x000fc60000000800 */
[----:B------:R0:W-:Y:S01]  /*31a30*/  @P3 STG.E.U16 desc[UR56][R76.64], R80 ;  /* 0x000000504c003986 */ /* 0x0001e2000c101538 */
[C---:B------:R-:W-:Y:S02]  /*31a40*/  LEA R78, P3, R89.reuse, R2, 0x1 ;  /* 0x00000002594e7211 */ /* 0x040fe400078608ff */
[----:B------:R-:W-:Y:S01]  /*31a50*/  ISETP.LT.AND P4, PT, R0, UR4, !P0 ;  /* 0x0000000400007c0c */ /* 0x000fe2000c781270 */
[----:B------:R-:W-:Y:S01]  /*31a60*/  ULDC UR4, c[0x0][0x248] ;  /* 0x0000920000047ab9 */ /* 0x000fe20000000800 */
[C---:B------:R-:W-:Y:S01]  /*31a70*/  LEA.HI.X.SX32 R79, R89.reuse, R248, 0x1, P3 ;  /* 0x000000f8594f7211 */ /* 0x040fe200018f0eff */
[----:B------:R-:W-:Y:S01]  /*31a80*/  VIADD R89, R89, UR4 ;  /* 0x0000000459597c36 */ /* 0x000fe20008000000 */
[----:B------:R-:W-:Y:S01]  /*31a90*/  ULDC UR4, c[0x0][0x248] ;  /* 0x0000920000047ab9 */ /* 0x000fe20000000800 */
[----:B0-----:R-:W-:Y:S02]  /*31aa0*/  PRMT R77, R80, 0x7632, R77 ;  /* 0x00007632504d7816 */ /* 0x001fe4000000004d */
[----:B------:R-:W-:Y:S01]  /*31ab0*/  VIADD R85, R89, UR4 ;  /* 0x0000000459557c36 */ /* 0x000fe20008000000 */
[----:B------:R-:W-:-:S02]  /*31ac0*/  ULDC UR4, c[0x0][0x248] ;  /* 0x0000920000047ab9 */ /* 0x000fc40000000800 */
[----:B------:R0:W-:Y:S01]  /*31ad0*/  @P2 STG.E.U16 desc[UR56][R78.64], R77 ;  /* 0x0000004d4e002986 */ /* 0x0001e2000c101538 */
[----:B------:R-:W-:Y:S01]  /*31ae0*/  LEA R76, P2, R89, R2, 0x1 ;  /* 0x00000002594c7211 */ /* 0x000fe200078408ff */
[----:B------:R-:W-:Y:S02]  /*31af0*/  VIADD R0, R3, 0x46 ;  /* 0x0000004603007836 */ /* 0x000fe40000000000 */
[----:B------:R-:W-:Y:S01]  /*31b00*/  VIADD R87, R85, UR4 ;  /* 0x0000000455577c36 */ /* 0x000fe20008000000 */
        /* <DEDUP_REMOVED lines=17> */
[----:B------:R-:W-:Y:S01]  /*31c20*/  ULDC UR4, c[0x0][0x248] ;  /* 0x0000920000047ab9 */ /* 0x000fe20000000800 */
[----:B------:R-:W-:Y:S01]  /*31c30*/  VIADD R0, R3, 0x49 ;  /* 0x0000004903007836 */ /* 0x000fe20000000000 */
[----:B------:R0:W-:Y:S01]  /*31c40*/  @P1 STG.E.U16 desc[UR56][R78.64], R82 ;  /* 0x000000524e001986 */ /* 0x0001e2000c101538 */
[C---:B------:R-:W-:Y:S01]  /*31c50*/  LEA R76, P1, R87.reuse, R2, 0x1 ;  /* 0x00000002574c7211 */ /* 0x040fe200078208ff */
[C---:B------:R-:W-:Y:S01]  /*31c60*/  VIADD R85, R87.reuse, UR4 ;  /* 0x0000000457557c36 */ /* 0x040fe20008000000 */
[----:B------:R-:W-:Y:S01]  /*31c70*/  ULDC UR6, c[0x0][0x22c] ;  /* 0x00008b0000067ab9 */ /* 0x000fe20000000800 */
[----:B------:R-:W-:Y:S01]  /*31c80*/  ULDC UR4, c[0x0][0x22c] ;  /* 0x00008b0000047ab9 */ /* 0x000fe20000000800 */
[----:B------:R-:W-:-:S02]  /*31c90*/  LEA.HI.X.SX32 R77, R87, R248, 0x1, P1 ;  /* 0x000000f8574d7211 */ /* 0x000fc400008f0eff */
[----:B------:R-:W-:Y:S01]  /*31ca0*/  ISETP.LT.AND P1, PT, R0, UR6, !P0 ;  /* 0x0000000600007c0c */ /* 0x000fe2000c721270 */
[----:B------:R-:W-:Y:S01]  /*31cb0*/  VIADD R0, R3, 0x4a ;  /* 0x0000004a03007836 */ /* 0x000fe20000000000 */
[----:B------:R-:W-:Y:S01]  /*31cc0*/  LEA R80, P5, R85, R2, 0x1 ;  /* 0x0000000255507211 */ /* 0x000fe200078a08ff */
[----:B------:R-:W-:-:S03]  /*31cd0*/  ULDC UR6, c[0x0][0x22c] ;  /* 0x00008b0000067ab9 */ /* 0x000fc60000000800 */
[C---:B------:R-:W-:Y:S02]  /*31ce0*/  LEA.HI.X.SX32 R81, R85.reuse, R248, 0x1, P5 ;  /* 0x000000f855517211 */ /* 0x040fe400028f0eff */
[----:B------:R-:W-:Y:S01]  /*31cf0*/  ISETP.LT.AND P5, PT, R0, UR4, !P0 ;  /* 0x0000000400007c0c */ /* 0x000fe2000c7a1270 */
[----:B------:R-:W-:Y:S01]  /*31d00*/  ULDC UR4, c[0x0][0x248] ;  /* 0x0000920000047ab9 */ /* 0x000fe20000000800 */
[----:B0-----:R-:W-:Y:S01]  /*31d10*/  PRMT R79, R82, 0x7632, R79 ;  /* 0x00007632524f7816 */ /* 0x001fe2000000004f */
[----:B------:R-:W-:Y:S01]  /*31d20*/  VIADD R85, R85, UR4 ;  /* 0x0000000455557c36 */ /* 0x000fe20008000000 */
[----:B------:R-:W-:Y:S01]  /*31d30*/  ULDC UR4, c[0x0][0x22c] ;  /* 0x00008b0000047ab9 */ /* 0x000fe20000000800 */
[----:B------:R-:W-:Y:S02]  /*31d40*/  VIADD R0, R3, 0x4b ;  /* 0x0000004b03007836 */ /* 0x000fe40000000000 */
[----:B------:R0:W-:Y:S04]  /*31d50*/  @P4 STG.E.U16 desc[UR56][R76.64], R79 ;  /* 0x0000004f4c004986 */ /* 0x0001e8000c101538 */
[----:B------:R1:W-:Y:S01]  /*31d60*/  @P3 STG.E.U16 desc[UR56][R80.64], R83 ;  /* 0x0000005350003986 */ /* 0x0003e2000c101538 */
[----:B------:R-:W-:-:S02]  /*31d70*/  LEA R78, P3, R85, R2, 0x1 ;  /* 0x00000002554e7211 */ /* 0x000fc400078608ff */
        /* <DEDUP_REMOVED lines=15> */
[----:B------:R-:W-:Y:S01]  /*31e70*/  PRMT R79, R60, 0x7632, R79 ;  /* 0x000076323c4f7816 */ /* 0x000fe2000000004f */
[----:B------:R-:W-:Y:S01]  /*31e80*/  @P6 STG.E.U16 desc[UR56][R76.64], R60 ;  /* 0x0000003c4c006986 */ /* 0x000fe2000c101538 */
[----:B------:R-:W-:Y:S02]  /*31e90*/  LEA.HI.X.SX32 R81, R81, R248, 0x1, P2 ;  /* 0x000000f851517211 */ /* 0x000fe400010f0eff */
[----:B------:R-:W-:Y:S01]  /*31ea0*/  ISETP.LT.AND P3, PT, R0, UR6, !P0 ;  /* 0x0000000600007c0c */ /* 0x000fe2000c761270 */
[----:B------:R-:W-:Y:S01]  /*31eb0*/  VIADD R0, R3, 0x4d ;  /* 0x0000004d03007836 */ /* 0x000fe20000000000 */
[----:B------:R-:W-:Y:S01]  /*31ec0*/  LEA R78, P6, R83, R2, 0x1 ;  /* 0x00000002534e7211 */ /* 0x000fe200078c08ff */
[----:B------:R0:W-:Y:S01]  /*31ed0*/  @P1 STG.E.U16 desc[UR56][R80.64], R79 ;  /* 0x0000004f50001986 */ /* 0x0001e2000c101538 */
[----:B------:R-:W-:Y:S02]  /*31ee0*/  ULDC UR6, c[0x0][0x22c] ;  /* 0x00008b0000067ab9 */ /* 0x000fe40000000800 */
[----:B------:R-:W-:Y:S01]  /*31ef0*/  ISETP.LT.AND P2, PT, R0, UR6, !P0 ;  /* 0x0000000600007c0c */ /* 0x000fe2000c741270 */
[----:B------:R-:W-:Y:S01]  /*31f00*/  VIADD R0, R3, 0x4e ;  /* 0x0000004e03007836 */ /* 0x000fe20000000000 */
[----:B------:R-:W-:Y:S01]  /*31f10*/  ULDC UR6, c[0x0][0x22c] ;  /* 0x00008b0000067ab9 */ /* 0x000fe20000000800 */
[C---:B0-----:R-:W-:Y:S01]  /*31f20*/  LEA.HI.X.SX32 R79, R83.reuse, R248, 0x1, P6 ;  /* 0x000000f8534f7211 */ /* 0x041fe200030f0eff */
[----:B------:R-:W-:Y:S01]  /*31f30*/  VIADD R83, R83, UR4 ;  /* 0x0000000453537c36 */ /* 0x000fe20008000000 */
[----:B------:R-:W-:-:S03]  /*31f40*/  ULDC UR4, c[0x0][0x248] ;  /* 0x0000920000047ab9 */ /* 0x000fc60000000800 */
[C---:B------:R-:W-:Y:S01]  /*31f50*/  VIADD R81, R83.reuse, UR4 ;  /* 0x0000000453517c36 */ /* 0x040fe20008000000 */
[----:B------:R-:W-:Y:S01]  /*31f60*/  ULDC UR4, c[0x0][0x248] ;  /* 0x0000920000047ab9 */ /* 0x000fe20000000800 */
[----:B------:R-:W-:Y:S01]  /*31f70*/  ISETP.LT.AND P1, PT, R0, UR6, !P0 ;  /* 0x0000000600007c0c */ /* 0x000fe2000c721270 */
[----:B------:R0:W-:Y:S01]  /*31f80*/  @P5 STG.E.U16 desc[UR56][R78.64], R61 ;  /* 0x0000003d4e005986 */ /* 0x0001e2000c101538 */
[----:B------:R-:W-:Y:S01]  /*31f90*/  LEA R76, P5, R83, R2, 0x1 ;  /* 0x00000002534c7211 */ /* 0x000fe200078a08ff */
[----:B------:R-:W-:Y:S01]  /*31fa0*/  VIADD R0, R3, 0x4f ;  /* 0x0000004f03007836 */ /* 0x000fe20000000000 */
[----:B------:R-:W-:Y:S01]  /*31fb0*/  ULDC UR6, c[0x0][0x22c] ;  /* 0x00008b0000067ab9 */ /* 0x000fe20000000800 */
[----:B------:R-:W-:Y:S01]  /*31fc0*/  VIADD R85, R81, UR4 ;  /* 0x0000000451557c36 */ /* 0x000fe20008000000 */
[----:B------:R-:W-:Y:S01]  /*31fd0*/  ULDC UR4, c[0x0][0x248] ;  /* 0x0000920000047ab9 */ /* 0x000fe20000000800 */
[----:B------:R-:W-:Y:S02]  /*31fe0*/  LEA.HI.X.SX32 R77, R83, R248, 0x1, P5 ;  /* 0x000000f8534d7211 */ /* 0x000fe400028f0eff */
[----:B------:R-:W-:Y:S01]  /*31ff0*/  VIADD R87, R85, UR4 ;  /* 0x0000000455577c36 */ /* 0x000fe20008000000 */
[----:B------:R-:W-:Y:S01]  /*32000*/  ISETP.LT.AND P5, PT, R0, UR6, !P0 ;  /* 0x0000000600007c0c */ /* 0x000fe2000c7a1270 */
[----:B------:R-:W-:Y:S01]  /*32010*/  ULDC UR6, c[0x0][0x248] ;  /* 0x0000920000067ab9 */ /* 0x000fe20000000800 */
[----:B------:R-:W-:Y:S01]  /*32020*/  PRMT R60, R61, 0x7632, R60 ;  /* 0x000076323d3c7816 */ /* 0x000fe2000000003c */
[----:B------:R-:W-:Y:S01]  /*32030*/  VIADD R89, R87, UR6 ;  /* 0x0000000657597c36 */ /* 0x000fe20008000000 */
[----:B------:R-:W-:Y:S01]  /*32040*/  ULDC UR4, c[0x0][0x248] ;  /* 0x0000920000047ab9 */ /* 0x000fe20000000800 */
[----:B------:R-:W-:Y:S01]  /*32050*/  VIADD R0, R3, 0x50 ;  /* 0x0000005003007836 */ /* 0x000fe20000000000 */
[----:B------:R-:W-:Y:S01]  /*32060*/  ULDC UR6, c[0x0][0x22c] ;  /* 0x00008b0000067ab9 */ /* 0x000fe20000000800 */
[----:B------:R-:W-:Y:S01]  /*32070*/  VIADD R91, R89, UR4 ;  /* 0x00000004595b7c36 */ /* 0x000fe20008000000 */
[----:B------:R-:W-:Y:S01]  /*32080*/  ULDC UR4, c[0x0][0x248] ;  /* 0x0000920000047ab9 */ /* 0x000fe20000000800 */
[----:B------:R1:W-:Y:S01]  /*32090*/  @P4 STG.E.U16 desc[UR56][R76.64], R60 ;  /* 0x0000003c4c004986 */ /* 0x0003e2000c101538 */
[----:B0-----:R-:W-:Y:S01]  /*320a0*/  LEA R78, P4, R81, R2, 0x1 ;  /* 0x00000002514e7211 */ /* 0x001fe200078808ff */
[----:B------:R-:W-:Y:S01]  /*320b0*/  VIADD R61, R91, UR4 ;  /* 0x000000045b3d7c36 */ /* 0x000fe20008000000 */
[----:B------:R-:W-:-:S02]  /*320c0*/  ULDC UR4, c[0x0][0x248] ;  /* 0x0000920000047ab9 */ /* 0x000fc40000000800 */
[----:B------:R-:W-:Y:S01]  /*320d0*/  LEA.HI.X.SX32 R79, R81, R248, 0x1, P4 ;  /* 0x000000f8514f7211 */ /* 0x000fe200020f0eff */
[----:B------:R-:W-:Y:S01]  /*320e0*/  VIADD R83, R61, UR4 ;  /* 0x000000043d537c36 */ /* 0x000fe20008000000 */
[----:B------:R-:W-:Y:S01]  /*320f0*/  ULDC UR4, c[0x0][0x248] ;  /* 0x0000920000047ab9 */ /* 0x000fe20000000800 */
[----:B------:R-:W-:Y:S02]  /*32100*/  ISETP.LT.AND P4, PT, R0, UR7, !P0 ;  /* 0x0000000700007c0c */ /* 0x000fe4000c781270 */
[----:B------:R-:W-:Y:S01]  /*32110*/  VIADD R81, R83, UR4 ;  /* 0x0000000453517c36 */ /* 0x000fe20008000000 */
[----:B------:R0:W-:Y:S01]  /*32120*/  @P3 STG.E.U16 desc[UR56][R78.64], R62 ;  /* 0x0000003e4e003986 */ /* 0x0001e2000c101538 */
[----:B-1----:R-:W-:Y:S01]  /*32130*/  LEA R76, P3, R85, R2, 0x1 ;  /* 0x00000002554c7211 */ /* 0x002fe200078608ff */
[C---:B------:R-:W-:Y:S01]  /*32140*/  VIADD R0, R3.reuse, 0x51 ;  /* 0x0000005103007836 */ /* 0x040fe20000000000 */
[----:B------:R-:W-:Y:S01]  /*32150*/  ULDC UR4, c[0x0][0x248] ;  /* 0x0000920000047ab9 */ /* 0x000fe20000000800 */
[----:B------:R-:W-:Y:S01]  /*32160*/  PRMT R80, R62, 0x7632, R80 ;  /* 0x000076323e507816 */ /* 0x000fe20000000050 */
[----:B------:R-:W-:Y:S01]  /*32170*/  VIADD R60, R3, 0x52 ;  /* 0x00000052033c7836 */ /* 0x000fe20000000000 */
[----:B------:R-:W-:Y:S01]  /*32180*/  LEA.HI.X.SX32 R77, R85, R248, 0x1, P3 ;  /* 0x000000f8554d7211 */ /* 0x000fe200018f0eff */
[----:B------:R-:W-:Y:S01]  /*32190*/  VIADD R102, R3, 0x59 ;  /* 0x0000005903667836 */ /* 0x000fe20000000000 */
[----:B------:R-:W-:Y:S01]  /*321a0*/  ISETP.LT.AND P3, PT, R0, UR6, !P0 ;  /* 0x0000000600007c0c */ /* 0x000fe2000c761270 */
[----:B------:R-:W-:Y:S01]  /*321b0*/  ULDC UR6, c[0x0][0x22c] ;  /* 0x00008b0000067ab9 */ /* 0x000fe20000000800 */
[----:B------:R-:W-:Y:S01]  /*321c0*/  LEA R84, P6, R87, R2, 0x1 ;  /* 0x0000000257547211 */ /* 0x000fe200078c08ff */
[----:B------:R-:W-:Y:S01]  /*321d0*/  ULDC UR7, c[0x0][0x248] ;  /* 0x0000920000077ab9 */ /* 0x000fe20000000800 */
[----:B0-----:R-:W-:Y:S01]  /*321e0*/  VIADD R79, R81, UR4 ;  /* 0x00000004514f7c36 */ /* 0x001fe20008000000 */
[----:B------:R-:W-:-:S03]  /*321f0*/  ULDC UR4, c[0x0][0x248] ;  /* 0x0000920000047ab9 */ /* 0x000fc60000000800 */
[----:B------:R-:W-:Y:S01]  /*32200*/  VIADD R0, R79, UR4 ;  /* 0x000000044f007c36 */ /* 0x000fe20008000000 */
[----:B------:R-:W-:-:S03]  /*32210*/  ULDC UR4, c[0x0][0x248] ;  /* 0x0000920000047ab9 */ /* 0x000fc60000000800 */
[----:B------:R-:W-:Y:S01]  /*32220*/  VIADD R101, R0, UR4 ;  /* 0x0000000400657c36 */ /* 0x000fe20008000000 */
[----:B------:R-:W-:-:S03]  /*32230*/  ULDC UR4, c[0x0][0x248] ;  /* 0x0000920000047ab9 */ /* 0x000fc60000000800 */
[----:B------:R-:W-:Y:S01]  /*32240*/  VIADD R100, R101, UR4 ;  /* 0x0000000465647c36 */ /* 0x000fe20008000000 */
[----:B------:R-:W-:Y:S01]  /*32250*/  ULDC UR4, c[0x0][0x248] ;  /* 0x0000920000047ab9 */ /* 0x000fe20000000800 */
[----:B------:R0:W-:Y:S01]  /*32260*/  @P2 STG.E.U16 desc[UR56][R76.64], R80 ;  /* 0x000000504c002986 */ /* 0x0001e2000c101538 */
[----:B------:R-:W-:Y:S01]  /*32270*/  ISETP.LT.AND P2, PT, R60, UR6, !P0 ;  /* 0x000000063c007c0c */ /* 0x000fe2000c741270 */
[----:B------:R-:W-:Y:S01]  /*32280*/  VIADD R99, R100, UR4 ;  /* 0x0000000464637c36 */ /* 0x000fe20008000000 */
[----:B------:R-:W-:Y:S01]  /*32290*/  LEA.HI.X.SX32 R85, R87, R248, 0x1, P6 ;  /* 0x000000f857557211 */ /* 0x000fe200030f0eff */
[----:B------:R-:W-:Y:S01]  /*322a0*/  ULDC UR6, c[0x0][0x248] ;  /* 0x0000920000067ab9 */ /* 0x000fe20000000800 */
[----:B------:R-:W-:Y:S01]  /*322b0*/  ULDC UR4, c[0x0][0x248] ;  /* 0x0000920000047ab9 */ /* 0x000fe20000000800 */
[----:B------:R-:W-:Y:S01]  /*322c0*/  VIADD R98, R99, UR6 ;  /* 0x0000000663627c36 */ /* 0x000fe20008000000 */
[----:B------:R-:W-:Y:S01]  /*322d0*/  ULDC UR6, c[0x0][0x248] ;  /* 0x0000920000067ab9 */ /* 0x000fe20000000800 */
[----:B------:R1:W-:Y:S01]  /*322e0*/  @P1 STG.E.U16 desc[UR56][R84.64], R63 ;  /* 0x0000003f54001986 */ /* 0x0003e2000c101538 */
[----:B------:R-:W-:-:S02]  /*322f0*/  VIADD R60, R3, 0x53 ;  /* 0x00000053033c7836 */ /* 0x000fc40000000000 */
[----:B------:R-:W-:Y:S01]  /*32300*/  VIADD R97, R98, UR4 ;  /* 0x0000000462617c36 */ /* 0x000fe20008000000 */
[----:B0-----:R-:W-:Y:S01]  /*32310*/  LEA R76, P1, R89, R2, 0x1 ;  /* 0x00000002594c7211 */ /* 0x001fe200078208ff */
[----:B------:R-:W-:Y:S02]  /*32320*/  ULDC UR4, c[0x0][0x22c] ;  /* 0x00008b0000047ab9 */ /* 0x000fe40000000800 */
[----:B------:R-:W-:Y:S01]  /*32330*/  VIADD R96, R97, UR6 ;  /* 0x0000000661607c36 */ /* 0x000fe20008000000 */
[----:B------:R-:W-:Y:S01]  /*32340*/  LEA.HI.X.SX32 R77, R89, R248, 0x1, P1 ;  /* 0x000000f8594d7211 */ /* 0x000fe200008f0eff */
[----:B------:R-:W-:Y:S01]  /*32350*/  ULDC UR6, c[0x0][0x22c] ;  /* 0x00008b0000067ab9 */ /* 0x000fe20000000800 */
[----:B------:R-:W-:Y:S01]  /*32360*/  ISETP.LT.AND P1, PT, R60, UR4, !P0 ;  /* 0x000000043c007c0c */ /* 0x000fe2000c721270 */
[----:B------:R-:W-:Y:S01]  /*32370*/  ULDC UR4, c[0x0][0x248] ;  /* 0x0000920000047ab9 */ /* 0x000fe20000000800 */
[----:B------:R-:W-:Y:S01]  /*32380*/  PRMT R78, R63, 0x7632, R78 ;  /* 0x000076323f4e7816 */ /* 0x000fe2000000004e */
[----:B------:R-:W-:Y:S01]  /*32390*/  VIADD R95, R96, UR4 ;  /* 0x00000004605f7c36 */ /* 0x000fe20008000000 */
[----:B------:R-:W-:-:S03]  /*323a0*/  ULDC UR4, c[0x0][0x248] ;  /* 0x0000920000047ab9 */ /* 0x000fc60000000800 */
[----:B------:R-:W-:Y:S01]  /*323b0*/  VIADD R94, R95, UR4 ;  /* 0x000000045f5e7c36 */ /* 0x000fe20008000000 */
[----:B------:R0:W-:Y:S01]  /*323c0*/  @P5 STG.E.U16 desc[UR56][R76.64], R78 ;  /* 0x0000004e4c005986 */ /* 0x0001e2000c101538 */
[----:B------:R-:W-:Y:S01]  /*323d0*/  ULDC UR4, c[0x0][0x248] ;  /* 0x0000920000047ab9 */ /* 0x000fe20000000800 */
[C---:B------:R-:W-:Y:S01]  /*323e0*/  LEA R62, P5, R91.reuse, R2, 0x1 ;  /* 0x000000025b3e7211 */ /* 0x040fe200078a08ff */
[----:B------:R-:W-:Y:S01]  /*323f0*/  VIADD R93, R94, UR4 ;  /* 0x000000045e5d7c36 */ /* 0x000fe20008000000 */
[----:B------:R-:W-:Y:S02]  /*32400*/  ULDC UR4, c[0x0][0x248] ;  /* 0x0000920000047ab9 */ /* 0x000fe40000000800 */
[----:B-1----:R-:W-:Y:S01]  /*32410*/  LEA.HI.X.SX32 R63, R91, R248, 0x1, P5 ;  /* 0x000000f85b3f7211 */ /* 0x002fe200028f0eff */
[----:B------:R-:W-:Y:S01]  /*32420*/  VIADD R91, R93, UR4 ;  /* 0x000000045d5b7c36 */ /* 0x000fe20008000000 */
[----:B------:R-:W-:Y:S01]  /*32430*/  ULDC UR4, c[0x0][0x248] ;  /* 0x0000920000047ab9 */ /* 0x000fe20000000800 */
[----:B------:R-:W-:-:S02]  /*32440*/  VIADD R60, R3, 0x54 ;  /* 0x00000054033c7836 */ /* 0x000fc40000000000 */
[----:B------:R-:W-:Y:S01]  /*32450*/  VIADD R92, R91, UR4 ;  /* 0x000000045b5c7c36 */ /* 0x000fe20008000000 */
[----:B------:R-:W-:Y:S02]  /*32460*/  ULDC UR4, c[0x0][0x248] ;  /* 0x0000920000047ab9 */ /* 0x000fe40000000800 */
[----:B------:R-:W-:Y:S01]  /*32470*/  ISETP.LT.AND P5, PT, R60, UR6, !P0 ;  /* 0x000000063c007c0c */ /* 0x000fe2000c7a1270 */
[----:B------:R-:W-:Y:S01]  /*32480*/  VIADD R60, R92, UR4 ;  /* 0x000000045c3c7c36 */ /* 0x000fe20008000000 */
[----:B------:R-:W-:Y:S01]  /*32490*/  ULDC UR4, c[0x0][0x248] ;  /* 0x0000920000047ab9 */ /* 0x000fe20000000800 */
[----:B------:R1:W-:Y:S01]  /*324a0*/  @P4 STG.E.U16 desc[UR56][R62.64], R68 ;  /* 0x000000443e004986 */ /* 0x0003e2000c101538 */
[----:B------:R-:W-:Y:S01]  /*324b0*/  PRMT R80, R68, 0x7632, R80 ;  /* 0x0000763244507816 */ /* 0x000fe20000000050 */
[----:B------:R-:W-:Y:S01]  /*324c0*/  VIADD R90, R60, UR4 ;  /* 0x000000043c5a7c36 */ /* 0x000fe20008000000 */
[----:B0-----:R-:W-:Y:S01]  /*324d0*/  LEA R76, P4, R61, R2, 0x1 ;  /* 0x000000023d4c7211 */ /* 0x001fe200078808ff */
[----:B------:R-:W-:Y:S01]  /*324e0*/  ULDC UR4, c[0x0][0x248] ;  /* 0x0000920000047ab9 */ /* 0x000fe20000000800 */
[----:B------:R-:W-:Y:S01]  /*324f0*/  VIADD R78, R3, 0x55 ;  /* 0x00000055034e7836 */ /* 0x000fe20000000000 */
[----:B------:R-:W-:Y:S01]  /*32500*/  ULDC UR6, c[0x0][0x22c] ;  /* 0x00008b0000067ab9 */ /* 0x000fe20000000800 */
[----:B------:R-:W-:Y:S01]  /*32510*/  LEA.HI.X.SX32 R77, R61, R248, 0x1, P4 ;  /* 0x000000f83d4d7211 */ /* 0x000fe200020f0eff */
[----:B-1----:R-:W-:Y:S01]  /*32520*/  VIADD R62, R90, UR4 ;  /* 0x000000045a3e7c36 */ /* 0x002fe20008000000 */
[----:B------:R-:W-:-:S03]  /*32530*/  ULDC UR4, c[0x0][0x248] ;  /* 0x0000920000047ab9 */ /* 0x000fc60000000800 */
[----:B------:R-:W-:Y:S01]  /*32540*/  VIADD R61, R62, UR4 ;  /* 0x000000043e3d7c36 */ /* 0x000fe20008000000 */
[----:B------:R-:W-:Y:S01]  /*32550*/  ULDC UR4, c[0x0][0x248] ;  /* 0x0000920000047ab9 */ /* 0x000fe20000000800 */
[----:B------:R0:W-:Y:S01]  /*32560*/  @P3 STG.E.U16 desc[UR56][R76.64], R80 ;  /* 0x000000504c003986 */ /* 0x0001e2000c101538 */
[----:B------:R-:W-:Y:S01]  /*32570*/  VIADD R68, R3, 0x56 ;  /* 0x0000005603447836 */ /* 0x000fe20000000000 */
[----:B------:R-:W-:Y:S01]  /*32580*/  ISETP.LT.AND P4, PT, R78, UR6, !P0 ;  /* 0x000000064e007c0c */ /* 0x000fe2000c781270 */
[----:B------:R-:W-:Y:S01]  /*32590*/  VIADD R63, R61, UR4 ;  /* 0x000000043d3f7c36 */ /* 0x000fe20008000000 */
[----:B------:R-:W-:Y:S01]  /*325a0*/  ULDC UR6, c[0x0][0x248] ;  /* 0x0000920000067ab9 */ /* 0x000fe20000000800 */
[----:B------:R-:W-:Y:S02]  /*325b0*/  ULDC UR4, c[0x0][0x22c] ;  /* 0x00008b0000047ab9 */ /* 0x000fe40000000800 */
[----:B------:R-:W-:Y:S01]  /*325c0*/  VIADD R87, R63, UR6 ;  /* 0x000000063f577c36 */ /* 0x000fe20008000000 */
[----:B------:R-:W-:Y:S01]  /*325d0*/  ULDC UR6, c[0x0][0x248] ;  /* 0x0000920000067ab9 */ /* 0x000fe20000000800 */
[----:B0-----:R-:W-:-:S04]  /*325e0*/  LEA R76, P3, R83, R2, 0x1 ;  /* 0x00000002534c7211 */ /* 0x001fc800078608ff */
[----:B------:R-:W-:Y:S02]  /*325f0*/  LEA.HI.X.SX32 R77, R83, R248, 0x1, P3 ;  /* 0x000000f8534d7211 */ /* 0x000fe400018f0eff */
[----:B------:R-:W-:Y:S01]  /*32600*/  ISETP.LT.AND P3, PT, R68, UR4, !P0 ;  /* 0x0000000444007c0c */ /* 0x000fe2000c761270 */
[----:B------:R-:W-:Y:S02]  /*32610*/  ULDC UR4, c[0x0][0x248] ;  /* 0x0000920000047ab9 */ /* 0x000fe40000000800 */
[----:B------:R-:W-:Y:S01]  /*32620*/  VIADD R85, R87, UR4 ;  /* 0x0000000457557c36 */ /* 0x000fe20008000000 */
[----:B------:R-:W-:-:S03]  /*32630*/  ULDC UR4, c[0x0][0x248] ;  /* 0x0000920000047ab9 */ /* 0x000fc60000000800 */
[----:B------:R-:W-:Y:S01]  /*32640*/  VIADD R86, R85, UR4 ;  /* 0x0000000455567c36 */ /* 0x000fe20008000000 */
[----:B------:R-:W-:Y:S01]  /*32650*/  ULDC UR4, c[0x0][0x248] ;  /* 0x0000920000047ab9 */ /* 0x000fe20000000800 */
[----:B------:R0:W-:Y:S01]  /*32660*/  @P2 STG.E.U16 desc[UR56][R76.64], R69 ;  /* 0x000000454c002986 */ /* 0x0001e2000c101538 */
[----:B------:R-:W-:Y:S02]  /*32670*/  VIADD R78, R3, 0x57 ;  /* 0x00000057034e7836 */ /* 0x000fe40000000000 */
[----:B------:R-:W-:Y:S01]  /*32680*/  VIADD R84, R86, UR4 ;  /* 0x0000000456547c36 */ /* 0x000fe20008000000 */
[----:B------:R-:W-:-:S03]  /*32690*/  ULDC UR4, c[0x0][0x22c] ;  /* 0x00008b0000047ab9 */ /* 0x000fc60000000800 */
[----:B------:R-:W-:Y:S01]  /*326a0*/  VIADD R68, R84, UR6 ;  /* 0x0000000654447c36 */ /* 0x000fe20008000000 */
[----:B------:R-:W-:Y:S01]  /*326b0*/  PRMT R80, R69, 0x7632, R80 ;  /* 0x0000763245507816 */ /* 0x000fe20000000050 */
        /* <DEDUP_REMOVED lines=9> */
[----:B------:R0:W-:Y:S02]  /*32750*/  @P1 STG.E.U16 desc[UR56][R76.64], R80 ;  /* 0x000000504c001986 */ /* 0x0001e4000c101538 */
[----:B------:R-:W-:Y:S01]  /*32760*/  VIADD R81, R83, UR4 ;  /* 0x0000000453517c36 */ /* 0x000fe20008000000 */
[----:B------:R-:W-:-:S03]  /*32770*/  ULDC UR4, c[0x0][0x248] ;  /* 0x0000920000047ab9 */ /* 0x000fc60000000800 */
[----:B------:R-:W-:Y:S01]  /*32780*/  VIADD R82, R81, UR4 ;  /* 0x0000000451527c36 */ /* 0x000fe20008000000 */
[----:B------:R-:W-:Y:S01]  /*32790*/  ULDC UR4, c[0x0][0x248] ;  /* 0x0000920000047ab9 */ /* 0x000fe20000000800 */
[----:B0-----:R-:W-:Y:S01]  /*327a0*/  LEA R76, P1, R79, R2, 0x1 ;  /* 0x000000024f4c7211 */ /* 0x001fe200078208ff */
[----:B------:R-:W-:-:S03]  /*327b0*/  VIADD R78, R3, 0x58 ;  /* 0x00000058034e7836 */ /* 0x000fc60000000000 */
[----:B------:R-:W-:Y:S01]  /*327c0*/  LEA.HI.X.SX32 R77, R79, R248, 0x1, P1 ;  /* 0x000000f84f4d7211 */ /* 0x000fe200008f0eff */
[----:B------:R-:W-:Y:S01]  /*327d0*/  VIADD R79, R82, UR4 ;  /* 0x00000004524f7c36 */ /* 0x000fe20008000000 */
[----:B------:R-:W-:-:S03]  /*327e0*/  ULDC UR4, c[0x0][0x248] ;  /* 0x0000920000047ab9 */ /* 0x000fc60000000800 */
[----:B------:R-:W-:Y:S01]  /*327f0*/  VIADD R80, R79, UR4 ;  /* 0x000000044f507c36 */ /* 0x000fe20008000000 */
[----:B------:R-:W-:Y:S01]  /*32800*/  ULDC UR4, c[0x0][0x248] ;  /* 0x0000920000047ab9 */ /* 0x000fe20000000800 */
[----:B------:R-:W-:Y:S01]  /*32810*/  ISETP.LT.AND P1, PT, R78, UR6, !P0 ;  /* 0x000000064e007c0c */ /* 0x000fe2000c721270 */
[----:B------:R0:W-:Y:S01]  /*32820*/  @P5 STG.E.U16 desc[UR56][R76.64], R70 ;  /* 0x000000464c005986 */ /* 0x0001e2000c101538 */
[----:B------:R-:W-:Y:S01]  /*32830*/  VIADD R78, R80, UR4 ;  /* 0x00000004504e7c36 */ /* 0x000fe20008000000 */
[----:B------:R-:W-:Y:S01]  /*32840*/  ULDC UR4, c[0x0][0x248] ;  /* 0x0000920000047ab9 */ /* 0x000fe20000000800 */
[----:B------:R-:W-:Y:S01]  /*32850*/  LEA R88, P5, R0, R2, 0x1 ;  /* 0x0000000200587211 */ /* 0x000fe200078a08ff */
[----:B------:R-:W-:Y:S01]  /*32860*/  ULDC UR6, c[0x0][0x22c] ;  /* 0x00008b0000067ab9 */ /* 0x000fe20000000800 */
[----:B------:R-:W-:Y:S02]  /*32870*/  PRMT R103, R70, 0x7632, R103 ;  /* 0x0000763246677816 */ /* 0x000fe40000000067 */
[----:B------:R-:W-:Y:S01]  /*32880*/  LEA.HI.X.SX32 R89, R0, R248, 0x1, P5 ;  /* 0x000000f800597211 */ /* 0x000fe200028f0eff */
[----:B0-----:R-:W-:Y:S01]  /*32890*/  VIADD R77, R78, UR4 ;  /* 0x000000044e4d7c36 */ /* 0x001fe20008000000 */
[----:B------:R-:W-:Y:S01]  /*328a0*/  ULDC UR4, c[0x0][0x248] ;  /* 0x0000920000047ab9 */ /* 0x000fe20000000800 */
[----:B------:R-:W-:-:S02]  /*328b0*/  VIADD R0, R3, 0x5a ;  /* 0x0000005a03007836 */ /* 0x000fc40000000000 */
[----:B------:R-:W-:Y:S01]  /*328c0*/  VIADD R76, R77, UR4 ;  /* 0x000000044d4c7c36 */ /* 0x000fe20008000000 */
[----:B------:R-:W-:Y:S01]  /*328d0*/  ULDC UR4, c[0x0][0x248] ;  /* 0x0000920000047ab9 */ /* 0x000fe20000000800 */
[----:B------:R-:W-:Y:S01]  /*328e0*/  ISETP.LT.AND P5, PT, R102, UR6, !P0 ;  /* 0x0000000666007c0c */ /* 0x000fe2000c7a1270 */
[----:B------:R-:W-:Y:S01]  /*328f0*/  ULDC UR6, c[0x0][0x22c] ;  /* 0x00008b0000067ab9 */ /* 0x000fe20000000800 */
[----:B------:R-:W-:Y:S01]  /*32900*/  VIADD R70, R76, UR4 ;  /* 0x000000044c467c36 */ /* 0x000fe20008000000 */
[----:B------:R0:W-:Y:S01]  /*32910*/  @P4 STG.E.U16 desc[UR56][R88.64], R103 ;  /* 0x0000006758004986 */ /* 0x0001e2000c101538 */
[----:B------:R-:W-:Y:S01]  /*32920*/  ULDC UR4, c[0x0][0x248] ;  /* 0x0000920000047ab9 */ /* 0x000fe20000000800 */
[----:B------:R-:W-:Y:S01]  /*32930*/  ISETP.LT.AND P4, PT, R0, UR6, !P0 ;  /* 0x0000000600007c0c */ /* 0x000fe2000c781270 */
[----:B------:R-:W-:Y:S01]  /*32940*/  VIADD R0, R70, UR4 ;  /* 0x0000000446007c36 */ /* 0x000fe20008000000 */
[----:B------:R-:W-:Y:S01]  /*32950*/  ULDC UR4, c[0x0][0x248] ;  /* 0x0000920000047ab9 */ /* 0x000fe20000000800 */
[----:B------:R-:W-:-:S02]  /*32960*/  ULDC UR6, c[0x0][0x248] ;  /* 0x0000920000067ab9 */ /* 0x000fc40000000800 */
[----:B------:R-:W-:Y:S01]  /*32970*/  VIADD R161, R0, UR4 ;  /* 0x0000000400a17c36 */ /* 0x000fe20008000000 */
[----:B------:R-:W-:Y:S01]  /*32980*/  ULDC UR4, c[0x0][0x248] ;  /* 0x0000920000047ab9 */ /* 0x000fe20000000800 */
[----:B0-----:R-:W-:Y:S02]  /*32990*/  LEA R88, P6, R101, R2, 0x1 ;  /* 0x0000000265587211 */ /* 0x001fe400078c08ff */
[----:B------:R-:W-:Y:S01]  /*329a0*/  VIADD R126, R161, UR6 ;  /* 0x00000006a17e7c36 */ /* 0x000fe20008000000 */
[----:B------:R-:W-:Y:S01]  /*329b0*/  ULDC UR6, c[0x0][0x248] ;  /* 0x0000920000067ab9 */ /* 0x000fe20000000800 */
[----:B------:R-:W-:Y:S02]  /*329c0*/  LEA.HI.X.SX32 R89, R101, R248, 0x1, P6 ;  /* 0x000000f865597211 */ /* 0x000fe400030f0eff */
[----:B------:R-:W-:Y:S01]  /*329d0*/  VIADD R57, R126, UR4 ;  /* 0x000000047e397c36 */ /* 0x000fe20008000000 */
[----:B------:R-:W-:Y:S01]  /*329e0*/  ULDC UR4, c[0x0][0x22c] ;  /* 0x00008b0000047ab9 */ /* 0x000fe20000000800 */
[----:B------:R-:W-:Y:S01]  /*329f0*/  VIADD R102, R3, 0x5b ;  /* 0x0000005b03667836 */ /* 0x000fe20000000000 */
[----:B------:R0:W-:Y:S01]  /*32a00*/  @P3 STG.E.U16 desc[UR56][R88.64], R71 ;  /* 0x0000004758003986 */ /* 0x0001e2000c101538 */
        /* <DEDUP_REMOVED lines=10> */
[----:B------:R-:W-:-:S03]  /*32ab0*/  ULDC UR4, c[0x0][0x248] ;  /* 0x0000920000047ab9 */ /* 0x000fc60000000800 */
        /* <DEDUP_REMOVED lines=14> */
[----:B------:R0:W-:Y:S01]  /*32ba0*/  @P1 STG.E.U16 desc[UR56][R88.64], R64 ;  /* 0x0000004058001986 */ /* 0x0001e2000c101538 */
[----:B------:R-:W-:Y:S01]  /*32bb0*/  ISETP.LT.AND P2, PT, R71, UR6, !P0 ;  /* 0x0000000647007c0c */ /* 0x000fe2000c741270 */
[----:B------:R-:W-:Y:S01]  /*32bc0*/  VIADD R58, R59, UR4 ;  /* 0x000000043b3a7c36 */ /* 0x000fe20008000000 */
[----:B------:R-:W-:Y:S01]  /*32bd0*/  PRMT R71, R64, 0x7632, R71 ;  /* 0x0000763240477816 */ /* 0x000fe20000000047 */
[----:B------:R-:W-:Y:S01]  /*32be0*/  ULDC UR4, c[0x0][0x248] ;  /* 0x0000920000047ab9 */ /* 0x000fe20000000800 */
[----:B------:R-:W-:Y:S01]  /*32bf0*/  ULDC UR6, c[0x0][0x22c] ;  /* 0x00008b0000067ab9 */ /* 0x000fe20000000800 */
[----:B------:R-:W-:Y:S01]  /*32c00*/  VIADD R158, R58, UR4 ;  /* 0x000000043a9e7c36 */ /* 0x000fe20008000000 */
[----:B------:R-:W-:Y:S01]  /*32c10*/  ULDC UR4, c[0x0][0x248] ;  /* 0x0000920000047ab9 */ /* 0x000fe20000000800 */
[----:B0-----:R-:W-:Y:S01]  /*32c20*/  LEA R88, P1, R98, R2, 0x1 ;  /* 0x0000000262587211 */ /* 0x001fe200078208ff */
[----:B------:R-:W-:-:S03]  /*32c30*/  VIADD R64, R3, 0x5d ;  /* 0x0000005d03407836 */ /* 0x000fc60000000000 */
[----:B------:R-:W-:Y:S01]  /*32c40*/  LEA.HI.X.SX32 R89, R98, R248, 0x1, P1 ;  /* 0x000000f862597211 */ /* 0x000fe200008f0eff */
[----:B------:R-:W-:Y:S01]  /*32c50*/  VIADD R130, R158, UR4 ;  /* 0x000000049e827c36 */ /* 0x000fe20008000000 */
[----:B------:R-:W-:Y:S01]  /*32c60*/  ISETP.LT.AND P1, PT, R64, UR6, !P0 ;  /* 0x0000000640007c0c */ /* 0x000fe2000c721270 */
[----:B------:R-:W-:Y:S01]  /*32c70*/  VIADD R64, R3, 0x5e ;  /* 0x0000005e03407836 */ /* 0x000fe20000000000 */
[----:B------:R-:W-:Y:S01]  /*32c80*/  ULDC UR6, c[0x0][0x248] ;  /* 0x0000920000067ab9 */ /* 0x000fe20000000800 */
[----:B------:R0:W-:Y:S01]  /*32c90*/  @P5 STG.E.U16 desc[UR56][R88.64], R71 ;  /* 0x0000004758005986 */ /* 0x0001e2000c101538 */
[----:B------:R-:W-:Y:S01]  /*32ca0*/  ULDC UR4, c[0x0][0x22c] ;  /* 0x00008b0000047ab9 */ /* 0x000fe20000000800 */
        /* <DEDUP_REMOVED lines=12> */
[----:B------:R-:W-:Y:S01]  /*32d70*/  LEA R64, P4, R96, R2, 0x1 ;  /* 0x0000000260407211 */ /* 0x000fe200078808ff */
[----:B------:R-:W-:Y:S02]  /*32d80*/  ULDC UR4, c[0x0][0x248] ;  /* 0x0000920000047ab9 */ /* 0x000fe40000000800 */
[----:B------:R-:W-:Y:S01]  /*32d90*/  VIADD R45, R156, UR4 ;  /* 0x000000049c2d7c36 */ /* 0x000fe20008000000 */
[----:B------:R-:W-:Y:S01]  /*32da0*/  ULDC UR4, c[0x0][0x248] ;  /* 0x0000920000047ab9 */ /* 0x000fe20000000800 */
[----:B------:R-:W-:Y:S01]  /*32db0*/  VIADD R71, R3, 0x6f ;  /* 0x0000006f03477836 */ /* 0x000fe20000000000 */
[----:B0-----:R-:W-:-:S02]  /*32dc0*/  PRMT R88, R65, 0x7632, R88 ;  /* 0x0000763241587816 */ /* 0x001fc40000000058 */
[----:B------:R-:W-:Y:S01]  /*32dd0*/  LEA.HI.X.SX32 R65, R96, R248, 0x1, P4 ;  /* 0x000000f860417211 */ /* 0x000fe200020f0eff */
[----:B------:R-:W-:Y:S01]  /*32de0*/  VIADD R44, R45, UR4 ;  /* 0x000000042d2c7c36 */ /* 0x000fe20008000000 */
[----:B------:R-:W-:Y:S01]  /*32df0*/  ULDC UR4, c[0x0][0x248] ;  /* 0x0000920000047ab9 */ /* 0x000fe20000000800 */
[----:B------:R-:W-:Y:S01]  /*32e00*/  ISETP.LT.AND P4, PT, R71, UR5, !P0 ;  /* 0x0000000547007c0c */ /* 0x000fe2000c781270 */
[----:B------:R-:W-:Y:S01]  /*32e10*/  VIADD R71, R3, 0x6e ;  /* 0x0000006e03477836 */ /* 0x000fe20000000000 */
[----:B------:R0:W-:Y:S01]  /*32e20*/  @P3 STG.E.U16 desc[UR56][R64.64], R88 ;  /* 0x0000005840003986 */ /* 0x0001e2000c101538 */
        /* <DEDUP_REMOVED lines=14> */
[----:B------:R-:W-:Y:S01]  /*32f10*/  PRMT R71, R66, 0x7632, R71 ;  /* 0x0000763242477816 */ /* 0x000fe20000000047 */
[----:B------:R-:W-:Y:S01]  /*32f20*/  VIADD R153, R46, UR4 ;  /* 0x000000042e997c36 */ /* 0x000fe20008000000 */
[----:B------:R-:W-:-:S03]  /*32f30*/  ULDC UR4, c[0x0][0x22c] ;  /* 0x00008b0000047ab9 */ /* 0x000fc60000000800 */
[----:B------:R-:W-:Y:S01]  /*32f40*/  VIADD R152, R153, UR5 ;  /* 0x0000000599987c36 */ /* 0x000fe20008000000 */
[----:B------:R-:W-:Y:S01]  /*32f50*/  ULDC UR5, c[0x0][0x22c] ;  /* 0x00008b0000057ab9 */ /* 0x000fe20000000800 */
[----:B0-----:R-:W-:Y:S01]  /*32f60*/  LEA R64, P2, R94, R2, 0x1 ;  /* 0x000000025e407211 */ /* 0x001fe200078408ff */
[----:B------:R-:W-:-:S03]  /*32f70*/  VIADD R66, R3, 0x6d ;  /* 0x0000006d03427836 */ /* 0x000fc60000000000 */
        /* <DEDUP_REMOVED lines=32> */
[----:B------:R0:W-:Y:S01]  /*33180*/  @P5 STG.E.U16 desc[UR56][R64.64], R67 ;  /* 0x0000004340005986 */ /* 0x0001e2000c101538 */
[----:B------:R-:W-:Y:S02]  /*33190*/  ULDC UR8, c[0x0][0x248] ;  /* 0x0000920000087ab9 */ /* 0x000fe40000000800 */
[----:B------:R-:W-:Y:S01]  /*331a0*/  VIADD R33, R146, UR9 ;  /* 0x0000000992217c36 */ /* 0x000fe20008000000 */
[----:B------:R-:W-:Y:S01]  /*331b0*/  LEA R104, P5, R91, R2, 0x1 ;  /* 0x000000025b687211 */ /* 0x000fe200078a08ff */
[----:B------:R-:W-:Y:S02]  /*331c0*/  ULDC UR9, c[0x0][0x248] ;  /* 0x0000920000097ab9 */ /* 0x000fe40000000800 */
[----:B------:R-:W-:Y:S01]  /*331d0*/  VIADD R32, R33, UR4 ;  /* 0x0000000421207c36 */ /* 0x000fe20008000000 */
[----:B------:R-:W-:Y:S01]  /*331e0*/  LEA.HI.X.SX32 R105, R91, R248, 0x1, P5 ;  /* 0x000000f85b697211 */ /* 0x000fe200028f0eff */
[----:B------:R-:W-:-:S02]  /*331f0*/  ULDC UR4, c[0x0][0x248] ;  /* 0x0000920000047ab9 */ /* 0x000fc40000000800 */
[----:B------:R-:W-:Y:S01]  /*33200*/  VIADD R145, R32, UR10 ;  /* 0x0000000a20917c36 */ /* 0x000fe20008000000 */
[-C--:B------:R-:W-:Y:S01]  /*33210*/  LEA R244, P6, R92, R2.reuse, 0x1 ;  /* 0x000000025cf47211 */ /* 0x080fe200078c08ff */
[----:B------:R-:W-:Y:S01]  /*33220*/  VIADD R66, R3, 0x5f ;  /* 0x0000005f03427836 */ /* 0x000fe20000000000 */
[----:B------:R-:W-:Y:S01]  /*33230*/  LEA R106, P5, R60, R2, 0x1 ;  /* 0x000000023c6a7211 */ /* 0x000fe200078a08ff */
[----:B------:R-:W-:Y:S01]  /*33240*/  VIADD R144, R145, UR11 ;  /* 0x0000000b91907c36 */ /* 0x000fe20008000000 */
[-C--:B------:R-:W-:Y:S01]  /*33250*/  LEA.HI.X.SX32 R245, R92, R248.reuse, 0x1, P6 ;  /* 0x000000f85cf57211 */ /* 0x080fe200030f0eff */
[----:B------:R-:W-:Y:S01]  /*33260*/  ULDC UR11, c[0x0][0x248] ;  /* 0x00009200000b7ab9 */ /* 0x000fe20000000800 */
[----:B0-----:R-:W-:Y:S01]  /*33270*/  PRMT R67, R67, 0x7632, R67 ;  /* 0x0000763243437816 */ /* 0x001fe20000000043 */
[----:B------:R-:W-:Y:S01]  /*33280*/  VIADD R39, R144, UR6 ;  /* 0x0000000690277c36 */ /* 0x000fe20008000000 */
[----:B------:R-:W-:Y:S01]  /*33290*/  LEA.HI.X.SX32 R107, R60, R248, 0x1, P5 ;  /* 0x000000f83c6b7211 */ /* 0x000fe200028f0eff */
[----:B------:R-:W-:Y:S01]  /*332a0*/  ULDC UR6, c[0x0][0x248] ;  /* 0x0000920000067ab9 */ /* 0x000fe20000000800 */
[----:B------:R-:W-:Y:S01]  /*332b0*/  ULDC UR10, c[0x0][0x248] ;  /* 0x00009200000a7ab9 */ /* 0x000fe20000000800 */
[----:B------:R-:W-:Y:S01]  /*332c0*/  VIADD R38, R39, UR7 ;  /* 0x0000000727267c36 */ /* 0x000fe20008000000 */
[----:B------:R-:W-:Y:S01]  /*332d0*/  LEA R102, P6, R90, R2, 0x1 ;  /* 0x000000025a667211 */ /* 0x000fe200078c08ff */
[----:B------:R-:W-:-:S02]  /*332e0*/  ULDC UR7, c[0x0][0x248] ;  /* 0x0000920000077ab9 */ /* 0x000fc40000000800 */
[----:B------:R-:W-:Y:S01]  /*332f0*/  VIADD R143, R38, UR5 ;  /* 0x00000005268f7c36 */ /* 0x000fe20008000000 */
[----:B------:R-:W-:Y:S01]  /*33300*/  LEA R246, P5, R62, R2, 0x1 ;  /* 0x000000023ef67211 */ /* 0x000fe200078a08ff */
[----:B------:R-:W-:Y:S02]  /*33310*/  ULDC UR5, c[0x0][0x248] ;  /* 0x0000920000057ab9 */ /* 0x000fe40000000800 */
[----:B------:R-:W-:Y:S01]  /*33320*/  VIADD R142, R143, UR8 ;  /* 0x000000088f8e7c36 */ /* 0x000fe20008000000 */
[-C--:B------:R-:W-:Y:S01]  /*33330*/  LEA.HI.X.SX32 R103, R90, R248.reuse, 0x1, P6 ;  /* 0x000000f85a677211 */ /* 0x080fe200030f0eff */
[----:B------:R-:W-:Y:S02]  /*33340*/  ULDC UR8, c[0x0][0x248] ;  /* 0x0000920000087ab9 */ /* 0x000fe40000000800 */
[----:B------:R-:W-:Y:S01]  /*33350*/  VIADD R27, R142, UR4 ;  /* 0x000000048e1b7c36 */ /* 0x000fe20008000000 */
[----:B------:R-:W-:Y:S01]  /*33360*/  LEA.HI.X.SX32 R247, R62, R248, 0x1, P5 ;  /* 0x000000f83ef77211 */ /* 0x000fe200028f0eff */
[----:B------:R-:W-:-:S02]  /*33370*/  ULDC UR4, c[0x0][0x248] ;  /* 0x0000920000047ab9 */ /* 0x000fc40000000800 */
[----:B------:R-:W-:Y:S01]  /*33380*/  VIADD R26, R27, UR9 ;  /* 0x000000091b1a7c36 */ /* 0x000fe20008000000 */
[-C--:B------:R-:W-:Y:S01]  /*33390*/  LEA R60, P6, R61, R2.reuse, 0x1 ;  /* 0x000000023d3c7211 */ /* 0x080fe200078c08ff */
[----:B------:R-:W-:Y:S01]  /*333a0*/  ULDC UR9, c[0x0][0x248] ;  /* 0x0000920000097ab9 */ /* 0x000fe20000000800 */
[----:B------:R-:W-:Y:S01]  /*333b0*/  LEA R100, P5, R63, R2, 0x1 ;  /* 0x000000023f647211 */ /* 0x000fe200078a08ff */
[----:B------:R-:W-:Y:S01]  /*333c0*/  VIADD R141, R26, UR6 ;  /* 0x000000061a8d7c36 */ /* 0x000fe20008000000 */
[-C--:B------:R-:W-:Y:S01]  /*333d0*/  LEA.HI.X.SX32 R61, R61, R248.reuse, 0x1, P6 ;  /* 0x000000f83d3d7211 */ /* 0x080fe200030f0eff */
[----:B------:R-:W-:Y:S01]  /*333e0*/  ULDC UR6, c[0x0][0x22c] ;  /* 0x00008b0000067ab9 */ /* 0x000fe20000000800 */
[----:B------:R-:W-:Y:S01]  /*333f0*/  LEA.HI.X.SX32 R101, R63, R248, 0x1, P5 ;  /* 0x000000f83f657211 */ /* 0x000fe200028f0eff */
        /* <DEDUP_REMOVED lines=15> */
[----:B------:R-:W-:-:S02]  /*334f0*/  LEA.HI.X.SX32 R97, R84, R248, 0x1, P5 ;  /* 0x000000f854617211 */ /* 0x000fc400028f0eff */
[CC--:B------:R-:W-:Y:S02]  /*33500*/  LEA R94, P6, R68.reuse, R2.reuse, 0x1 ;  /* 0x00000002445e7211 */ /* 0x0c0fe400078c08ff */
[----:B------:R-:W-:Y:S01]  /*33510*/  LEA R92, P5, R69, R2, 0x1 ;  /* 0x00000002455c7211 */ /* 0x000fe200078a08ff */
[----:B------:R-:W-:Y:S01]  /*33520*/  VIADD R138, R139, UR4 ;  /* 0x000000048b8a7c36 */ /* 0x000fe20008000000 */
[-C--:B------:R-:W-:Y:S01]  /*33530*/  LEA.HI.X.SX32 R95, R68, R248.reuse, 0x1, P6 ;  /* 0x000000f8445f7211 */ /* 0x080fe200030f0eff */
[----:B------:R-:W-:Y:S01]  /*33540*/  ULDC UR4, c[0x0][0x248] ;  /* 0x0000920000047ab9 */ /* 0x000fe20000000800 */
[----:B------:R-:W-:Y:S02]  /*33550*/  LEA.HI.X.SX32 R93, R69, R248, 0x1, P5 ;  /* 0x000000f8455d7211 */ /* 0x000fe400028f0eff */
[-C--:B------:R-:W-:Y:S02]  /*33560*/  LEA R68, P6, R83, R2.reuse, 0x1 ;  /* 0x0000000253447211 */ /* 0x080fe400078c08ff */
        /* <DEDUP_REMOVED lines=19> */
[C---:B------:R-:W-:Y:S01]  /*336a0*/  LEA R80, P5, R77.reuse, R2, 0x1 ;  /* 0x000000024d507211 */ /* 0x040fe200078a08ff */
[----:B------:R-:W-:Y:S01]  /*336b0*/  VIADD R31, R136, UR4 ;  /* 0x00000004881f7c36 */ /* 0x000fe20008000000 */
[----:B------:R-:W-:Y:S02]  /*336c0*/  ULDC UR4, c[0x0][0x248] ;  /* 0x0000920000047ab9 */ /* 0x000fe40000000800 */
[----:B------:R-:W-:Y:S02]  /*336d0*/  LEA.HI.X.SX32 R81, R77, R248, 0x1, P5 ;  /* 0x000000f84d517211 */ /* 0x000fe400028f0eff */
[C---:B------:R-:W-:Y:S01]  /*336e0*/  LEA R78, P5, R76.reuse, R2, 0x1 ;  /* 0x000000024c4e7211 */ /* 0x040fe200078a08ff */
[----:B------:R-:W-:Y:S01]  /*336f0*/  VIADD R30, R31, UR4 ;  /* 0x000000041f1e7c36 */ /* 0x000fe20008000000 */
[----:B------:R-:W-:Y:S02]  /*33700*/  ULDC UR4, c[0x0][0x248] ;  /* 0x0000920000047ab9 */ /* 0x000fe40000000800 */
[----:B------:R-:W-:-:S02]  /*33710*/  LEA.HI.X.SX32 R79, R76, R248, 0x1, P5 ;  /* 0x000000f84c4f7211 */ /* 0x000fc400028f0eff */
[----:B------:R-:W-:Y:S01]  /*33720*/  LEA R76, P5, R70, R2, 0x1 ;  /* 0x00000002464c7211 */ /* 0x000fe200078a08ff */
[----:B------:R-:W-:Y:S01]  /*33730*/  VIADD R13, R30, UR4 ;  /* 0x000000041e0d7c36 */ /* 0x000fe20008000000 */
[----:B------:R-:W-:Y:S01]  /*33740*/  ISETP.LT.AND P6, PT, R66, UR12, !P0 ;  /* 0x0000000c42007c0c */ /* 0x000fe2000c7c1270 */
[----:B------:R-:W-:Y:S01]  /*33750*/  ULDC UR4, c[0x0][0x248] ;  /* 0x0000920000047ab9 */ /* 0x000fe20000000800 */
[----:B------:R-:W-:Y:S01]  /*33760*/  LEA.HI.X.SX32 R77, R70, R248, 0x1, P5 ;  /* 0x000000f8464d7211 */ /* 0x000fe200028f0eff */
[----:B------:R-:W-:Y:S01]  /*33770*/  VIADD R66, R3, 0x60 ;  /* 0x0000006003427836 */ /* 0x000fe20000000000 */
[C---:B------:R-:W-:Y:S01]  /*33780*/  LEA R70, P5, R0.reuse, R2, 0x1 ;  /* 0x0000000200467211 */ /* 0x040fe200078a08ff */
[----:B------:R-:W-:Y:S01]  /*33790*/  VIADD R12, R13, UR4 ;  /* 0x000000040d0c7c36 */ /* 0x000fe20008000000 */
[----:B------:R-:W-:Y:S01]  /*337a0*/  ULDC UR4, c[0x0][0x248] ;  /* 0x0000920000047ab9 */ /* 0x000fe20000000800 */
[----:B------:R-:W-:Y:S01]  /*337b0*/  ULDC UR12, c[0x0][0x248] ;  /* 0x00009200000c7ab9 */ /* 0x000fe20000000800 */
[----:B------:R-:W-:Y:S01]  /*337c0*/  LEA.HI.X.SX32 R71, R0, R248, 0x1, P5 ;  /* 0x000000f800477211 */ /* 0x000fe200028f0eff */
[----:B------:R-:W-:Y:S01]  /*337d0*/  VIADD R25, R12, UR4 ;  /* 0x000000040c197c36 */ /* 0x000fe20008000000 */
[----:B------:R-:W-:Y:S01]  /*337e0*/  ISETP.LT.AND P5, PT, R66, UR6, !P0 ;  /* 0x0000000642007c0c */ /* 0x000fe2000c7a1270 */
[----:B------:R-:W-:Y:S01]  /*337f0*/  VIADD R0, R3, 0x61 ;  /* 0x0000006103007836 */ /* 0x000fe20000000000 */
[----:B------:R-:W-:Y:S01]  /*33800*/  ULDC UR4, c[0x0][0x248] ;  /* 0x0000920000047ab9 */ /* 0x000fe20000000800 */
[----:B------:R-:W-:Y:S01]  /*33810*/  @P6 STG.E.U16 desc[UR56][R104.64], R67 ;  /* 0x0000004368006986 */ /* 0x000fe2000c101538 */
[----:B------:R-:W-:Y:S01]  /*33820*/  VIADD R24, R25, UR4 ;  /* 0x0000000419187c36 */ /* 0x000fe20008000000 */
[----:B------:R-:W-:Y:S01]  /*33830*/  ULDC UR4, c[0x0][0x248] ;  /* 0x0000920000047ab9 */ /* 0x000fe20000000800 */
[----:B------:R-:W-:Y:S01]  /*33840*/  ISETP.LT.AND P6, PT, R0, UR5, !P0 ;  /* 0x0000000500007c0c */ /* 0x000fe2000c7c1270 */
[C---:B------:R-:W-:Y:S01]  /*33850*/  VIADD R0, R3.reuse, 0x6a ;  /* 0x0000006a03007836 */ /* 0x040fe20000000000 */
[----:B------:R-:W-:Y:S01]  /*33860*/  ULDC UR5, c[0x0][0x22c] ;  /* 0x00008b0000057ab9 */ /* 0x000fe20000000800 */
[----:B------:R-:W-:Y:S01]  /*33870*/  VIADD R23, R24, UR4 ;  /* 0x0000000418177c36 */ /* 0x000fe20008000000 */
[----:B------:R-:W-:Y:S01]  /*33880*/  ULDC UR4, c[0x0][0x248] ;  /* 0x0000920000047ab9 */ /* 0x000fe20000000800 */
[----:B------:R-:W-:Y:S01]  /*33890*/  VIADD R66, R3, 0x67 ;  /* 0x0000006703427836 */ /* 0x000fe20000000000 */
[----:B------:R-:W-:Y:S01]  /*338a0*/  ULDC UR6, c[0x0][0x248] ;  /* 0x0000920000067ab9 */ /* 0x000fe20000000800 */
[----:B------:R-:W-:Y:S01]  /*338b0*/  VIADD R22, R23, UR4 ;  /* 0x0000000417167c36 */ /* 0x000fe20008000000 */
[----:B------:R0:W-:Y:S01]  /*338c0*/  @P5 STG.E.U16 desc[UR56][R244.64], R52 ;  /* 0x00000034f4005986 */ /* 0x0001e2000c101538 */
[----:B------:R-:W-:Y:S01]  /*338d0*/  ISETP.LT.AND P5, PT, R0, UR5, !P0 ;  /* 0x0000000500007c0c */ /* 0x000fe2000c7a1270 */
[----:B------:R-:W-:Y:S01]  /*338e0*/  ULDC UR4, c[0x0][0x248] ;  /* 0x0000920000047ab9 */ /* 0x000fe20000000800 */
[----:B------:R-:W-:Y:S01]  /*338f0*/  VIADD R0, R3, 0x63 ;  /* 0x0000006303007836 */ /* 0x000fe20000000000 */
[----:B------:R-:W-:Y:S01]  /*33900*/  ULDC UR5, c[0x0][0x22c] ;  /* 0x00008b0000057ab9 */ /* 0x000fe20000000800 */
[----:B------:R-:W-:Y:S01]  /*33910*/  VIADD R21, R22, UR4 ;  /* 0x0000000416157c36 */ /* 0x000fe20008000000 */
[----:B------:R-:W-:Y:S01]  /*33920*/  ULDC UR4, c[0x0][0x248] ;  /* 0x0000920000047ab9 */ /* 0x000fe20000000800 */
[----:B0-----:R-:W-:-:S02]  /*33930*/  PRMT R52, R52, 0x7632, R52 ;  /* 0x0000763234347816 */ /* 0x001fc40000000034 */
[----:B------:R-:W-:Y:S01]  /*33940*/  VIADD R17, R21, UR4 ;  /* 0x0000000415117c36 */ /* 0x000fe20008000000 */
[----:B------:R-:W-:Y:S02]  /*33950*/  ULDC UR4, c[0x0][0x248] ;  /* 0x0000920000047ab9 */ /* 0x000fe40000000800 */
[----:B------:R0:W-:Y:S01]  /*33960*/  @P6 STG.E.U16 desc[UR56][R106.64], R52 ;  /* 0x000000346a006986 */ /* 0x0001e2000c101538 */
[----:B------:R-:W-:Y:S01]  /*33970*/  ISETP.LT.AND P6, PT, R0, UR5, !P0 ;  /* 0x0000000500007c0c */ /* 0x000fe2000c7c1270 */
[----:B------:R-:W-:Y:S01]  /*33980*/  VIADD R0, R3, 0x64 ;  /* 0x0000006403007836 */ /* 0x000fe20000000000 */
[----:B------:R-:W-:Y:S01]  /*33990*/  ULDC UR5, c[0x0][0x22c] ;  /* 0x00008b0000057ab9 */ /* 0x000fe20000000800 */
[----:B------:R-:W-:Y:S01]  /*339a0*/  VIADD R16, R17, UR4 ;  /* 0x0000000411107c36 */ /* 0x000fe20008000000 */
[----:B------:R1:W-:Y:S01]  /*339b0*/  @P1 STG.E.U16 desc[UR56][R102.64], R53 ;  /* 0x0000003566001986 */ /* 0x0003e2000c101538 */
[----:B------:R-:W-:Y:S01]  /*339c0*/  ULDC UR4, c[0x0][0x248] ;  /* 0x0000920000047ab9 */ /* 0x000fe20000000800 */
[----:B------:R-:W-:Y:S01]  /*339d0*/  ISETP.LT.AND P1, PT, R0, UR5, !P0 ;  /* 0x0000000500007c0c */ /* 0x000fe2000c721270 */
[----:B------:R-:W-:Y:S01]  /*339e0*/  VIADD R0, R16, UR4 ;  /* 0x0000000410007c36 */ /* 0x000fe20008000000 */
[----:B------:R-:W-:Y:S01]  /*339f0*/  ULDC UR4, c[0x0][0x248] ;  /* 0x0000920000047ab9 */ /* 0x000fe20000000800 */
[----:B------:R-:W-:Y:S01]  /*33a00*/  ULDC UR5, c[0x0][0x22c] ;  /* 0x00008b0000057ab9 */ /* 0x000fe20000000800 */
[----:B0-----:R-:W-:Y:S01]  /*33a10*/  VIADD R52, R3, 0x65 ;  /* 0x0000006503347836 */ /* 0x001fe20000000000 */
[----:B-1----:R-:W-:Y:S01]  /*33a20*/  PRMT R53, R53, 0x7632, R53 ;  /* 0x0000763235357816 */ /* 0x002fe20000000035 */
[----:B------:R-:W-:Y:S01]  /*33a30*/  VIADD R20, R0, UR4 ;  /* 0x0000000400147c36 */ /* 0x000fe20008000000 */
[----:B------:R-:W-:-:S03]  /*33a40*/  ULDC UR4, c[0x0][0x248] ;  /* 0x0000920000047ab9 */ /* 0x000fc60000000800 */
[----:B------:R0:W-:Y:S01]  /*33a50*/  @P6 STG.E.U16 desc[UR56][R246.64], R53 ;  /* 0x00000035f6006986 */ /* 0x0001e2000c101538 */
[----:B------:R-:W-:Y:S01]  /*33a60*/  ISETP.LT.AND P6, PT, R52, UR5, !P0 ;  /* 0x0000000534007c0c */ /* 0x000fe2000c7c1270 */
[----:B------:R-:W-:Y:S01]  /*33a70*/  VIADD R52, R20, UR4 ;  /* 0x0000000414347c36 */ /* 0x000fe20008000000 */
[----:B------:R-:W-:Y:S01]  /*33a80*/  ULDC UR4, c[0x0][0x248] ;  /* 0x0000920000047ab9 */ /* 0x000fe20000000800 */
[----:B------:R1:W-:Y:S01]  /*33a90*/  @P1 STG.E.U16 desc[UR56][R60.64], R54 ;  /* 0x000000363c001986 */ /* 0x0003e2000c101538 */
[----:B------:R-:W-:Y:S01]  /*33aa0*/  ULDC UR5, c[0x0][0x22c] ;  /* 0x00008b0000057ab9 */ /* 0x000fe20000000800 */
[----:B0-----:R-:W-:Y:S02]  /*33ab0*/  VIADD R53, R3, 0x66 ;  /* 0x0000006603357836 */ /* 0x001fe40000000000 */
[----:B-1----:R-:W-:Y:S01]  /*33ac0*/  VIADD R60, R52, UR4 ;  /* 0x00000004343c7c36 */ /* 0x002fe20008000000 */
[----:B------:R-:W-:Y:S01]  /*33ad0*/  PRMT R61, R54, 0x7632, R61 ;  /* 0x00007632363d7816 */ /* 0x000fe2000000003d */
[----:B------:R-:W-:-:S02]  /*33ae0*/  ULDC UR4, c[0x0][0x248] ;  /* 0x0000920000047ab9 */ /* 0x000fc40000000800 */
[----:B------:R-:W-:Y:S01]  /*33af0*/  VIADD R54, R60, UR4 ;  /* 0x000000043c367c36 */ /* 0x000fe20008000000 */
[----:B------:R-:W-:Y:S01]  /*33b00*/  ISETP.LT.AND P1, PT, R53, UR5, !P0 ;  /* 0x0000000535007c0c */ /* 0x000fe2000c721270 */
[----:B------:R-:W-:Y:S01]  /*33b10*/  ULDC UR4, c[0x0][0x248] ;  /* 0x0000920000047ab9 */ /* 0x000fe20000000800 */
[----:B------:R0:W-:Y:S01]  /*33b20*/  @P6 STG.E.U16 desc[UR56][R100.64], R61 ;  /* 0x0000003d64006986 */ /* 0x0001e2000c101538 */
[----:B------:R-:W-:Y:S02]  /*33b30*/  ULDC UR5, c[0x0][0x22c] ;  /* 0x00008b0000057ab9 */ /* 0x000fe40000000800 */
[----:B------:R-:W-:Y:S01]  /*33b40*/  ISETP.LT.AND P6, PT, R66, UR5, !P0 ;  /* 0x0000000542007c0c */ /* 0x000fe2000c7c1270 */
[----:B------:R-:W-:Y:S01]  /*33b50*/  ULDC UR5, c[0x0][0x248] ;  /* 0x0000920000057ab9 */ /* 0x000fe20000000800 */
[----:B0-----:R-:W-:Y:S01]  /*33b60*/  VIADD R61, R54, UR4 ;  /* 0x00000004363d7c36 */ /* 0x001fe20008000000 */
[----:B------:R-:W-:-:S03]  /*33b70*/  ULDC UR4, c[0x0][0x248] ;  /* 0x0000920000047ab9 */ /* 0x000fc60000000800 */
[----:B------:R-:W-:Y:S01]  /*33b80*/  VIADD R53, R61, UR4 ;  /* 0x000000043d357c36 */ /* 0x000fe20008000000 */
[----:B------:R-:W-:-:S03]  /*33b90*/  ULDC UR4, c[0x0][0x248] ;  /* 0x0000920000047ab9 */ /* 0x000fc60000000800 */
[----:B------:R-:W-:Y:S01]  /*33ba0*/  VIADD R19, R53, UR4 ;  /* 0x0000000435137c36 */ /* 0x000fe20008000000 */
[----:B------:R-:W-:Y:S01]  /*33bb0*/  PRMT R66, R55, 0x7632, R66 ;  /* 0x0000763237427816 */ /* 0x000fe20000000042 */
[----:B------:R0:W-:Y:S01]  /*33bc0*/  @P1 STG.E.U16 desc[UR56][R62.64], R55 ;  /* 0x000000373e001986 */ /* 0x0001e2000c101538 */
[----:B------:R-:W-:Y:S01]  /*33bd0*/  ULDC UR4, c[0x0][0x248] ;  /* 0x0000920000047ab9 */ /* 0x000fe20000000800 */
[----:B0-----:R-:W-:Y:S01]  /*33be0*/  VIADD R55, R19, UR5 ;  /* 0x0000000513377c36 */ /* 0x001fe20008000000 */
[----:B------:R-:W-:Y:S01]  /*33bf0*/  ULDC UR5, c[0x0][0x22c] ;  /* 0x00008b0000057ab9 */ /* 0x000fe20000000800 */
[----:B------:R-:W-:Y:S02]  /*33c00*/  VIADD R62, R3, 0x68 ;  /* 0x00000068033e7836 */ /* 0x000fe40000000000 */
[----:B------:R-:W-:Y:S01]  /*33c10*/  VIADD R18, R55, UR4 ;  /* 0x0000000437127c36 */ /* 0x000fe20008000000 */
[----:B------:R-:W-:Y:S02]  /*33c20*/  ULDC UR4, c[0x0][0x248] ;  /* 0x0000920000047ab9 */ /* 0x000fe40000000800 */
[----:B------:R-:W-:Y:S01]  /*33c30*/  ISETP.LT.AND P1, PT, R62, UR5, !P0 ;  /* 0x000000053e007c0c */ /* 0x000fe2000c721270 */
[----:B------:R-:W-:Y:S01]  /*33c40*/  VIADD R62, R18, UR4 ;  /* 0x00000004123e7c36 */ /* 0x000fe20008000000 */
[----:B------:R-:W-:Y:S01]  /*33c50*/  ULDC UR4, c[0x0][0x248] ;  /* 0x0000920000047ab9 */ /* 0x000fe20000000800 */
[----:B------:R-:W-:Y:S01]  /*33c60*/  VIADD R63, R3, 0x69 ;  /* 0x00000069033f7836 */ /* 0x000fe20000000000 */
[----:B------:R-:W-:Y:S01]  /*33c70*/  ULDC UR5, c[0x0][0x22c] ;  /* 0x00008b0000057ab9 */ /* 0x000fe20000000800 */
[----:B------:R-:W-:Y:S01]  /*33c80*/  VIADD R15, R62, UR4 ;  /* 0x000000043e0f7c36 */ /* 0x000fe20008000000 */
[----:B------:R-:W-:Y:S01]  /*33c90*/  @P6 STG.E.U16 desc[UR56][R98.64], R66 ;  /* 0x0000004262006986 */ /* 0x000fe2000c101538 */
[----:B------:R-:W-:Y:S01]  /*33ca0*/  ULDC UR4, c[0x0][0x248] ;  /* 0x0000920000047ab9 */ /* 0x000fe20000000800 */
[----:B------:R-:W-:Y:S01]  /*33cb0*/  ISETP.LT.AND P6, PT, R63, UR5, !P0 ;  /* 0x000000053f007c0c */ /* 0x000fe2000c7c1270 */
[----:B------:R-:W-:Y:S01]  /*33cc0*/  VIADD R63, R15, UR4 ;  /* 0x000000040f3f7c36 */ /* 0x000fe20008000000 */
[----:B------:R-:W-:Y:S01]  /*33cd0*/  ULDC UR4, c[0x0][0x248] ;  /* 0x0000920000047ab9 */ /* 0x000fe20000000800 */
[----:B------:R-:W-:-:S02]  /*33ce0*/  ULDC UR5, c[0x0][0x22c] ;  /* 0x00008b0000057ab9 */ /* 0x000fc40000000800 */
[----:B------:R-:W-:Y:S01]  /*33cf0*/  VIADD R14, R63, UR4 ;  /* 0x000000043f0e7c36 */ /* 0x000fe20008000000 */
[----:B------:R-:W-:Y:S01]  /*33d00*/  ULDC UR4, c[0x0][0x248] ;  /* 0x0000920000047ab9 */ /* 0x000fe20000000800 */
[----:B------:R0:W-:Y:S02]  /*33d10*/  @P1 STG.E.U16 desc[UR56][R64.64], R72 ;  /* 0x0000004840001986 */ /* 0x0001e4000c101538 */
        /* <DEDUP_REMOVED lines=8> */
[----:B------:R-:W-:Y:S01]  /*33da0*/  PRMT R72, R72, 0x7632, R72 ;  /* 0x0000763248487816 */ /* 0x000fe20000000048 */
[----:B------:R-:W-:Y:S01]  /*33db0*/  VIADD R66, R3, 0x6b ;  /* 0x0000006b03427836 */ /* 0x000fe20000000000 */
[----:B------:R-:W-:Y:S01]  /*33dc0*/  ULDC UR5, c[0x0][0x22c] ;  /* 0x00008b0000057ab9 */ /* 0x000fe20000000800 */
[----:B------:R-:W-:Y:S01]  /*33dd0*/  VIADD R5, R64, UR4 ;  /* 0x0000000440057c36 */ /* 0x000fe20008000000 */
[----:B------:R-:W-:-:S03]  /*33de0*/  ULDC UR4, c[0x0][0x248] ;  /* 0x0000920000047ab9 */ /* 0x000fc60000000800 */
[----:B------:R-:W-:Y:S01]  /*33df0*/  VIADD R4, R5, UR4 ;  /* 0x0000000405047c36 */ /* 0x000fe20008000000 */
[----:B------:R-:W-:Y:S01]  /*33e00*/  ULDC UR4, c[0x0][0x248] ;  /* 0x0000920000047ab9 */ /* 0x000fe20000000800 */
[----:B------:R0:W-:Y:S02]  /*33e10*/  @P6 STG.E.U16 desc[UR56][R96.64], R72 ;  /* 0x0000004860006986 */ /* 0x0001e4000c101538 */
[----:B------:R-:W-:Y:S01]  /*33e20*/  VIADD R134, R4, UR4 ;  /* 0x0000000404867c36 */ /* 0x000fe20008000000 */
[----:B------:R-:W-:Y:S01]  /*33e30*/  ULDC UR4, c[0x0][0x248] ;  /* 0x0000920000047ab9 */ /* 0x000fe20000000800 */
[----:B------:R-:W-:Y:S01]  /*33e40*/  ISETP.LT.AND P6, PT, R66, UR5, !P0 ;  /* 0x0000000542007c0c */ /* 0x000fe2000c7c1270 */
[----:B------:R-:W-:Y:S01]  /*33e50*/  VIADD R67, R3, 0x70 ;  /* 0x0000007003437836 */ /* 0x000fe20000000000 */
[----:B------:R-:W-:Y:S01]  /*33e60*/  ULDC UR5, c[0x0][0x22c] ;  /* 0x00008b0000057ab9 */ /* 0x000fe20000000800 */
[----:B------:R-:W-:Y:S01]  /*33e70*/  VIADD R66, R134, UR4 ;  /* 0x0000000486427c36 */ /* 0x000fe20008000000 */
[----:B------:R-:W-:Y:S01]  /*33e80*/  ULDC UR4, c[0x0][0x248] ;  /* 0x0000920000047ab9 */ /* 0x000fe20000000800 */
[----:B------:R1:W-:Y:S02]  /*33e90*/  @P5 STG.E.U16 desc[UR56][R94.64], R73 ;  /* 0x000000495e005986 */ /* 0x0003e4000c101538 */
[----:B------:R-:W-:Y:S01]  /*33ea0*/  VIADD R11, R66, UR4 ;  /* 0x00000004420b7c36 */ /* 0x000fe20008000000 */
[----:B------:R-:W-:Y:S01]  /*33eb0*/  ULDC UR4, c[0x0][0x248] ;  /* 0x0000920000047ab9 */ /* 0x000fe20000000800 */
[----:B------:R-:W-:Y:S01]  /*33ec0*/  ISETP.LT.AND P5, PT, R67, UR5, !P0 ;  /* 0x0000000543007c0c */ /* 0x000fe2000c7a1270 */
[----:B0-----:R-:W-:Y:S01]  /*33ed0*/  VIADD R72, R3, 0x71 ;  /* 0x0000007103487836 */ /* 0x001fe20000000000 */
[----:B------:R-:W-:Y:S01]  /*33ee0*/  ULDC UR5, c[0x0][0x22c] ;  /* 0x00008b0000057ab9 */ /* 0x000fe20000000800 */
[----:B------:R-:W-:Y:S01]  /*33ef0*/  VIADD R67, R11, UR4 ;  /* 0x000000040b437c36 */ /* 0x000fe20008000000 */
[----:B------:R-:W-:-:S03]  /*33f00*/  ULDC UR4, c[0x0][0x248] ;  /* 0x0000920000047ab9 */ /* 0x000fc60000000800 */
[----:B------:R-:W-:Y:S01]  /*33f10*/  VIADD R9, R67, UR4 ;  /* 0x0000000443097c36 */ /* 0x000fe20008000000 */
[----:B-1----:R-:W-:Y:S01]  /*33f20*/  PRMT R73, R73, 0x7632, R73 ;  /* 0x0000763249497816 */ /* 0x002fe20000000049 */
[----:B------:R-:W-:Y:S02]  /*33f30*/  ULDC UR4, c[0x0][0x248] ;  /* 0x0000920000047ab9 */ /* 0x000fe40000000800 */
[----:B------:R-:W-:Y:S01]  /*33f40*/  VIADD R8, R9, UR4 ;  /* 0x0000000409087c36 */ /* 0x000fe20008000000 */
[----:B------:R-:W-:Y:S01]  /*33f50*/  ULDC UR4, c[0x0][0x248] ;  /* 0x0000920000047ab9 */ /* 0x000fe20000000800 */
[----:B------:R-:W-:Y:S01]  /*33f60*/  @P6 STG.E.U16 desc[UR56][R92.64], R73 ;  /* 0x000000495c006986 */ /* 0x000fe2000c101538 */
[----:B------:R-:W-:Y:S01]  /*33f70*/  ISETP.LT.AND P6, PT, R72, UR5, !P0 ;  /* 0x0000000548007c0c */ /* 0x000fe2000c7c1270 */
[----:B------:R-:W-:Y:S01]  /*33f80*/  VIADD R10, R8, UR4 ;  /* 0x00000004080a7c36 */ /* 0x000fe20008000000 */
[----:B------:R-:W-:Y:S01]  /*33f90*/  ULDC UR5, c[0x0][0x22c] ;  /* 0x00008b0000057ab9 */ /* 0x000fe20000000800 */
[----:B------:R0:W-:Y:S01]  /*33fa0*/  @P1 STG.E.U16 desc[UR56][R68.64], R74 ;  /* 0x0000004a44001986 */ /* 0x0001e2000c101538 */
[----:B------:R-:W-:Y:S01]  /*33fb0*/  ULDC UR4, c[0x0][0x248] ;  /* 0x0000920000047ab9 */ /* 0x000fe20000000800 */
[----:B0-----:R-:W-:-:S05]  /*33fc0*/  VIADD R68, R3, 0x72 ;  /* 0x0000007203447836 */ /* 0x001fca0000000000 */
        /* <DEDUP_REMOVED lines=10> */
[----:B------:R-:W-:Y:S01]  /*34070*/  @P2 STG.E.U16 desc[UR56][R90.64], R74 ;  /* 0x0000004a5a002986 */ /* 0x000fe2000c101538 */
[----:B------:R-:W-:Y:S01]  /*34080*/  ISETP.LT.AND P2, PT, R72, UR5, !P0 ;  /* 0x0000000548007c0c */ /* 0x000fe2000c741270 */
[----:B------:R-:W-:Y:S01]  /*34090*/  VIADD R133, R69, UR4 ;  /* 0x0000000445857c36 */ /* 0x000fe20008000000 */
[----:B------:R-:W-:Y:S01]  /*340a0*/  ULDC UR5, c[0x0][0x248] ;  /* 0x0000920000057ab9 */ /* 0x000fe20000000800 */
[----:B------:R-:W-:Y:S01]  /*340b0*/  VIADD R72, R3, 0x74 ;  /* 0x0000007403487836 */ /* 0x000fe20000000000 */
[----:B------:R0:W-:Y:S01]  /*340c0*/  @P3 STG.E.U16 desc[UR56][R86.64], R75 ;  /* 0x0000004b56003986 */ /* 0x0001e2000c101538 */
[----:B------:R-:W-:Y:S01]  /*340d0*/  PRMT R73, R75, 0x7632, R73 ;  /* 0x000076324b497816 */ /* 0x000fe20000000049 */
[----:B------:R-:W-:Y:S01]  /*340e0*/  ULDC UR4, c[0x0][0x248] ;  /* 0x0000920000047ab9 */ /* 0x000fe20000000800 */
[----:B0-----:R-:W-:Y:S01]  /*340f0*/  VIADD R86, R133, UR5 ;  /* 0x0000000585567c36 */ /* 0x001fe20008000000 */
[----:B------:R-:W-:-:S02]  /*34100*/  ULDC UR5, c[0x0][0x22c] ;  /* 0x00008b0000057ab9 */ /* 0x000fc40000000800 */
[----:B------:R-:W-:Y:S01]  /*34110*/  ISETP.LT.AND P3, PT, R72, UR5, !P0 ;  /* 0x0000000548007c0c */ /* 0x000fe2000c761270 */
[C---:B------:R-:W-:Y:S01]  /*34120*/  VIADD R72, R3.reuse, 0x75 ;  /* 0x0000007503487836 */ /* 0x040fe20000000000 */
[----:B------:R-:W-:Y:S01]  /*34130*/  ULDC UR5, c[0x0][0x22c] ;  /* 0x00008b0000057ab9 */ /* 0x000fe20000000800 */
[----:B------:R0:W-:Y:S03]  /*34140*/  @P4 STG.E.U16 desc[UR56][R88.64], R73 ;  /* 0x0000004958004986 */ /* 0x0001e6000c101538 */
[----:B------:R-:W-:Y:S01]  /*34150*/  ISETP.LT.AND P4, PT, R72, UR5, !P0 ;  /* 0x0000000548007c0c */ /* 0x000fe2000c781270 */
[----:B------:R-:W-:Y:S01]  /*34160*/  VIADD R72, R3, 0x76 ;  /* 0x0000007603487836 */ /* 0x000fe20000000000 */
[----:B------:R-:W-:Y:S01]  /*34170*/  ULDC UR5, c[0x0][0x22c] ;  /* 0x00008b0000057ab9 */ /* 0x000fe20000000800 */
[----:B------:R-:W-:Y:S03]  /*34180*/  @P5 STG.E.U16 desc[UR56][R84.64], R109 ;  /* 0x0000006d54005986 */ /* 0x000fe6000c101538 */
[----:B------:R-:W-:-:S02]  /*34190*/  ISETP.LT.AND P5, PT, R72, UR5, !P0 ;  /* 0x0000000548007c0c */ /* 0x000fc4000c7a1270 */
[----:B0-----:R-:W-:Y:S01]  /*341a0*/  PRMT R73, R109, 0x7632, R73 ;  /* 0x000076326d497816 */ /* 0x001fe20000000049 */
[----:B------:R-:W-:Y:S01]  /*341b0*/  VIADD R72, R3, 0x77 ;  /* 0x0000007703487836 */ /* 0x000fe20000000000 */
[----:B------:R-:W-:-:S03]  /*341c0*/  ULDC UR5, c[0x0][0x22c] ;  /* 0x00008b0000057ab9 */ /* 0x000fc60000000800 */
[----:B------:R0:W-:Y:S01]  /*341d0*/  @P6 STG.E.U16 desc[UR56][R82.64], R73 ;  /* 0x0000004952006986 */ /* 0x0001e2000c101538 */
[----:B------:R-:W-:Y:S01]  /*341e0*/  ISETP.LT.AND P6, PT, R72, UR5, !P0 ;  /* 0x0000000548007c0c */ /* 0x000fe2000c7c1270 */
[----:B------:R-:W-:Y:S01]  /*341f0*/  VIADD R72, R3, 0x78 ;  /* 0x0000007803487836 */ /* 0x000fe20000000000 */
[----:B------:R-:W-:Y:S01]  /*34200*/  ULDC UR5, c[0x0][0x22c] ;  /* 0x00008b0000057ab9 */ /* 0x000fe20000000800 */
[----:B---3--:R-:W-:Y:S01]  /*34210*/  @P1 STG.E.U16 desc[UR56][R80.64], R111 ;  /* 0x0000006f50001986 */ /* 0x008fe2000c101538 */
[----:B0-----:R-:W-:-:S05]  /*34220*/  PRMT R73, R111, 0x7632, R73 ;  /* 0x000076326f497816 */ /* 0x001fca0000000049 */
[----:B------:R-:W-:Y:S01]  /*34230*/  @P2 STG.E.U16 desc[UR56][R78.64], R73 ;  /* 0x000000494e002986 */ /* 0x000fe2000c101538 */
[----:B------:R-:W-:-:S03]  /*34240*/  LEA R236, P2, R161, R2, 0x1 ;  /* 0x00000002a1ec7211 */ /* 0x000fc600078408ff */
[----:B----4-:R-:W-:Y:S01]  /*34250*/  @P3 STG.E.U16 desc[UR56][R76.64], R113 ;  /* 0x000000714c003986 */ /* 0x010fe2000c101538 */
[----:B------:R-:W-:Y:S02]  /*34260*/  LEA R238, P3, R126, R2, 0x1 ;  /* 0x000000027eee7211 */ /* 0x000fe400078608ff */
[----:B------:R-:W-:Y:S01]  /*34270*/  ISETP.LT.AND P1, PT, R72, UR5, !P0 ;  /* 0x0000000548007c0c */ /* 0x000fe2000c721270 */
[----:B------:R-:W-:Y:S01]  /*34280*/  VIADD R7, R86, UR4 ;  /* 0x0000000456077c36 */ /* 0x000fe20008000000 */
[----:B------:R-:W-:Y:S01]  /*34290*/  PRMT R72, R113, 0x7632, R72 ;  /* 0x0000763271487816 */ /* 0x000fe20000000048 */
[----:B------:R-:W-:Y:S01]  /*342a0*/  ULDC UR4, c[0x0][0x248] ;  /* 0x0000920000047ab9 */ /* 0x000fe20000000800 */
[-C--:B------:R-:W-:Y:S01]  /*342b0*/  LEA.HI.X.SX32 R237, R161, R248.reuse, 0x1, P2 ;  /* 0x000000f8a1ed7211 */ /* 0x080fe200010f0eff */
[----:B------:R-:W-:Y:S01]  /*342c0*/  ULDC UR5, c[0x0][0x248] ;  /* 0x0000920000057ab9 */ /* 0x000fe20000000800 */
[----:B------:R-:W-:Y:S02]  /*342d0*/  LEA.HI.X.SX32 R239, R126, R248, 0x1, P3 ;  /* 0x000000f87eef7211 */ /* 0x000fe400018f0eff */
[----:B------:R-:W-:-:S02]  /*342e0*/  LEA R240, P2, R57, R2, 0x1 ;  /* 0x0000000239f07211 */ /* 0x000fc400078408ff */
[C---:B------:R-:W-:Y:S01]  /*342f0*/  LEA R234, P3, R56.reuse, R2, 0x1 ;  /* 0x0000000238ea7211 */ /* 0x040fe200078608ff */
[----:B------:R0:W-:Y:S01]  /*34300*/  @P4 STG.E.U16 desc[UR56][R70.64], R72 ;  /* 0x0000004846004986 */ /* 0x0001e2000c101538 */
[-C--:B------:R-:W-:Y:S02]  /*34310*/  LEA.HI.X.SX32 R241, R57, R248.reuse, 0x1, P2 ;  /* 0x000000f839f17211 */ /* 0x080fe400010f0eff */
[----:B------:R-:W-:Y:S02]  /*34320*/  LEA.HI.X.SX32 R235, R56, R248, 0x1, P3 ;  /* 0x000000f838eb7211 */ /* 0x000fe400018f0eff */
[CC--:B------:R-:W-:Y:S02]  /*34330*/  LEA R56, P3, R129.reuse, R2.reuse, 0x1 ;  /* 0x0000000281387211 */ /* 0x0c0fe400078608ff */
[----:B0-----:R-:W-:Y:S02]  /*34340*/  LEA R70, P2, R160, R2, 0x1 ;  /* 0x00000002a0467211 */ /* 0x001fe400078408ff */
[----:B------:R-:W-:-:S02]  /*34350*/  LEA.HI.X.SX32 R57, R129, R248, 0x1, P3 ;  /* 0x000000f881397211 */ /* 0x000fc400018f0eff */
[----:B------:R-:W-:-:S05]  /*34360*/  LEA.HI.X.SX32 R71, R160, R248, 0x1, P2 ;  /* 0x000000f8a0477211 */ /* 0x000fca00010f0eff */
[----:B------:R0:W-:Y:S04]  /*34370*/  STL.64 [R1+0xb60], R70 ;  /* 0x000b604601007387 */ /* 0x0001e80000100a00 */
[----:B------:R1:W-:Y:S01]  /*34380*/  STL.64 [R1+0xb58], R56 ;  /* 0x000b583801007387 */ /* 0x0003e20000100a00 */
[CC--:B0-----:R-:W-:Y:S02]  /*34390*/  LEA R70, P2, R159.reuse, R2.reuse, 0x1 ;  /* 0x000000029f467211 */ /* 0x0c1fe400078408ff */
[C---:B-1----:R-:W-:Y:S02]  /*343a0*/  LEA R56, P3, R128.reuse, R2, 0x1 ;  /* 0x0000000280387211 */ /* 0x042fe400078608ff */
[-C--:B------:R-:W-:Y:S02]  /*343b0*/  LEA.HI.X.SX32 R71, R159, R248.reuse, 0x1, P2 ;  /* 0x000000f89f477211 */ /* 0x080fe400010f0eff */
[----:B------:R-:W-:-:S03]  /*343c0*/  LEA.HI.X.SX32 R57, R128, R248, 0x1, P3 ;  /* 0x000000f880397211 */ /* 0x000fc600018f0eff */
[----:B------:R0:W-:Y:S04]  /*343d0*/  STL.64 [R1+0xb50], R70 ;  /* 0x000b504601007387 */ /* 0x0001e80000100a00 */
[----:B------:R1:W-:Y:S01]  /*343e0*/  STL.64 [R1+0xb48], R56 ;  /* 0x000b483801007387 */ /* 0x0003e20000100a00 */
[CC--:B0-----:R-:W-:Y:S02]  /*343f0*/  LEA R70, P2, R49.reuse, R2.reuse, 0x1 ;  /* 0x0000000231467211 */ /* 0x0c1fe400078408ff */
[C---:B-1----:R-:W-:Y:S02]  /*34400*/  LEA R56, P3, R48.reuse, R2, 0x1 ;  /* 0x0000000230387211 */ /* 0x042fe400078608ff */
[-C--:B------:R-:W-:Y:S02]  /*34410*/  LEA.HI.X.SX32 R71, R49, R248.reuse, 0x1, P2 ;  /* 0x000000f831477211 */ /* 0x080fe400010f0eff */
[----:B------:R-:W-:-:S02]  /*34420*/  LEA.HI.X.SX32 R57, R48, R248, 0x1, P3 ;  /* 0x000000f830397211 */ /* 0x000fc400018f0eff */
[----:B------:R-:W-:-:S03]  /*34430*/  LEA R48, P3, R58, R2, 0x1 ;  /* 0x000000023a307211 */ /* 0x000fc600078608ff */
[----:B------:R-:W-:Y:S01]  /*34440*/  STL.64 [R1+0x13f0], R56 ;  /* 0x0013f03801007387 */ /* 0x000fe20000100a00 */
[----:B------:R-:W-:-:S03]  /*34450*/  LEA.HI.X.SX32 R49, R58, R248, 0x1, P3 ;  /* 0x000000f83a317211 */ /* 0x000fc600018f0eff */
[----:B------:R0:W-:Y:S04]  /*34460*/  STL.64 [R1+0xb40], R70 ;  /* 0x000b404601007387 */ /* 0x0001e80000100a00 */
[----:B------:R1:W-:Y:S01]  /*34470*/  STL.64 [R1+0xb28], R48 ;  /* 0x000b283001007387 */ /* 0x0003e20000100a00 */
[----:B0-----:R-:W-:-:S04]  /*34480*/  LEA R70, P2, R59, R2, 0x1 ;  /* 0x000000023b467211 */ /* 0x001fc800078408ff */
[----:B------:R-:W-:Y:S02]  /*34490*/  LEA.HI.X.SX32 R71, R59, R248, 0x1, P2 ;  /* 0x000000f83b477211 */ /* 0x000fe400010f0eff */
[-C--:B------:R-:W-:Y:S02]  /*344a0*/  LEA R58, P2, R158, R2.reuse, 0x1 ;  /* 0x000000029e3a7211 */ /* 0x080fe400078408ff */
[----:B-1----:R-:W-:Y:S02]  /*344b0*/  LEA R48, P3, R130, R2, 0x1 ;  /* 0x0000000282307211 */ /* 0x002fe400078608ff */
[-C--:B------:R-:W-:Y:S02]  /*344c0*/  LEA.HI.X.SX32 R59, R158, R248.reuse, 0x1, P2 ;  /* 0x000000f89e3b7211 */ /* 0x080fe400010f0eff */
[----:B------:R-:W-:Y:S01]  /*344d0*/  LEA.HI.X.SX32 R49, R130, R248, 0x1, P3 ;  /* 0x000000f882317211 */ /* 0x000fe200018f0eff */
[----:B------:R-:W-:Y:S04]  /*344e0*/  STL.64 [R1+0xb30], R70 ;  /* 0x000b304601007387 */ /* 0x000fe80000100a00 */
[----:B------:R-:W-:Y:S04]  /*344f0*/  STL.64 [R1+0x13e0], R58 ;  /* 0x0013e03a01007387 */ /* 0x000fe80000100a00 */
[----:B------:R0:W-:Y:S01]  /*34500*/  STL.64 [R1+0xb18], R48 ;  /* 0x000b183001007387 */ /* 0x0001e20000100a00 */
[----:B------:R-:W-:-:S02]  /*34510*/  LEA R56, P2, R51, R2, 0x1 ;  /* 0x0000000233387211 */ /* 0x000fc400078408ff */
[----:B0-----:R-:W-:-:S04]  /*34520*/  LEA R48, P3, R50, R2, 0x1 ;  /* 0x0000000232307211 */ /* 0x001fc800078608ff */
[-C--:B------:R-:W-:Y:S02]  /*34530*/  LEA.HI.X.SX32 R49, R50, R248.reuse, 0x1, P3 ;  /* 0x000000f832317211 */ /* 0x080fe400018f0eff */
[----:B------:R-:W-:-:S03]  /*34540*/  LEA.HI.X.SX32 R57, R51, R248, 0x1, P2 ;  /* 0x000000f833397211 */ /* 0x000fc600010f0eff */
[----:B------:R0:W-:Y:S01]  /*34550*/  STL.64 [R1+0xb08], R48 ;  /* 0x000b083001007387 */ /* 0x0001e20000100a00 */
[----:B------:R-:W-:-:S04]  /*34560*/  LEA R50, P3, R156, R2, 0x1 ;  /* 0x000000029c327211 */ /* 0x000fc800078608ff */
[----:B------:R-:W-:Y:S02]  /*34570*/  LEA.HI.X.SX32 R51, R156, R248, 0x1, P3 ;  /* 0x000000f89c337211 */ /* 0x000fe400018f0eff */
[----:B0-----:R-:W-:-:S04]  /*34580*/  LEA R48, P2, R157, R2, 0x1 ;  /* 0x000000029d307211 */ /* 0x001fc800078408ff */
[----:B------:R-:W-:Y:S01]  /*34590*/  LEA.HI.X.SX32 R49, R157, R248, 0x1, P2 ;  /* 0x000000f89d317211 */ /* 0x000fe200010f0eff */
[----:B------:R-:W-:Y:S04]  /*345a0*/  STL.64 [R1+0xb10], R56 ;  /* 0x000b103801007387 */ /* 0x000fe80000100a00 */
[----:B------:R0:W-:Y:S04]  /*345b0*/  STL.64 [R1+0x13f8], R48 ;  /* 0x0013f83001007387 */ /* 0x0001e80000100a00 */
[----:B------:R1:W-:Y:S01]  /*345c0*/  STL.64 [R1+0xaf8], R50 ;  /* 0x000af83201007387 */ /* 0x0003e20000100a00 */
[----:B0-----:R-:W-:-:S02]  /*345d0*/  LEA R48, P2, R45, R2, 0x1 ;  /* 0x000000022d307211 */ /* 0x001fc400078408ff */
[C---:B-1----:R-:W-:Y:S02]  /*345e0*/  LEA R50, P3, R44.reuse, R2, 0x1 ;  /* 0x000000022c327211 */ /* 0x042fe400078608ff */
[-C--:B------:R-:W-:Y:S02]  /*345f0*/  LEA.HI.X.SX32 R49, R45, R248.reuse, 0x1, P2 ;  /* 0x000000f82d317211 */ /* 0x080fe400010f0eff */
[----:B------:R-:W-:-:S05]  /*34600*/  LEA.HI.X.SX32 R51, R44, R248, 0x1, P3 ;  /* 0x000000f82c337211 */ /* 0x000fca00018f0eff */
[----:B------:R-:W-:Y:S04]  /*34610*/  STL [R1+0x1400], R51 ;  /* 0x0014003301007387 */ /* 0x000fe80000100800 */
[----:B------:R0:W-:Y:S01]  /*34620*/  STL.64 [R1+0xaf0], R48 ;  /* 0x000af03001007387 */ /* 0x0001e20000100a00 */
[-C--:B------:R-:W-:Y:S02]  /*34630*/  LEA R44, P3, R154, R2.reuse, 0x1 ;  /* 0x000000029a2c7211 */ /* 0x080fe400078608ff */
[----:B0-----:R-:W-:-:S04]  /*34640*/  LEA R48, P2, R155, R2, 0x1 ;  /* 0x000000029b307211 */ /* 0x001fc800078408ff */
[----:B------:R-:W-:-:S05]  /*34650*/  LEA.HI.X.SX32 R49, R155, R248, 0x1, P2 ;  /* 0x000000f89b317211 */ /* 0x000fca00010f0eff */
[----:B------:R0:W-:Y:S01]  /*34660*/  STL.64 [R1+0xae0], R48 ;  /* 0x000ae03001007387 */ /* 0x0001e20000100a00 */
[----:B------:R-:W-:Y:S02]  /*34670*/  LEA.HI.X.SX32 R45, R154, R248, 0x1, P3 ;  /* 0x000000f89a2d7211 */ /* 0x000fe400018f0eff */
[----:B0-----:R-:W-:-:S04]  /*34680*/  LEA R48, P2, R47, R2, 0x1 ;  /* 0x000000022f307211 */ /* 0x001fc800078408ff */
[----:B------:R-:W-:Y:S01]  /*34690*/  LEA.HI.X.SX32 R49, R47, R248, 0x1, P2 ;  /* 0x000000f82f317211 */ /* 0x000fe200010f0eff */
[----:B------:R0:W-:Y:S04]  /*346a0*/  STL.64 [R1+0xad8], R44 ;  /* 0x000ad82c01007387 */ /* 0x0001e80000100a00 */
[----:B------:R1:W-:Y:S01]  /*346b0*/  STL.64 [R1+0xad0], R48 ;  /* 0x000ad03001007387 */ /* 0x0003e20000100a00 */
[-C--:B0-----:R-:W-:Y:S02]  /*346c0*/  LEA R44, P3, R46, R2.reuse, 0x1 ;  /* 0x000000022e2c7211 */ /* 0x081fe400078608ff */
[----:B-1----:R-:W-:-:S04]  /*346d0*/  LEA R48, P2, R153, R2, 0x1 ;  /* 0x0000000299307211 */ /* 0x002fc800078408ff */
[-C--:B------:R-:W-:Y:S02]  /*346e0*/  LEA.HI.X.SX32 R49, R153, R248.reuse, 0x1, P2 ;  /* 0x000000f899317211 */ /* 0x080fe400010f0eff */
[----:B------:R-:W-:Y:S02]  /*346f0*/  LEA.HI.X.SX32 R45, R46, R248, 0x1, P3 ;  /* 0x000000f82e2d7211 */ /* 0x000fe400018f0eff */
[C---:B------:R-:W-:Y:S01]  /*34700*/  LEA R46, P3, R152.reuse, R2, 0x1 ;  /* 0x00000002982e7211 */ /* 0x040fe200078608ff */
[----:B------:R0:W-:Y:S03]  /*34710*/  STL.64 [R1+0xac0], R48 ;  /* 0x000ac03001007387 */ /* 0x0001e60000100a00 */
        /* <DEDUP_REMOVED lines=16> */
[CC--:B0-----:R-:W-:Y:S02]  /*34820*/  LEA R40, P3, R42.reuse, R2.reuse, 0x1 ;  /* 0x000000022a287211 */ /* 0x0c1fe400078608ff */
[----:B-1----:R-:W-:Y:S02]  /*34830*/  LEA R48, P2, R149, R2, 0x1 ;  /* 0x0000000295307211 */ /* 0x002fe400078408ff */
[----:B------:R-:W-:-:S02]  /*34840*/  LEA.HI.X.SX32 R41, R42, R248, 0x1, P3 ;  /* 0x000000f82a297211 */ /* 0x000fc400018f0eff */
[----:B------:R-:W-:Y:S02]  /*34850*/  LEA.HI.X.SX32 R49, R149, R248, 0x1, P2 ;  /* 0x000000f895317211 */ /* 0x000fe400010f0eff */
[----:B------:R-:W-:-:S03]  /*34860*/  LEA R42, P3, R148, R2, 0x1 ;  /* 0x00000002942a7211 */ /* 0x000fc600078608ff */
[----:B------:R0:W-:Y:S01]  /*34870*/  STL.64 [R1+0xa78], R48 ;  /* 0x000a783001007387 */ /* 0x0001e20000100a00 */
[----:B------:R-:W-:-:S05]  /*34880*/  LEA.HI.X.SX32 R43, R148, R248, 0x1, P3 ;  /* 0x000000f8942b7211 */ /* 0x000fca00018f0eff */
[----:B------:R1:W-:Y:S01]  /*34890*/  STL.64 [R1+0xa70], R42 ;  /* 0x000a702a01007387 */ /* 0x0003e20000100a00 */
[----:B0-----:R-:W-:-:S04]  /*348a0*/  LEA R48, P2, R37, R2, 0x1 ;  /* 0x0000000225307211 */ /* 0x001fc800078408ff */
[----:B------:R-:W-:Y:S02]  /*348b0*/  LEA.HI.X.SX32 R49, R37, R248, 0x1, P2 ;  /* 0x000000f825317211 */ /* 0x000fe400010f0eff */
[----:B-1----:R-:W-:-:S03]  /*348c0*/  LEA R42, P3, R36, R2, 0x1 ;  /* 0x00000002242a7211 */ /* 0x002fc600078608ff */
[----:B------:R0:W-:Y:S01]  /*348d0*/  STL.64 [R1+0xa68], R48 ;  /* 0x000a683001007387 */ /* 0x0001e20000100a00 */
[----:B------:R-:W-:Y:S02]  /*348e0*/  LEA.HI.X.SX32 R43, R36, R248, 0x1, P3 ;  /* 0x000000f8242b7211 */ /* 0x000fe400018f0eff */
[----:B------:R-:W-:-:S04]  /*348f0*/  LEA R36, P3, R146, R2, 0x1 ;  /* 0x0000000292247211 */ /* 0x000fc800078608ff */
[----:B------:R-:W-:Y:S02]  /*34900*/  LEA.HI.X.SX32 R37, R146, R248, 0x1, P3 ;  /* 0x000000f892257211 */ /* 0x000fe400018f0eff */
[----:B0-----:R-:W-:-:S04]  /*34910*/  LEA R48, P2, R147, R2, 0x1 ;  /* 0x0000000293307211 */ /* 0x001fc800078408ff */
[----:B------:R-:W-:-:S05]  /*34920*/  LEA.HI.X.SX32 R49, R147, R248, 0x1, P2 ;  /* 0x000000f893317211 */ /* 0x000fca00010f0eff */
[----:B------:R0:W-:Y:S04]  /*34930*/  STL.64 [R1+0xa58], R48 ;  /* 0x000a583001007387 */ /* 0x0001e80000100a00 */
[----:B------:R1:W-:Y:S01]  /*34940*/  STL.64 [R1+0xa50], R36 ;  /* 0x000a502401007387 */ /* 0x0003e20000100a00 */
[CC--:B0-----:R-:W-:Y:S02]  /*34950*/  LEA R48, P2, R33.reuse, R2.reuse, 0x1 ;  /* 0x0000000221307211 */ /* 0x0c1fe400078408ff */
[C---:B-1----:R-:W-:Y:S02]  /*34960*/  LEA R36, P3, R32.reuse, R2, 0x1 ;  /* 0x0000000220247211 */ /* 0x042fe400078608ff */
[-C--:B------:R-:W-:Y:S02]  /*34970*/  LEA.HI.X.SX32 R49, R33, R248.reuse, 0x1, P2 ;  /* 0x000000f821317211 */ /* 0x080fe400010f0eff */
[----:B------:R-:W-:-:S02]  /*34980*/  LEA.HI.X.SX32 R37, R32, R248, 0x1, P3 ;  /* 0x000000f820257211 */ /* 0x000fc400018f0eff */
[CC--:B------:R-:W-:Y:S02]  /*34990*/  LEA R78, P2, R145.reuse, R2.reuse, 0x1 ;  /* 0x00000002914e7211 */ /* 0x0c0fe400078408ff */
[C---:B------:R-:W-:Y:S02]  /*349a0*/  LEA R32, P3, R144.reuse, R2, 0x1 ;  /* 0x0000000290207211 */ /* 0x040fe400078608ff */
[-C--:B------:R-:W-:Y:S02]  /*349b0*/  LEA.HI.X.SX32 R79, R145, R248.reuse, 0x1, P2 ;  /* 0x000000f8914f7211 */ /* 0x080fe400010f0eff */
[----:B------:R-:W-:Y:S01]  /*349c0*/  LEA.HI.X.SX32 R33, R144, R248, 0x1, P3 ;  /* 0x000000f890217211 */ /* 0x000fe200018f0eff */
[----:B------:R-:W-:Y:S04]  /*349d0*/  STL.64 [R1+0xa48], R48 ;  /* 0x000a483001007387 */ /* 0x000fe80000100a00 */
[----:B------:R-:W-:Y:S04]  /*349e0*/  STL.64 [R1+0xa38], R78 ;  /* 0x000a384e01007387 */ /* 0x000fe80000100a00 */
[----:B------:R0:W-:Y:S02]  /*349f0*/  STL.64 [R1+0xa30], R32 ;  /* 0x000a302001007387 */ /* 0x0001e40000100a00 */
[----:B0-----:R-:W-:-:S04]  /*34a00*/  LEA R32, P3, R38, R2, 0x1 ;  /* 0x0000000226207211 */ /* 0x001fc800078608ff */
[----:B------:R-:W-:Y:S02]  /*34a10*/  LEA.HI.X.SX32 R33, R38, R248, 0x1, P3 ;  /* 0x000000f826217211 */ /* 0x000fe400018f0eff */
[----:B------:R-:W-:-:S03]  /*34a20*/  LEA R78, P2, R39, R2, 0x1 ;  /* 0x00000002274e7211 */ /* 0x000fc600078408ff */
[----:B------:R0:W-:Y:S01]  /*34a30*/  STL.64 [R1+0xa20], R32 ;  /* 0x000a202001007387 */ /* 0x0001e20000100a00 */
[----:B------:R-:W-:Y:S02]  /*34a40*/  LEA.HI.X.SX32 R79, R39, R248, 0x1, P2 ;  /* 0x000000f8274f7211 */ /* 0x000fe400010f0eff */
[-C--:B------:R-:W-:Y:S02]  /*34a50*/  LEA R38, P2, R143, R2.reuse, 0x1 ;  /* 0x000000028f267211 */ /* 0x080fe400078408ff */
[----:B0-----:R-:W-:-:S04]  /*34a60*/  LEA R32, P3, R142, R2, 0x1 ;  /* 0x000000028e207211 */ /* 0x001fc800078608ff */
[-C--:B------:R-:W-:Y:S01]  /*34a70*/  LEA.HI.X.SX32 R33, R142, R248.reuse, 0x1, P3 ;  /* 0x000000f88e217211 */ /* 0x080fe200018f0eff */
[----:B------:R0:W-:Y:S04]  /*34a80*/  STL.64 [R1+0xa28], R78 ;  /* 0x000a284e01007387 */ /* 0x0001e80000100a00 */
[----:B------:R1:W-:Y:S01]  /*34a90*/  STL.64 [R1+0xa10], R32 ;  /* 0x000a102001007387 */ /* 0x0003e20000100a00 */
[----:B------:R-:W-:Y:S02]  /*34aa0*/  LEA.HI.X.SX32 R39, R143, R248, 0x1, P2 ;  /* 0x000000f88f277211 */ /* 0x000fe400010f0eff */
[-C--:B0-----:R-:W-:Y:S02]  /*34ab0*/  LEA R78, P2, R27, R2.reuse, 0x1 ;  /* 0x000000021b4e7211 */ /* 0x081fe400078408ff */
[----:B-1----:R-:W-:-:S04]  /*34ac0*/  LEA R32, P3, R26, R2, 0x1 ;  /* 0x000000021a207211 */ /* 0x002fc800078608ff */
[----:B------:R-:W-:Y:S02]  /*34ad0*/  LEA.HI.X.SX32 R33, R26, R248, 0x1, P3 ;  /* 0x000000f81a217211 */ /* 0x000fe400018f0eff */
[C---:B------:R-:W-:Y:S02]  /*34ae0*/  LEA R26, P3, R140.reuse, R2, 0x1 ;  /* 0x000000028c1a7211 */ /* 0x040fe400078608ff */
        /* <DEDUP_REMOVED lines=8> */
[C---:B------:R-:W-:Y:S01]  /*34b70*/  LEA R90, P2, R35.reuse, R2, 0x1 ;  /* 0x00000002235a7211 */ /* 0x040fe200078408ff */
[----:B------:R-:W-:Y:S04]  /*34b80*/  STL.64 [R1+0x9f8], R78 ;  /* 0x0009f84e01007387 */ /* 0x000fe80000100a00 */
        /* <DEDUP_REMOVED lines=10> */
[-C--:B------:R-:W-:Y:S02]  /*34c30*/  LEA.HI.X.SX32 R27, R28, R248.reuse, 0x1, P3 ;  /* 0x000000f81c1b7211 */ /* 0x080fe400018f0eff */
[----:B------:R-:W-:Y:S02]  /*34c40*/  LEA.HI.X.SX32 R91, R29, R248, 0x1, P2 ;  /* 0x000000f81d5b7211 */ /* 0x000fe400010f0eff */
[C---:B------:R-:W-:Y:S01]  /*34c50*/  LEA R28, P2, R137.reuse, R2, 0x1 ;  /* 0x00000002891c7211 */ /* 0x040fe200078408ff */
[----:B------:R0:W-:Y:S03]  /*34c60*/  STL.64 [R1+0x9c0], R26 ;  /* 0x0009c01a01007387 */ /* 0x0001e60000100a00 */
[----:B------:R-:W-:Y:S01]  /*34c70*/  LEA.HI.X.SX32 R29, R137, R248, 0x1, P2 ;  /* 0x000000f8891d7211 */ /* 0x000fe200010f0eff */
[----:B------:R-:W-:Y:S01]  /*34c80*/  STL.64 [R1+0x9c8], R90 ;  /* 0x0009c85a01007387 */ /* 0x000fe20000100a00 */
[----:B0-----:R-:W-:-:S04]  /*34c90*/  LEA R26, P3, R136, R2, 0x1 ;  /* 0x00000002881a7211 */ /* 0x001fc800078608ff */
[----:B------:R-:W-:Y:S01]  /*34ca0*/  LEA.HI.X.SX32 R27, R136, R248, 0x1, P3 ;  /* 0x000000f8881b7211 */ /* 0x000fe200018f0eff */
[----:B------:R-:W-:Y:S04]  /*34cb0*/  STL.64 [R1+0x1380], R28 ;  /* 0x0013801c01007387 */ /* 0x000fe80000100a00 */
[----:B------:R0:W-:Y:S02]  /*34cc0*/  STL.64 [R1+0x9b0], R26 ;  /* 0x0009b01a01007387 */ /* 0x0001e40000100a00 */
[CC--:B0-----:R-:W-:Y:S02]  /*34cd0*/  LEA R26, P3, R30.reuse, R2.reuse, 0x1 ;  /* 0x000000021e1a7211 */ /* 0x0c1fe400078608ff */
[----:B------:R-:W-:Y:S02]  /*34ce0*/  LEA R28, P2, R31, R2, 0x1 ;  /* 0x000000021f1c7211 */ /* 0x000fe400078408ff */
[----:B------:R-:W-:-:S02]  /*34cf0*/  LEA.HI.X.SX32 R27, R30, R248, 0x1, P3 ;  /* 0x000000f81e1b7211 */ /* 0x000fc400018f0eff */
[C---:B------:R-:W-:Y:S02]  /*34d00*/  LEA R30, P3, R12.reuse, R2, 0x1 ;  /* 0x000000020c1e7211 */ /* 0x040fe400078608ff */
[-C--:B------:R-:W-:Y:S01]  /*34d10*/  LEA.HI.X.SX32 R29, R31, R248.reuse, 0x1, P2 ;  /* 0x000000f81f1d7211 */ /* 0x080fe200010f0eff */
[----:B------:R0:W-:Y:S01]  /*34d20*/  STL.64 [R1+0x9a0], R26 ;  /* 0x0009a01a01007387 */ /* 0x0001e20000100a00 */
[----:B------:R-:W-:Y:S02]  /*34d30*/  LEA.HI.X.SX32 R31, R12, R248, 0x1, P3 ;  /* 0x000000f80c1f7211 */ /* 0x000fe400018f0eff */
[-C--:B------:R-:W-:Y:S01]  /*34d40*/  LEA R12, P3, R24, R2.reuse, 0x1 ;  /* 0x00000002180c7211 */ /* 0x080fe200078608ff */
[----:B------:R-:W-:Y:S01]  /*34d50*/  STL.64 [R1+0x9a8], R28 ;  /* 0x0009a81c01007387 */ /* 0x000fe20000100a00 */
[----:B0-----:R-:W-:-:S04]  /*34d60*/  LEA R26, P2, R13, R2, 0x1 ;  /* 0x000000020d1a7211 */ /* 0x001fc800078408ff */
[-C--:B------:R-:W-:Y:S02]  /*34d70*/  LEA.HI.X.SX32 R27, R13, R248.reuse, 0x1, P2 ;  /* 0x000000f80d1b7211 */ /* 0x080fe400010f0eff */
[----:B------:R-:W-:Y:S01]  /*34d80*/  LEA.HI.X.SX32 R13, R24, R248, 0x1, P3 ;  /* 0x000000f8180d7211 */ /* 0x000fe200018f0eff */
[----:B------:R-:W-:Y:S04]  /*34d90*/  STL.64 [R1+0x1370], R30 ;  /* 0x0013701e01007387 */ /* 0x000fe80000100a00 */
[----:B------:R0:W-:Y:S04]  /*34da0*/  STL.64 [R1+0x998], R26 ;  /* 0x0009981a01007387 */ /* 0x0001e80000100a00 */
[----:B------:R1:W-:Y:S01]  /*34db0*/  STL.64 [R1+0x980], R12 ;  /* 0x0009800c01007387 */ /* 0x0003e20000100a00 */
[----:B0-----:R-:W-:-:S02]  /*34dc0*/  LEA R26, P2, R25, R2, 0x1 ;  /* 0x00000002191a7211 */ /* 0x001fc400078408ff */
[C---:B-1----:R-:W-:Y:S02]  /*34dd0*/  LEA R12, P3, R22.reuse, R2, 0x1 ;  /* 0x00000002160c7211 */ /* 0x042fe400078608ff */
[-C--:B------:R-:W-:Y:S02]  /*34de0*/  LEA.HI.X.SX32 R27, R25, R248.reuse, 0x1, P2 ;  /* 0x000000f8191b7211 */ /* 0x080fe400010f0eff */
[----:B------:R-:W-:Y:S02]  /*34df0*/  LEA.HI.X.SX32 R13, R22, R248, 0x1, P3 ;  /* 0x000000f8160d7211 */ /* 0x000fe400018f0eff */
[C---:B------:R-:W-:Y:S01]  /*34e00*/  LEA R24, P2, R23.reuse, R2, 0x1 ;  /* 0x0000000217187211 */ /* 0x040fe200078408ff */
[----:B------:R-:W-:Y:S04]  /*34e10*/  STL.64 [R1+0x988], R26 ;  /* 0x0009881a01007387 */ /* 0x000fe80000100a00 */
[----:B------:R0:W-:Y:S01]  /*34e20*/  STL.64 [R1+0x970], R12 ;  /* 0x0009700c01007387 */ /* 0x0001e20000100a00 */
[----:B------:R-:W-:-:S02]  /*34e30*/  LEA.HI.X.SX32 R25, R23, R248, 0x1, P2 ;  /* 0x000000f817197211 */ /* 0x000fc400010f0eff */
[-C--:B------:R-:W-:Y:S02]  /*34e40*/  LEA R22, P2, R21, R2.reuse, 0x1 ;  /* 0x0000000215167211 */ /* 0x080fe400078408ff */
[----:B0-----:R-:W-:-:S04]  /*34e50*/  LEA R12, P3, R17, R2, 0x1 ;  /* 0x00000002110c7211 */ /* 0x001fc800078608ff */
        /* <DEDUP_REMOVED lines=9> */
[----:B------:R0:W-:Y:S01]  /*34ef0*/  STL.64 [R1+0x950], R12 ;  /* 0x0009500c01007387 */ /* 0x0001e20000100a00 */
[-C--:B------:R-:W-:Y:S02]  /*34f00*/  LEA R16, P2, R20, R2.reuse, 0x1 ;  /* 0x0000000214107211 */ /* 0x080fe400078408ff */
[----:B0-----:R-:W-:-:S04]  /*34f10*/  LEA R12, P3, R52, R2, 0x1 ;  /* 0x00000002340c7211 */ /* 0x001fc800078608ff */
[----:B------:R-:W-:-:S05]  /*34f20*/  LEA.HI.X.SX32 R13, R52, R248, 0x1, P3 ;  /* 0x000000f8340d7211 */ /* 0x000fca00018f0eff */
[----:B------:R0:W-:Y:S01]  /*34f30*/  STL.64 [R1+0x940], R12 ;  /* 0x0009400c01007387 */ /* 0x0001e20000100a00 */
[----:B------:R-:W-:Y:S02]  /*34f40*/  LEA.HI.X.SX32 R17, R20, R248, 0x1, P2 ;  /* 0x000000f814117211 */ /* 0x000fe400010f0eff */
[-C--:B------:R-:W-:Y:S02]  /*34f50*/  LEA R20, P2, R60, R2.reuse, 0x1 ;  /* 0x000000023c147211 */ /* 0x080fe400078408ff */
[----:B0-----:R-:W-:-:S04]  /*34f60*/  LEA R12, P3, R54, R2, 0x1 ;  /* 0x00000002360c7211 */ /* 0x001fc800078608ff */
[-C--:B------:R-:W-:Y:S01]  /*34f70*/  LEA.HI.X.SX32 R13, R54, R248.reuse, 0x1, P3 ;  /* 0x000000f8360d7211 */ /* 0x080fe200018f0eff */
[----:B------:R-:W-:Y:S01]  /*34f80*/  STL.64 [R1+0x948], R16 ;  /* 0x0009481001007387 */ /* 0x000fe20000100a00 */
[----:B------:R-:W-:-:S03]  /*34f90*/  LEA.HI.X.SX32 R21, R60, R248, 0x1, P2 ;  /* 0x000000f83c157211 */ /* 0x000fc600010f0eff */
[----:B------:R0:W-:Y:S01]  /*34fa0*/  STL.64 [R1+0x930], R12 ;  /* 0x0009300c01007387 */ /* 0x0001e20000100a00 */
[-C--:B------:R-:W-:Y:S02]  /*34fb0*/  LEA R22, P3, R53, R2.reuse, 0x1 ;  /* 0x0000000235167211 */ /* 0x080fe400078608ff */
[----:B0-----:R-:W-:-:S04]  /*34fc0*/  LEA R12, P2, R61, R2, 0x1 ;  /* 0x000000023d0c7211 */ /* 0x001fc800078408ff */
[-C--:B------:R-:W-:Y:S02]  /*34fd0*/  LEA.HI.X.SX32 R13, R61, R248.reuse, 0x1, P2 ;  /* 0x000000f83d0d7211 */ /* 0x080fe400010f0eff */
[----:B------:R-:W-:-:S03]  /*34fe0*/  LEA.HI.X.SX32 R23, R53, R248, 0x1, P3 ;  /* 0x000000f835177211 */ /* 0x000fc600018f0eff */
[----:B------:R0:W-:Y:S01]  /*34ff0*/  STL.64 [R1+0x928], R12 ;  /* 0x0009280c01007387 */ /* 0x0001e20000100a00 */
[-C--:B------:R-:W-:Y:S02]  /*35000*/  LEA R16, P2, R19, R2.reuse, 0x1 ;  /* 0x0000000213107211 */ /* 0x080fe400078408ff */
[----:B0-----:R-:W-:-:S04]  /*35010*/  LEA R12, P3, R55, R2, 0x1 ;  /* 0x00000002370c7211 */ /* 0x001fc800078608ff */
[-C--:B------:R-:W-:Y:S02]  /*35020*/  LEA.HI.X.SX32 R13, R55, R248.reuse, 0x1, P3 ;  /* 0x000000f8370d7211 */ /* 0x080fe400018f0eff */
[----:B------:R-:W-:-:S03]  /*35030*/  LEA.HI.X.SX32 R17, R19, R248, 0x1, P2 ;  /* 0x000000f813117211 */ /* 0x000fc600010f0eff */
[----:B------:R0:W-:Y:S04]  /*35040*/  STL.64 [R1+0x910], R12 ;  /* 0x0009100c01007387 */ /* 0x0001e80000100a00 */
[----:B------:R1:W-:Y:S01]  /*35050*/  STL.64 [R1+0x918], R16 ;  /* 0x0009181001007387 */ /* 0x0003e20000100a00 */
[----:B0-----:R-:W-:-:S04]  /*35060*/  LEA R12, P2, R18, R2, 0x1 ;  /* 0x00000002120c7211 */ /* 0x001fc800078408ff */
[----:B------:R-:W-:Y:S02]  /*35070*/  LEA.HI.X.SX32 R13, R18, R248, 0x1, P2 ;  /* 0x000000f8120d7211 */ /* 0x000fe400010f0eff */
[----:B-1----:R-:W-:-:S03]  /*35080*/  LEA R16, P3, R62, R2, 0x1 ;  /* 0x000000023e107211 */ /* 0x002fc600078608ff */
[----:B------:R0:W-:Y:S01]  /*35090*/  STL.64 [R1+0x908], R12 ;  /* 0x0009080c01007387 */ /* 0x0001e20000100a00 */
[----:B------:R-:W-:Y:S02]  /*350a0*/  LEA.HI.X.SX32 R17, R62, R248, 0x1, P3 ;  /* 0x000000f83e117211 */ /* 0x000fe400018f0eff */
        /* <DEDUP_REMOVED lines=8> */
[-C--:B-1----:R-:W-:Y:S02]  /*35130*/  LEA R18, P3, R65, R2.reuse, 0x1 ;  /* 0x0000000241127211 */ /* 0x082fe400078608ff */
[----:B------:R-:W-:Y:S01]  /*35140*/  LEA R14, P2, R135, R2, 0x1 ;  /* 0x00000002870e7211 */ /* 0x000fe200078408ff */
[----:B------:R0:W-:Y:S01]  /*35150*/  STL.64 [R1+0x8e8], R12 ;  /* 0x0008e80c01007387 */ /* 0x0001e20000100a00 */
[-C--:B------:R-:W-:Y:S02]  /*35160*/  LEA.HI.X.SX32 R19, R65, R248.reuse, 0x1, P3 ;  /* 0x000000f841137211 */ /* 0x080fe400018f0eff */
        /* <DEDUP_REMOVED lines=9> */
[C---:B------:R-:W-:Y:S01]  /*35200*/  LEA R4, P3, R66.reuse, R2, 0x1 ;  /* 0x0000000242047211 */ /* 0x040fe200078608ff */
[----:B------:R0:W-:Y:S03]  /*35210*/  STL.64 [R1+0x8c8], R14 ;  /* 0x0008c80e01007387 */ /* 0x0001e60000100a00 */
[----:B------:R-:W-:-:S05]  /*35220*/  LEA.HI.X.SX32 R5, R66, R248, 0x1, P3 ;  /* 0x000000f842057211 */ /* 0x000fca00018f0eff */
[----:B------:R1:W-:Y:S01]  /*35230*/  STL.64 [R1+0x8b0], R4 ;  /* 0x0008b00401007387 */ /* 0x0003e20000100a00 */
[----:B0-----:R-:W-:-:S04]  /*35240*/  LEA R14, P2, R134, R2, 0x1 ;  /* 0x00000002860e7211 */ /* 0x001fc800078408ff */
[----:B------:R-:W-:Y:S02]  /*35250*/  LEA.HI.X.SX32 R15, R134, R248, 0x1, P2 ;  /* 0x000000f8860f7211 */ /* 0x000fe400010f0eff */
[----:B-1----:R-:W-:-:S03]  /*35260*/  LEA R4, P2, R11, R2, 0x1 ;  /* 0x000000020b047211 */ /* 0x002fc600078408ff */
[----:B------:R0:W-:Y:S01]  /*35270*/  STL.64 [R1+0x8b8], R14 ;  /* 0x0008b80e01007387 */ /* 0x0001e20000100a00 */
[----:B------:R-:W-:-:S05]  /*35280*/  LEA.HI.X.SX32 R5, R11, R248, 0x1, P2 ;  /* 0x000000f80b057211 */ /* 0x000fca00010f0eff */
[----:B------:R1:W-:Y:S01]  /*35290*/  STL.64 [R1+0x8a8], R4 ;  /* 0x0008a80401007387 */ /* 0x0003e20000100a00 */
[----:B0-----:R-:W-:-:S04]  /*352a0*/  LEA R14, P3, R67, R2, 0x1 ;  /* 0x00000002430e7211 */ /* 0x001fc800078608ff */
[----:B------:R-:W-:Y:S02]  /*352b0*/  LEA.HI.X.SX32 R15, R67, R248, 0x1, P3 ;  /* 0x000000f8430f7211 */ /* 0x000fe400018f0eff */
[CC--:B-1----:R-:W-:Y:S02]  /*352c0*/  LEA R4, P3, R8.reuse, R2.reuse, 0x1 ;  /* 0x0000000208047211 */ /* 0x0c2fe400078608ff */
[C---:B------:R-:W-:Y:S02]  /*352d0*/  LEA R26, P2, R9.reuse, R2, 0x1 ;  /* 0x00000002091a7211 */ /* 0x040fe400078408ff */
[-C--:B------:R-:W-:Y:S02]  /*352e0*/  LEA.HI.X.SX32 R5, R8, R248.reuse, 0x1, P3 ;  /* 0x000000f808057211 */ /* 0x080fe400018f0eff */
[----:B------:R-:W-:-:S03]  /*352f0*/  LEA.HI.X.SX32 R27, R9, R248, 0x1, P2 ;  /* 0x000000f8091b7211 */ /* 0x000fc600010f0eff */
[----:B------:R0:W-:Y:S01]  /*35300*/  STL.64 [R1+0x890], R4 ;  /* 0x0008900401007387 */ /* 0x0001e20000100a00 */
[----:B------:R-:W-:-:S03]  /*35310*/  LEA R8, P3, R68, R2, 0x1 ;  /* 0x0000000244087211 */ /* 0x000fc600078608ff */
[----:B------:R-:W-:Y:S01]  /*35320*/  STL.64 [R1+0x898], R26 ;  /* 0x0008981a01007387 */ /* 0x000fe20000100a00 */
        /* <DEDUP_REMOVED lines=8> */
[----:B------:R0:W-:Y:S01]  /*353b0*/  STL.64 [R1+0x870], R4 ;  /* 0x0008700401007387 */ /* 0x0001e20000100a00 */
[----:B------:R-:W-:Y:S01]  /*353c0*/  VIADD R6, R7, UR4 ;  /* 0x0000000407067c36 */ /* 0x000fe20008000000 */
[----:B------:R-:W-:Y:S02]  /*353d0*/  ULDC UR4, c[0x0][0x248] ;  /* 0x0000920000047ab9 */ /* 0x000fe40000000800 */
[----:B------:R1:W-:Y:S01]  /*353e0*/  STL.64 [R1+0x878], R10 ;  /* 0x0008780a01007387 */ /* 0x0003e20000100a00 */
[----:B0-----:R-:W-:-:S04]  /*353f0*/  LEA R4, P2, R133, R2, 0x1 ;  /* 0x0000000285047211 */ /* 0x001fc800078408ff */
[----:B------:R-:W-:Y:S02]  /*35400*/  LEA.HI.X.SX32 R5, R133, R248, 0x1, P2 ;  /* 0x000000f885057211 */ /* 0x000fe400010f0eff */
[----:B-1----:R-:W-:Y:S01]  /*35410*/  LEA R10, P3, R86, R2, 0x1 ;  /* 0x00000002560a7211 */ /* 0x002fe200078608ff */
[----:B------:R-:W-:Y:S01]  /*35420*/  VIADD R132, R6, UR4 ;  /* 0x0000000406847c36 */ /* 0x000fe20008000000 */
[----:B------:R-:W-:Y:S01]  /*35430*/  ULDC UR4, c[0x0][0x248] ;  /* 0x0000920000047ab9 */ /* 0x000fe20000000800 */
[----:B------:R0:W-:Y:S01]  /*35440*/  STL.64 [R1+0x868], R4 ;  /* 0x0008680401007387 */ /* 0x0001e20000100a00 */
[----:B------:R-:W-:Y:S01]  /*35450*/  LEA.HI.X.SX32 R11, R86, R248, 0x1, P3 ;  /* 0x000000f8560b7211 */ /* 0x000fe200018f0eff */
[----:B------:R-:W-:Y:S01]  /*35460*/  VIADD R88, R132, UR4 ;  /* 0x0000000484587c36 */ /* 0x000fe20008000000 */
[C---:B------:R-:W-:Y:S01]  /*35470*/  LEA R26, P2, R7.reuse, R2, 0x1 ;  /* 0x00000002071a7211 */ /* 0x040fe200078408ff */
[----:B------:R-:W-:Y:S02]  /*35480*/  ULDC UR4, c[0x0][0x248] ;  /* 0x0000920000047ab9 */ /* 0x000fe40000000800 */
[----:B------:R-:W-:Y:S01]  /*35490*/  VIADD R131, R88, UR4 ;  /* 0x0000000458837c36 */ /* 0x000fe20008000000 */
[----:B------:R-:W-:Y:S01]  /*354a0*/  LEA.HI.X.SX32 R27, R7, R248, 0x1, P2 ;  /* 0x000000f8071b7211 */ /* 0x000fe200010f0eff */
[----:B------:R-:W-:Y:S01]  /*354b0*/  ULDC UR4, c[0x0][0x248] ;  /* 0x0000920000047ab9 */ /* 0x000fe20000000800 */
[----:B0-----:R-:W-:-:S04]  /*354c0*/  LEA R4, P3, R6, R2, 0x1 ;  /* 0x0000000206047211 */ /* 0x001fc800078608ff */
[----:B------:R-:W-:Y:S02]  /*354d0*/  LEA.HI.X.SX32 R5, R6, R248, 0x1, P3 ;  /* 0x000000f806057211 */ /* 0x000fe400018f0eff */
[C---:B------:R-:W-:Y:S01]  /*354e0*/  LEA R6, P2, R132.reuse, R2, 0x1 ;  /* 0x0000000284067211 */ /* 0x040fe200078408ff */
[----:B------:R-:W-:Y:S01]  /*354f0*/  VIADD R89, R131, UR4 ;  /* 0x0000000483597c36 */ /* 0x000fe20008000000 */
[----:B------:R-:W-:Y:S01]  /*35500*/  ULDC UR4, c[0x0][0x248] ;  /* 0x0000920000047ab9 */ /* 0x000fe20000000800 */
[----:B------:R0:W-:Y:S01]  /*35510*/  STL.64 [R1+0x850], R4 ;  /* 0x0008500401007387 */ /* 0x0001e20000100a00 */
[----:B------:R-:W-:-:S03]  /*35520*/  LEA.HI.X.SX32 R7, R132, R248, 0x1, P2 ;  /* 0x000000f884077211 */ /* 0x000fc600010f0eff */
[----:B------:R1:W-:Y:S01]  /*35530*/  STL.64 [R1+0x858], R26 ;  /* 0x0008581a01007387 */ /* 0x0003e20000100a00 */
[----:B------:R-:W-:Y:S01]  /*35540*/  VIADD R109, R89, UR4 ;  /* 0x00000004596d7c36 */ /* 0x000fe20008000000 */
[----:B------:R-:W-:Y:S02]  /*35550*/  ULDC UR4, c[0x0][0x248] ;  /* 0x0000920000047ab9 */ /* 0x000fe40000000800 */
[----:B------:R2:W-:Y:S01]  /*35560*/  STL.64 [R1+0x848], R6 ;  /* 0x0008480601007387 */ /* 0x0005e20000100a00 */
[CC--:B0-----:R-:W-:Y:S02]  /*35570*/  LEA R4, P3, R88.reuse, R2.reuse, 0x1 ;  /* 0x0000000258047211 */ /* 0x0c1fe400078608ff */
[C---:B-1----:R-:W-:Y:S02]  /*35580*/  LEA R26, P2, R131.reuse, R2, 0x1 ;  /* 0x00000002831a7211 */ /* 0x042fe400078408ff */
[-C--:B------:R-:W-:Y:S02]  /*35590*/  LEA.HI.X.SX32 R5, R88, R248.reuse, 0x1, P3 ;  /* 0x000000f858057211 */ /* 0x080fe400018f0eff */
[----:B------:R-:W-:-:S02]  /*355a0*/  LEA.HI.X.SX32 R27, R131, R248, 0x1, P2 ;  /* 0x000000f8831b7211 */ /* 0x000fc400010f0eff */
[----:B--2---:R-:W-:Y:S01]  /*355b0*/  LEA R6, P3, R89, R2, 0x1 ;  /* 0x0000000259067211 */ /* 0x004fe200078608ff */
[----:B------:R-:W-:Y:S01]  /*355c0*/  VIADD R92, R109, UR4 ;  /* 0x000000046d5c7c36 */ /* 0x000fe20008000000 */
[----:B------:R-:W-:Y:S01]  /*355d0*/  ULDC UR4, c[0x0][0x248] ;  /* 0x0000920000047ab9 */ /* 0x000fe20000000800 */
[----:B------:R0:W-:Y:S01]  /*355e0*/  STL.64 [R1+0x838], R26 ;  /* 0x0008381a01007387 */ /* 0x0001e20000100a00 */
[----:B------:R-:W-:Y:S01]  /*355f0*/  LEA.HI.X.SX32 R7, R89, R248, 0x1, P3 ;  /* 0x000000f859077211 */ /* 0x000fe200018f0eff */
[----:B------:R-:W-:Y:S01]  /*35600*/  VIADD R108, R92, UR4 ;  /* 0x000000045c6c7c36 */ /* 0x000fe20008000000 */
[----:B------:R-:W-:-:S03]  /*35610*/  ULDC UR4, c[0x0][0x248] ;  /* 0x0000920000047ab9 */ /* 0x000fc60000000800 */
[----:B------:R1:W-:Y:S01]  /*35620*/  STL.64 [R1+0x830], R6 ;  /* 0x0008300601007387 */ /* 0x0003e20000100a00 */
[----:B------:R-:W-:Y:S01]  /*35630*/  VIADD R252, R108, UR4 ;  /* 0x000000046cfc7c36 */ /* 0x000fe20008000000 */
[----:B------:R-:W-:Y:S01]  /*35640*/  ULDC UR4, c[0x0][0x248] ;  /* 0x0000920000047ab9 */ /* 0x000fe20000000800 */
[----:B0-----:R-:W-:-:S04]  /*35650*/  LEA R26, P2, R109, R2, 0x1 ;  /* 0x000000026d1a7211 */ /* 0x001fc800078408ff */
[----:B------:R-:W-:Y:S02]  /*35660*/  LEA.HI.X.SX32 R27, R109, R248, 0x1, P2 ;  /* 0x000000f86d1b7211 */ /* 0x000fe400010f0eff */
[----:B-1----:R-:W-:-:S03]  /*35670*/  LEA R6, P3, R92, R2, 0x1 ;  /* 0x000000025c067211 */ /* 0x002fc600078608ff */
[----:B------:R0:W-:Y:S01]  /*35680*/  STL.64 [R1+0x828], R26 ;  /* 0x0008281a01007387 */ /* 0x0001e20000100a00 */
[----:B------:R-:W-:Y:S01]  /*35690*/  LEA.HI.X.SX32 R7, R92, R248, 0x1, P3 ;  /* 0x000000f85c077211 */ /* 0x000fe200018f0eff */
[----:B------:R-:W-:Y:S01]  /*356a0*/  VIADD R111, R252, UR4 ;  /* 0x00000004fc6f7c36 */ /* 0x000fe20008000000 */
[----:B------:R-:W-:Y:S01]  /*356b0*/  ULDC UR4, c[0x0][0x248] ;  /* 0x0000920000047ab9 */ /* 0x000fe20000000800 */
[-C--:B------:R-:W-:Y:S02]  /*356c0*/  LEA R28, P2, R108, R2.reuse, 0x1 ;  /* 0x000000026c1c7211 */ /* 0x080fe400078408ff */
[C---:B0-----:R-:W-:Y:S01]  /*356d0*/  LEA R26, P3, R252.reuse, R2, 0x1 ;  /* 0x00000002fc1a7211 */ /* 0x041fe200078608ff */
[----:B------:R-:W-:Y:S01]  /*356e0*/  VIADD R99, R111, UR4 ;  /* 0x000000046f637c36 */ /* 0x000fe20008000000 */
[----:B------:R-:W-:Y:S02]  /*356f0*/  ULDC UR4, c[0x0][0x248] ;  /* 0x0000920000047ab9 */ /* 0x000fe40000000800 */
[----:B------:R-:W-:-:S02]  /*35700*/  LEA.HI.X.SX32 R27, R252, R248, 0x1, P3 ;  /* 0x000000f8fc1b7211 */ /* 0x000fc400018f0eff */
[----:B------:R-:W-:Y:S01]  /*35710*/  LEA.HI.X.SX32 R29, R108, R248, 0x1, P2 ;  /* 0x000000f86c1d7211 */ /* 0x000fe200010f0eff */
[C---:B------:R-:W-:Y:S01]  /*35720*/  VIADD R110, R99.reuse, UR4 ;  /* 0x00000004636e7c36 */ /* 0x040fe20008000000 */
[----:B------:R-:W-:Y:S01]  /*35730*/  ULDC UR4, c[0x0][0x248] ;  /* 0x0000920000047ab9 */ /* 0x000fe20000000800 */
[----:B------:R0:W-:Y:S01]  /*35740*/  STL.64 [R1+0x810], R26 ;  /* 0x0008101a01007387 */ /* 0x0001e20000100a00 */
[-C--:B------:R-:W-:Y:S01]  /*35750*/  LEA R108, P3, R99, R2.reuse, 0x1 ;  /* 0x00000002636c7211 */ /* 0x080fe200078608ff */
[----:B------:R-:W-:Y:S01]  /*35760*/  VIADD R101, R110, UR4 ;  /* 0x000000046e657c36 */ /* 0x000fe20008000000 */
[----:B------:R-:W-:Y:S01]  /*35770*/  ULDC UR4, c[0x0][0x248] ;  /* 0x0000920000047ab9 */ /* 0x000fe20000000800 */
[----:B------:R1:W-:Y:S01]  /*35780*/  STL.64 [R1+0x818], R28 ;  /* 0x0008181c01007387 */ /* 0x0003e20000100a00 */
[----:B0-----:R-:W-:-:S04]  /*35790*/  LEA R26, P2, R111, R2, 0x1 ;  /* 0x000000026f1a7211 */ /* 0x001fc800078408ff */
[-C--:B------:R-:W-:Y:S02]  /*357a0*/  LEA.HI.X.SX32 R27, R111, R248.reuse, 0x1, P2 ;  /* 0x000000f86f1b7211 */ /* 0x080fe400010f0eff */
[----:B------:R-:W-:-:S03]  /*357b0*/  LEA.HI.X.SX32 R109, R99, R248, 0x1, P3 ;  /* 0x000000f8636d7211 */ /* 0x000fc600018f0eff */
[----:B------:R0:W-:Y:S01]  /*357c0*/  STL.64 [R1+0x808], R26 ;  /* 0x0008081a01007387 */ /* 0x0001e20000100a00 */
[----:B------:R-:W-:Y:S01]  /*357d0*/  VIADD R113, R101, UR5 ;  /* 0x0000000565717c36 */ /* 0x000fe20008000000 */
[-C--:B-1----:R-:W-:Y:S01]  /*357e0*/  LEA R28, P2, R110, R2.reuse, 0x1 ;  /* 0x000000026e1c7211 */ /* 0x082fe200078408ff */
[----:B------:R-:W-:Y:S02]  /*357f0*/  ULDC UR5, c[0x0][0x248] ;  /* 0x0000920000057ab9 */ /* 0x000fe40000000800 */
[----:B------:R-:W-:Y:S01]  /*35800*/  VIADD R106, R113, UR4 ;  /* 0x00000004716a7c36 */ /* 0x000fe20008000000 */
[----:B------:R-:W-:Y:S01]  /*35810*/  ULDC UR4, c[0x0][0x248] ;  /* 0x0000920000047ab9 */ /* 0x000fe20000000800 */
[----:B0-----:R-:W-:-:S04]  /*35820*/  LEA R26, P3, R101, R2, 0x1 ;  /* 0x00000002651a7211 */ /* 0x001fc800078608ff */
[-C--:B------:R-:W-:Y:S02]  /*35830*/  LEA.HI.X.SX32 R27, R101, R248.reuse, 0x1, P3 ;  /* 0x000000f8651b7211 */ /* 0x080fe400018f0eff */
[----:B------:R-:W-:Y:S01]  /*35840*/  LEA.HI.X.SX32 R29, R110, R248, 0x1, P2 ;  /* 0x000000f86e1d7211 */ /* 0x000fe200010f0eff */
[C---:B------:R-:W-:Y:S02]  /*35850*/  VIADD R112, R106.reuse, UR4 ;  /* 0x000000046a707c36 */ /* 0x040fe40008000000 */
[----:B------:R0:W-:Y:S01]  /*35860*/  STL.64 [R1+0x7f0], R26 ;  /* 0x0007f01a01007387 */ /* 0x0001e20000100a00 */
[-C--:B------:R-:W-:Y:S01]  /*35870*/  LEA R110, P3, R106, R2.reuse, 0x1 ;  /* 0x000000026a6e7211 */ /* 0x080fe200078608ff */
[----:B------:R-:W-:Y:S01]  /*35880*/  VIADD R247, R112, UR5 ;  /* 0x0000000570f77c36 */ /* 0x000fe20008000000 */
[----:B------:R-:W-:Y:S01]  /*35890*/  ULDC UR4, c[0x0][0x248] ;  /* 0x0000920000047ab9 */ /* 0x000fe20000000800 */
[----:B------:R1:W-:Y:S01]  /*358a0*/  STL.64 [R1+0x7f8], R28 ;  /* 0x0007f81c01007387 */ /* 0x0003e20000100a00 */
[----:B0-----:R-:W-:Y:S01]  /*358b0*/  LEA R26, P2, R113, R2, 0x1 ;  /* 0x00000002711a7211 */ /* 0x001fe200078408ff */
[----:B------:R-:W-:-:S03]  /*358c0*/  ULDC UR5, c[0x0][0x248] ;  /* 0x0000920000057ab9 */ /* 0x000fc60000000800 */
[-C--:B------:R-:W-:Y:S02]  /*358d0*/  LEA.HI.X.SX32 R27, R113, R248.reuse, 0x1, P2 ;  /* 0x000000f8711b7211 */ /* 0x080fe400010f0eff */
[----:B------:R-:W-:-:S03]  /*358e0*/  LEA.HI.X.SX32 R111, R106, R248, 0x1, P3 ;  /* 0x000000f86a6f7211 */ /* 0x000fc600018f0eff */
[----:B------:R0:W-:Y:S01]  /*358f0*/  STL.64 [R1+0x7e8], R26 ;  /* 0x0007e81a01007387 */ /* 0x0001e20000100a00 */
[----:B------:R-:W-:Y:S01]  /*35900*/  VIADD R115, R247, UR6 ;  /* 0x00000006f7737c36 */ /* 0x000fe20008000000 */
[-C--:B-1----:R-:W-:Y:S01]  /*35910*/  LEA R28, P2, R112, R2.reuse, 0x1 ;  /* 0x00000002701c7211 */ /* 0x082fe200078408ff */
[----:B------:R-:W-:Y:S02]  /*35920*/  ULDC UR6, c[0x0][0x248] ;  /* 0x0000920000067ab9 */ /* 0x000fe40000000800 */
[----:B------:R-:W-:Y:S01]  /*35930*/  VIADD R74, R115, UR4 ;  /* 0x00000004734a7c36 */ /* 0x000fe20008000000 */
[----:B0-----:R-:W-:Y:S01]  /*35940*/  LEA R26, P3, R247, R2, 0x1 ;  /* 0x00000002f71a7211 */ /* 0x001fe200078608ff */
[----:B------:R-:W-:-:S03]  /*35950*/  ULDC UR4, c[0x0][0x248] ;  /* 0x0000920000047ab9 */ /* 0x000fc60000000800 */
        /* <DEDUP_REMOVED lines=27> */
[----:B------:R-:W-:Y:S01]  /*35b10*/  ULDC UR12, c[0x0][0x248] ;  /* 0x00009200000c7ab9 */ /* 0x000fe20000000800 */
        /* <DEDUP_REMOVED lines=118> */
[C---:B------:R-:W-:Y:S01]  /*36280*/  VIADD R130, R107.reuse, UR55 ;  /* 0x000000376b827c36 */ /* 0x040fe20008000000 */
        /* <DEDUP_REMOVED lines=26> */
[C---:B------:R-:W-:Y:S01]  /*36430*/  VIADD R81, R102.reuse, UR21 ;  /* 0x0000001566517c36 */ /* 0x040fe20008000000 */
[C---:B------:R-:W-:Y:S01]  /*36440*/  LEA R130, P3, R102.reuse, R2, 0x1 ;  /* 0x0000000266827211 */ /* 0x040fe200078608ff */
[----:B------:R0:W-:Y:S01]  /*36450*/  STL.64 [R1+0x6b0], R26 ;  /* 0x0006b01a01007387 */ /* 0x0001e20000100a00 */
[----:B------:R-:W-:Y:S01]  /*36460*/  ULDC UR21, c[0x0][0x248] ;  /* 0x0000920000157ab9 */ /* 0x000fe20000000800 */
[----:B------:R-:W-:Y:S01]  /*36470*/  VIADD R100, R81, UR32 ;  /* 0x0000002051647c36 */ /* 0x000fe20008000000 */
[----:B------:R-:W-:Y:S01]  /*36480*/  LEA.HI.X.SX32 R131, R102, R248, 0x1, P3 ;  /* 0x000000f866837211 */ /* 0x000fe200018f0eff */
[----:B------:R1:W-:Y:S01]  /*36490*/  STL.64 [R1+0x6b8], R28 ;  /* 0x0006b81c01007387 */ /* 0x0003e20000100a00 */
[----:B------:R-:W-:Y:S01]  /*364a0*/  ULDC UR32, c[0x0][0x248] ;  /* 0x0000920000207ab9 */ /* 0x000fe20000000800 */
[----:B0-----:R-:W-:-:S04]  /*364b0*/  LEA R26, P2, R71, R2, 0x1 ;  /* 0x00000002471a7211 */ /* 0x001fc800078408ff */
[----:B------:R-:W-:Y:S01]  /*364c0*/  LEA.HI.X.SX32 R27, R71, R248, 0x1, P2 ;  /* 0x000000f8471b7211 */ /* 0x000fe200010f0eff */
[C---:B------:R-:W-:Y:S01]  /*364d0*/  VIADD R59, R100.reuse, UR52 ;  /* 0x00000034643b7c36 */ /* 0x040fe20008000000 */
[----:B-1----:R-:W-:Y:S01]  /*364e0*/  LEA R28, P2, R81, R2, 0x1 ;  /* 0x00000002511c7211 */ /* 0x002fe200078408ff */
[----:B------:R-:W-:Y:S02]  /*364f0*/  ULDC UR52, c[0x0][0x248] ;  /* 0x0000920000347ab9 */ /* 0x000fe40000000800 */
[----:B------:R0:W-:Y:S01]  /*36500*/  STL.64 [R1+0x6a8], R26 ;  /* 0x0006a81a01007387 */ /* 0x0001e20000100a00 */
[----:B------:R-:W-:Y:S01]  /*36510*/  VIADD R58, R59, UR9 ;  /* 0x000000093b3a7c36 */ /* 0x000fe20008000000 */
[----:B------:R-:W-:Y:S01]  /*36520*/  LEA.HI.X.SX32 R29, R81, R248, 0x1, P2 ;  /* 0x000000f8511d7211 */ /* 0x000fe200010f0eff */
[----:B------:R-:W-:Y:S01]  /*36530*/  ULDC UR9, c[0x0][0x248] ;  /* 0x0000920000097ab9 */ /* 0x000fe20000000800 */
[----:B0-----:R-:W-:-:S04]  /*36540*/  LEA R26, P3, R100, R2, 0x1 ;  /* 0x00000002641a7211 */ /* 0x001fc800078608ff */
[----:B------:R-:W-:Y:S01]  /*36550*/  LEA.HI.X.SX32 R27, R100, R248, 0x1, P3 ;  /* 0x000000f8641b7211 */ /* 0x000fe200018f0eff */
[C---:B------:R-:W-:Y:S01]  /*36560*/  VIADD R57, R58.reuse, UR51 ;  /* 0x000000333a397c36 */ /* 0x040fe20008000000 */
[C---:B------:R-:W-:Y:S01]  /*36570*/  LEA R132, P3, R58.reuse, R2, 0x1 ;  /* 0x000000023a847211 */ /* 0x040fe200078608ff */
[----:B------:R-:W-:Y:S02]  /*36580*/  ULDC UR51, c[0x0][0x248] ;  /* 0x0000920000337ab9 */ /* 0x000fe40000000800 */
[----:B------:R0:W-:Y:S01]  /*36590*/  STL.64 [R1+0x690], R26 ;  /* 0x0006901a01007387 */ /* 0x0001e20000100a00 */
[----:B------:R-:W-:Y:S01]  /*365a0*/  VIADD R56, R57, UR31 ;  /* 0x0000001f39387c36 */ /* 0x000fe20008000000 */
[----:B------:R-:W-:Y:S01]  /*365b0*/  LEA.HI.X.SX32 R133, R58, R248, 0x1, P3 ;  /* 0x000000f83a857211 */ /* 0x000fe200018f0eff */
[----:B------:R-:W-:Y:S01]  /*365c0*/  ULDC UR31, c[0x0][0x248] ;  /* 0x00009200001f7ab9 */ /* 0x000fe20000000800 */
[----:B------:R1:W-:Y:S01]  /*365d0*/  STL.64 [R1+0x698], R28 ;  /* 0x0006981c01007387 */ /* 0x0003e20000100a00 */
        /* <DEDUP_REMOVED lines=21> */
[----:B------:R-:W-:Y:S01]  /*36730*/  VIADD R73, R98, UR30 ;  /* 0x0000001e62497c36 */ /* 0x000fe20008000000 */
[C---:B-1----:R-:W-:Y:S01]  /*36740*/  LEA R28, P2, R48.reuse, R2, 0x1 ;  /* 0x00000002301c7211 */ /* 0x042fe200078408ff */
        /* <DEDUP_REMOVED lines=8> */
[----:B------:R-:W-:Y:S01]  /*367d0*/  LEA R136, P3, R97, R2, 0x1 ;  /* 0x0000000261887211 */ /* 0x000fe200078608ff */
        /* <DEDUP_REMOVED lines=426> */
[----:B------:R-:W-:-:S04]  /*38280*/  VIADD R85, R92, UR58 ;  /* 0x0000003a5c557c36 */ /* 0x000fc80008000000 */
[----:B------:R0:W-:Y:S01]  /*38290*/  STL.64 [R1+0x380], R26 ;  /* 0x0003801a01007387 */ /* 0x0001e20000100a00 */
[-C--:B-1----:R-:W-:Y:S01]  /*382a0*/  LEA R28, P2, R89, R2.reuse, 0x1 ;  /* 0x00000002591c7211 */ /* 0x082fe200078408ff */
[----:B------:R-:W-:Y:S01]  /*382b0*/  VIADD R86, R85, UR34 ;  /* 0x0000002255567c36 */ /* 0x000fe20008000000 */
[----:B------:R-:W-:Y:S01]  /*382c0*/  ULDC UR34, c[0x0][0x248] ;  /* 0x0000920000227ab9 */ /* 0x000fe20000000800 */
[----:B0-----:R-:W-:-:S04]  /*382d0*/  LEA R26, P3, R92, R2, 0x1 ;  /* 0x000000025c1a7211 */ /* 0x001fc800078608ff */
[-C--:B------:R-:W-:Y:S02]  /*382e0*/  LEA.HI.X.SX32 R27, R92, R248.reuse, 0x1, P3 ;  /* 0x000000f85c1b7211 */ /* 0x080fe400018f0eff */
[----:B------:R-:W-:Y:S01]  /*382f0*/  LEA.HI.X.SX32 R29, R89, R248, 0x1, P2 ;  /* 0x000000f8591d7211 */ /* 0x000fe200010f0eff */
[C---:B------:R-:W-:Y:S01]  /*38300*/  VIADD R72, R86.reuse, UR55 ;  /* 0x0000003756487c36 */ /* 0x040fe20008000000 */
[----:B------:R-:W-:Y:S01]  /*38310*/  LEA R182, P3, R86, R2, 0x1 ;  /* 0x0000000256b67211 */ /* 0x000fe200078608ff */
        /* <DEDUP_REMOVED lines=8> */
[----:B------:R-:W-:Y:S01]  /*383a0*/  VIADD R75, R82, UR33 ;  /* 0x00000021524b7c36 */ /* 0x000fe20008000000 */
[C---:B-1----:R-:W-:Y:S01]  /*383b0*/  LEA R28, P2, R72.reuse, R2, 0x1 ;  /* 0x00000002481c7211 */ /* 0x042fe200078408ff */
[----:B------:R-:W-:Y:S02]  /*383c0*/  ULDC UR33, c[0x0][0x248] ;  /* 0x0000920000217ab9 */ /* 0x000fe40000000800 */
[----:B------:R0:W-:Y:S01]  /*383d0*/  STL.64 [R1+0x360], R26 ;  /* 0x0003601a01007387 */ /* 0x0001e20000100a00 */
[----:B------:R-:W-:Y:S01]  /*383e0*/  VIADD R81, R75, UR54 ;  /* 0x000000364b517c36 */ /* 0x000fe20008000000 */
[----:B------:R-:W-:Y:S02]  /*383f0*/  LEA.HI.X.SX32 R29, R72, R248, 0x1, P2 ;  /* 0x000000f8481d7211 */ /* 0x000fe400010f0eff */
[----:B0-----:R-:W-:-:S04]  /*38400*/  LEA R26, P3, R82, R2, 0x1 ;  /* 0x00000002521a7211 */ /* 0x001fc800078608ff */
[----:B------:R-:W-:Y:S01]  /*38410*/  LEA.HI.X.SX32 R27, R82, R248, 0x1, P3 ;  /* 0x000000f8521b7211 */ /* 0x000fe200018f0eff */
[C---:B------:R-:W-:Y:S01]  /*38420*/  VIADD R79, R81.reuse, UR6 ;  /* 0x00000006514f7c36 */ /* 0x040fe20008000000 */
[----:B------:R-:W-:Y:S01]  /*38430*/  LEA R184, P3, R81, R2, 0x1 ;  /* 0x0000000251b87211 */ /* 0x000fe200078608ff */
[----:B------:R-:W-:Y:S02]  /*38440*/  ULDC UR6, c[0x0][0x248] ;  /* 0x0000920000067ab9 */ /* 0x000fe40000000800 */
[----:B------:R0:W-:Y:S01]  /*38450*/  STL.64 [R1+0x348], R26 ;  /* 0x0003481a01007387 */ /* 0x0001e20000100a00 */
[----:B------:R-:W-:Y:S01]  /*38460*/  VIADD R80, R79, UR53 ;  /* 0x000000354f507c36 */ /* 0x000fe20008000000 */
[----:B------:R-:W-:Y:S02]  /*38470*/  LEA.HI.X.SX32 R185, R81, R248, 0x1, P3 ;  /* 0x000000f851b97211 */ /* 0x000fe400018f0eff */
        /* <DEDUP_REMOVED lines=12> */
[----:B------:R-:W-:-:S04]  /*38540*/  VIADD R53, R60, UR52 ;  /* 0x000000343c357c36 */ /* 0x000fc80008000000 */
[----:B------:R0:W-:Y:S01]  /*38550*/  STL.64 [R1+0x318], R26 ;  /* 0x0003181a01007387 */ /* 0x0001e20000100a00 */
[----:B------:R-:W-:Y:S01]  /*38560*/  VIADD R78, R53, UR9 ;  /* 0x00000009354e7c36 */ /* 0x000fe20008000000 */
[-C--:B------:R-:W-:Y:S01]  /*38570*/  LEA R186, P3, R60, R2.reuse, 0x1 ;  /* 0x000000023cba7211 */ /* 0x080fe200078608ff */
[----:B------:R-:W-:Y:S01]  /*38580*/  ULDC UR9, c[0x0][0x248] ;  /* 0x0000920000097ab9 */ /* 0x000fe20000000800 */
[----:B------:R1:W-:Y:S01]  /*38590*/  STL.64 [R1+0x320], R28 ;  /* 0x0003201c01007387 */ /* 0x0003e20000100a00 */
[----:B0-----:R-:W-:-:S04]  /*385a0*/  LEA R26, P2, R71, R2, 0x1 ;  /* 0x00000002471a7211 */ /* 0x001fc800078408ff */
[-C--:B------:R-:W-:Y:S02]  /*385b0*/  LEA.HI.X.SX32 R27, R71, R248.reuse, 0x1, P2 ;  /* 0x000000f8471b7211 */ /* 0x080fe400010f0eff */
[----:B------:R-:W-:-:S03]  /*385c0*/  LEA.HI.X.SX32 R187, R60, R248, 0x1, P3 ;  /* 0x000000f83cbb7211 */ /* 0x000fc600018f0eff */
[----:B------:R0:W-:Y:S01]  /*385d0*/  STL.64 [R1+0x310], R26 ;  /* 0x0003101a01007387 */ /* 0x0001e20000100a00 */
[----:B------:R-:W-:Y:S01]  /*385e0*/  VIADD R74, R78, UR51 ;  /* 0x000000334e4a7c36 */ /* 0x000fe20008000000 */
[----:B-1----:R-:W-:-:S03]  /*385f0*/  LEA R28, P2, R53, R2, 0x1 ;  /* 0x00000002351c7211 */ /* 0x002fc600078408ff */
[----:B------:R-:W-:Y:S01]  /*38600*/  VIADD R54, R74, UR31 ;  /* 0x0000001f4a367c36 */ /* 0x000fe20008000000 */
[----:B0-----:R-:W-:Y:S01]  /*38610*/  LEA R26, P3, R78, R2, 0x1 ;  /* 0x000000024e1a7211 */ /* 0x001fe200078608ff */
[----:B------:R-:W-:-:S03]  /*38620*/  ULDC UR31, c[0x0][0x248] ;  /* 0x00009200001f7ab9 */ /* 0x000fc60000000800 */
        /* <DEDUP_REMOVED lines=51> */
[----:B0-----:R-:W-:-:S04]  /*38960*/  LEA R26, P3, R76, R2, 0x1 ;  /* 0x000000024c1a7211 */ /* 0x001fc800078608ff */
        /* <DEDUP_REMOVED lines=82> */
[C---:B------:R-:W-:Y:S01]  /*38e90*/  VIADD R65, R68.reuse, UR5 ;  /* 0x0000000544417c36 */ /* 0x040fe20008000000 */
        /* <DEDUP_REMOVED lines=166> */
[----:B------:R-:W-:Y:S02]  /*39900*/  VIADD R55, R60, UR24 ;  /* 0x000000183c377c36 */ /* 0x000fe40008000000 */
        /* <DEDUP_REMOVED lines=65> */
[----:B------:R-:W-:-:S04]  /*39d20*/  VIADD R62, R0, UR18 ;  /* 0x00000012003e7c36 */ /* 0x000fc80008000000 */
[----:B------:R0:W-:Y:S01]  /*39d30*/  STL.64 [R1+0x58], R26 ;  /* 0x0000581a01007387 */ /* 0x0001e20000100a00 */
[----:B------:R-:W-:Y:S01]  /*39d40*/  VIADD R52, R62, UR8 ;  /* 0x000000083e347c36 */ /* 0x000fe20008000000 */
[-C--:B------:R-:W-:Y:S01]  /*39d50*/  LEA R230, P3, R0, R2.reuse, 0x1 ;  /* 0x0000000200e67211 */ /* 0x080fe200078608ff */
[----:B------:R-:W-:Y:S01]  /*39d60*/  IMAD.MOV.U32 R56, RZ, RZ, R240 ;  /* 0x000000ffff387224 */ /* 0x000fe200078e00f0 */
[----:B------:R1:W-:Y:S01]  /*39d70*/  STL.64 [R1+0x60], R28 ;  /* 0x0000601c01007387 */ /* 0x0003e20000100a00 */
[----:B------:R-:W-:Y:S01]  /*39d80*/  IMAD.MOV.U32 R57, RZ, RZ, R241 ;  /* 0x000000ffff397224 */ /* 0x000fe200078e00f1 */
[C---:B0-----:R-:W-:Y:S01]  /*39d90*/  LEA R26, P2, R60.reuse, R2, 0x1 ;  /* 0x000000023c1a7211 */ /* 0x041fe200078408ff */
[----:B------:R-:W-:Y:S01]  /*39da0*/  IMAD.MOV.U32 R48, RZ, RZ, R236 ;  /* 0x000000ffff307224 */ /* 0x000fe200078e00ec */
[----:B------:R-:W-:Y:S02]  /*39db0*/  ULDC UR8, c[0x0][0x248] ;  /* 0x0000920000087ab9 */ /* 0x000fe40000000800 */
[----:B------:R-:W-:-:S02]  /*39dc0*/  LEA.HI.X.SX32 R27, R60, R248, 0x1, P2 ;  /* 0x000000f83c1b7211 */ /* 0x000fc400010f0eff */
[----:B------:R-:W-:-:S03]  /*39dd0*/  LEA.HI.X.SX32 R231, R0, R248, 0x1, P3 ;  /* 0x000000f800e77211 */ /* 0x000fc600018f0eff */
[----:B------:R0:W-:Y:S01]  /*39de0*/  STL.64 [R1+0x50], R26 ;  /* 0x0000501a01007387 */ /* 0x0001e20000100a00 */
[----:B------:R-:W-:Y:S01]  /*39df0*/  VIADD R65, R52, UR4 ;  /* 0x0000000434417c36 */ /* 0x000fe20008000000 */
[-C--:B-1----:R-:W-:Y:S01]  /*39e00*/  LEA R28, P2, R62, R2.reuse, 0x1 ;  /* 0x000000023e1c7211 */ /* 0x082fe200078408ff */
[----:B------:R-:W-:Y:S01]  /*39e10*/  IMAD.MOV.U32 R49, RZ, RZ, R237 ;  /* 0x000000ffff317224 */ /* 0x000fe200078e00ed */
[----:B------:R-:W-:Y:S01]  /*39e20*/  ULDC UR4, c[0x0][0x248] ;  /* 0x0000920000047ab9 */ /* 0x000fe20000000800 */
[----:B0-----:R-:W-:-:S04]  /*39e30*/  LEA R26, P3, R52, R2, 0x1 ;  /* 0x00000002341a7211 */ /* 0x001fc800078608ff */
[-C--:B------:R-:W-:Y:S02]  /*39e40*/  LEA.HI.X.SX32 R27, R52, R248.reuse, 0x1, P3 ;  /* 0x000000f8341b7211 */ /* 0x080fe400018f0eff */
[----:B------:R-:W-:-:S03]  /*39e50*/  LEA.HI.X.SX32 R29, R62, R248, 0x1, P2 ;  /* 0x000000f83e1d7211 */ /* 0x000fc600010f0eff */
[----:B------:R0:W-:Y:S04]  /*39e60*/  STL.64 [R1+0x38], R26 ;  /* 0x0000381a01007387 */ /* 0x0001e80000100a00 */
[----:B------:R1:W-:Y:S01]  /*39e70*/  STL.64 [R1+0x40], R28 ;  /* 0x0000401c01007387 */ /* 0x0003e20000100a00 */
[----:B0-----:R-:W-:-:S04]  /*39e80*/  LEA R26, P2, R65, R2, 0x1 ;  /* 0x00000002411a7211 */ /* 0x001fc800078408ff */
[----:B------:R-:W-:-:S05]  /*39e90*/  LEA.HI.X.SX32 R27, R65, R248, 0x1, P2 ;  /* 0x000000f8411b7211 */ /* 0x000fca00010f0eff */
[----:B------:R0:W-:Y:S04]  /*39ea0*/  STL.64 [R1+0x30], R26 ;  /* 0x0000301a01007387 */ /* 0x0001e80000100a00 */
[----:B-1----:R-:W2:Y:S04]  /*39eb0*/  LDL.LU R29, [R1+0x3cc] ;  /* 0x0003cc00011d7983 */ /* 0x002ea80000300800 */
[----:B------:R-:W3:Y:S01]  /*39ec0*/  LDL.LU R51, [R1+0x330] ;  /* 0x0003300001337983 */ /* 0x000ee20000300800 */
[----:B------:R-:W-:Y:S02]  /*39ed0*/  VIADD R54, R65, UR17 ;  /* 0x0000001141367c36 */ /* 0x000fe40008000000 */
[----:B0-----:R-:W-:Y:S01]  /*39ee0*/  IMAD.MOV.U32 R26, RZ, RZ, R234 ;  /* 0x000000ffff1a7224 */ /* 0x001fe200078e00ea */
[----:B------:R-:W4:Y:S01]  /*39ef0*/  LDL.LU.64 R58, [R1+0xb60] ;  /* 0x000b6000013a7983 */ /* 0x000f220000300a00 */
[C---:B------:R-:W-:Y:S01]  /*39f00*/  VIADD R63, R54.reuse, UR11 ;  /* 0x0000000b363f7c36 */ /* 0x040fe20008000000 */
[C---:B------:R-:W-:Y:S01]  /*39f10*/  LEA R232, P3, R54.reuse, R2, 0x1 ;  /* 0x0000000236e87211 */ /* 0x040fe200078608ff */
[----:B------:R-:W-:Y:S01]  /*39f20*/  IMAD.MOV.U32 R27, RZ, RZ, R235 ;  /* 0x000000ffff1b7224 */ /* 0x000fe200078e00eb */
[----:B------:R-:W-:Y:S01]  /*39f30*/  ULDC UR11, c[0x0][0x248] ;  /* 0x00009200000b7ab9 */ /* 0x000fe20000000800 */
[----:B------:R-:W-:Y:S01]  /*39f40*/  VIADD R61, R63, UR5 ;  /* 0x000000053f3d7c36 */ /* 0x000fe20008000000 */
[----:B------:R-:W-:Y:S01]  /*39f50*/  LEA.HI.X.SX32 R233, R54, R248, 0x1, P3 ;  /* 0x000000f836e97211 */ /* 0x000fe200018f0eff */
[----:B------:R-:W-:Y:S01]  /*39f60*/  ULDC UR5, c[0x0][0x248] ;  /* 0x0000920000057ab9 */ /* 0x000fe20000000800 */
[----:B------:R-:W-:Y:S01]  /*39f70*/  IMAD.MOV.U32 R30, RZ, RZ, R238 ;  /* 0x000000ffff1e7224 */ /* 0x000fe200078e00ee */
[----:B------:R-:W4:Y:S01]  /*39f80*/  LDL.LU R252, [R1+0x334] ;  /* 0x0003340001fc7983 */ /* 0x000f220000300800 */
[----:B------:R-:W-:-:S04]  /*39f90*/  VIADD R55, R61, UR16 ;  /* 0x000000103d377c36 */ /* 0x000fc80008000000 */
[----:B------:R-:W-:Y:S01]  /*39fa0*/  VIADD R53, R55, UR10 ;  /* 0x0000000a37357c36 */ /* 0x000fe20008000000 */
[----:B------:R-:W-:Y:S01]  /*39fb0*/  LEA R242, P3, R61, R2, 0x1 ;  /* 0x000000023df27211 */ /* 0x000fe200078608ff */
[----:B------:R-:W-:Y:S02]  /*39fc0*/  ULDC UR10, c[0x0][0x248] ;  /* 0x00009200000a7ab9 */ /* 0x000fe40000000800 */
[----:B------:R-:W-:Y:S01]  /*39fd0*/  VIADD R60, R53, UR15 ;  /* 0x0000000f353c7c36 */ /* 0x000fe20008000000 */
[----:B------:R-:W-:Y:S01]  /*39fe0*/  LEA.HI.X.SX32 R243, R61, R248, 0x1, P3 ;  /* 0x000000f83df37211 */ /* 0x000fe200018f0eff */
[----:B------:R-:W-:Y:S02]  /*39ff0*/  ULDC UR15, c[0x0][0x248] ;  /* 0x00009200000f7ab9 */ /* 0x000fe40000000800 */
[----:B------:R-:W-:-:S04]  /*3a000*/  VIADD R0, R60, UR22 ;  /* 0x000000163c007c36 */ /* 0x000fc80008000000 */
[----:B------:R-:W-:-:S04]  /*3a010*/  VIADD R64, R0, UR14 ;  /* 0x0000000e00407c36 */ /* 0x000fc80008000000 */
[----:B------:R-:W-:Y:S01]  /*3a020*/  VIADD R52, R64, UR6 ;  /* 0x0000000640347c36 */ /* 0x000fe20008000000 */
[-C--:B------:R-:W-:Y:S01]  /*3a030*/  LEA R234, P3, R53, R2.reuse, 0x1 ;  /* 0x0000000235ea7211 */ /* 0x080fe200078608ff */
[----:B------:R-:W-:Y:S01]  /*3a040*/  IMAD.MOV.U32 R31, RZ, RZ, R239 ;  /* 0x000000ffff1f7224 */ /* 0x000fe200078e00ef */
        /* <DEDUP_REMOVED lines=8> */
[----:B------:R-:W-:Y:S01]  /*3a0d0*/  ULDC UR9, c[0x0][0x248] ;  /* 0x0000920000097ab9 */ /* 0x000fe20000000800 */
[----:B------:R-:W-:Y:S01]  /*3a0e0*/  VIADD R69, R67, UR12 ;  /* 0x0000000c43457c36 */ /* 0x000fe20008000000 */
[----:B------:R-:W-:-:S03]  /*3a0f0*/  LEA R54, P3, R0, R2, 0x1 ;  /* 0x0000000200367211 */ /* 0x000fc600078608ff */
[----:B------:R-:W-:Y:S01]  /*3a100*/  VIADD R53, R69, UR13 ;  /* 0x0000000d45357c36 */ /* 0x000fe20008000000 */
[----:B------:R-:W-:-:S03]  /*3a110*/  LEA.HI.X.SX32 R237, R55, R248, 0x1, P2 ;  /* 0x000000f837ed7211 */ /* 0x000fc600010f0eff */
[----:B------:R-:W-:Y:S01]  /*3a120*/  VIADD R73, R53, UR8 ;  /* 0x0000000835497c36 */ /* 0x000fe20008000000 */
[----:B------:R-:W-:Y:S01]  /*3a130*/  LEA.HI.X.SX32 R55, R0, R248, 0x1, P3 ;  /* 0x000000f800377211 */ /* 0x000fe200018f0eff */
[----:B------:R-:W-:Y:S01]  /*3a140*/  ULDC UR8, c[0x0][0x248] ;  /* 0x0000920000087ab9 */ /* 0x000fe20000000800 */
[-C--:B------:R-:W-:Y:S01]  /*3a150*/  LEA R62, P3, R52, R2.reuse, 0x1 ;  /* 0x00000002343e7211 */ /* 0x080fe200078608ff */
[----:B------:R-:W-:Y:S01]  /*3a160*/  VIADD R0, R73, UR4 ;  /* 0x0000000449007c36 */ /* 0x000fe20008000000 */
[----:B------:R-:W-:Y:S01]  /*3a170*/  LEA R238, P2, R60, R2, 0x1 ;  /* 0x000000023cee7211 */ /* 0x000fe200078408ff */
[----:B------:R-:W-:Y:S01]  /*3a180*/  ULDC UR4, c[0x0][0x248] ;  /* 0x0000920000047ab9 */ /* 0x000fe20000000800 */
[----:B------:R-:W-:Y:S01]  /*3a190*/  LEA.HI.X.SX32 R63, R52, R248, 0x1, P3 ;  /* 0x000000f8343f7211 */ /* 0x000fe200018f0eff */
[----:B------:R-:W-:Y:S01]  /*3a1a0*/  VIADD R77, R0, UR11 ;  /* 0x0000000b004d7c36 */ /* 0x000fe20008000000 */
[----:B------:R-:W-:-:S03]  /*3a1b0*/  LEA R66, P3, R67, R2, 0x1 ;  /* 0x0000000243427211 */ /* 0x000fc600078608ff */
[----:B------:R-:W-:Y:S01]  /*3a1c0*/  VIADD R52, R77, UR5 ;  /* 0x000000054d347c36 */ /* 0x000fe20008000000 */
[----:B------:R-:W-:Y:S01]  /*3a1d0*/  LEA.HI.X.SX32 R67, R67, R248, 0x1, P3 ;  /* 0x000000f843437211 */ /* 0x000fe200018f0eff */
[----:B------:R-:W-:Y:S01]  /*3a1e0*/  ULDC UR5, c[0x0][0x248] ;  /* 0x0000920000057ab9 */ /* 0x000fe20000000800 */
[C---:B------:R-:W-:Y:S01]  /*3a1f0*/  LEA R70, P3, R53.reuse, R2, 0x1 ;  /* 0x0000000235467211 */ /* 0x040fe200078608ff */
[----:B------:R-:W-:Y:S01]  /*3a200*/  VIADD R81, R52, UR10 ;  /* 0x0000000a34517c36 */ /* 0x000fe20008000000 */
[-C--:B------:R-:W-:Y:S01]  /*3a210*/  LEA.HI.X.SX32 R239, R60, R248.reuse, 0x1, P2 ;  /* 0x000000f83cef7211 */ /* 0x080fe200010f0eff */
[----:B------:R-:W-:Y:S01]  /*3a220*/  ULDC UR10, c[0x0][0x248] ;  /* 0x00009200000a7ab9 */ /* 0x000fe20000000800 */
[----:B------:R-:W-:Y:S01]  /*3a230*/  LEA.HI.X.SX32 R71, R53, R248, 0x1, P3 ;  /* 0x000000f835477211 */ /* 0x000fe200018f0eff */
[----:B------:R-:W-:Y:S01]  /*3a240*/  VIADD R53, R81, UR15 ;  /* 0x0000000f51357c36 */ /* 0x000fe20008000000 */
[-C--:B------:R-:W-:Y:S02]  /*3a250*/  LEA R74, P3, R0, R2.reuse, 0x1 ;  /* 0x00000002004a7211 */ /* 0x080fe400078608ff */
[----:B------:R-:W-:Y:S01]  /*3a260*/  LEA R60, P2, R64, R2, 0x1 ;  /* 0x00000002403c7211 */ /* 0x000fe200078408ff */
[----:B------:R-:W-:Y:S01]  /*3a270*/  VIADD R85, R53, UR6 ;  /* 0x0000000635557c36 */ /* 0x000fe20008000000 */
[-C--:B------:R-:W-:Y:S01]  /*3a280*/  LEA.HI.X.SX32 R75, R0, R248.reuse, 0x1, P3 ;  /* 0x000000f8004b7211 */ /* 0x080fe200018f0eff */
[----:B------:R-:W-:Y:S01]  /*3a290*/  ULDC UR6, c[0x0][0x248] ;  /* 0x0000920000067ab9 */ /* 0x000fe20000000800 */
[----:B------:R-:W-:Y:S01]  /*3a2a0*/  LEA.HI.X.SX32 R61, R64, R248, 0x1, P2 ;  /* 0x000000f8403d7211 */ /* 0x000fe200010f0eff */
[----:B------:R-:W-:Y:S01]  /*3a2b0*/  VIADD R0, R85, UR7 ;  /* 0x0000000755007c36 */ /* 0x000fe20008000000 */
[CC--:B------:R-:W-:Y:S01]  /*3a2c0*/  LEA R64, P2, R65.reuse, R2.reuse, 0x1 ;  /* 0x0000000241407211 */ /* 0x0c0fe200078408ff */
[----:B------:R-:W-:Y:S01]  /*3a2d0*/  ULDC UR7, c[0x0][0x248] ;  /* 0x0000920000077ab9 */ /* 0x000fe20000000800 */
[----:B------:R-:W-:Y:S01]  /*3a2e0*/  LEA R78, P3, R52, R2, 0x1 ;  /* 0x00000002344e7211 */ /* 0x000fe200078608ff */
[----:B------:R-:W-:Y:S01]  /*3a2f0*/  VIADD R89, R0, UR9 ;  /* 0x0000000900597c36 */ /* 0x000fe20008000000 */
[----:B------:R-:W-:-:S02]  /*3a300*/  LEA.HI.X.SX32 R65, R65, R248, 0x1, P2 ;  /* 0x000000f841417211 */ /* 0x000fc400010f0eff */
[----:B------:R-:W-:Y:S02]  /*3a310*/  LEA R68, P2, R69, R2, 0x1 ;  /* 0x0000000245447211 */ /* 0x000fe400078408ff */
[-C--:B------:R-:W-:Y:S01]  /*3a320*/  LEA.HI.X.SX32 R79, R52, R248.reuse, 0x1, P3 ;  /* 0x000000f8344f7211 */ /* 0x080fe200018f0eff */
[----:B------:R-:W-:Y:S01]  /*3a330*/  VIADD R52, R89, UR8 ;  /* 0x0000000859347c36 */ /* 0x000fe20008000000 */
[----:B------:R-:W-:Y:S02]  /*3a340*/  LEA.HI.X.SX32 R69, R69, R248, 0x1, P2 ;  /* 0x000000f845457211 */ /* 0x000fe400010f0eff */
[-C--:B------:R-:W-:Y:S01]  /*3a350*/  LEA R72, P2, R73, R2.reuse, 0x1 ;  /* 0x0000000249487211 */ /* 0x080fe200078408ff */
[----:B------:R-:W-:Y:S01]  /*3a360*/  VIADD R93, R52, UR4 ;  /* 0x00000004345d7c36 */ /* 0x000fe20008000000 */
[----:B------:R-:W-:Y:S01]  /*3a370*/  LEA R82, P3, R53, R2, 0x1 ;  /* 0x0000000235527211 */ /* 0x000fe200078608ff */
[----:B------:R-:W-:Y:S01]  /*3a380*/  ULDC UR4, c[0x0][0x248] ;  /* 0x0000920000047ab9 */ /* 0x000fe20000000800 */
[----:B------:R-:W-:-:S02]  /*3a390*/  LEA.HI.X.SX32 R73, R73, R248, 0x1, P2 ;  /* 0x000000f849497211 */ /* 0x000fc400010f0eff */
[----:B------:R-:W-:Y:S01]  /*3a3a0*/  LEA.HI.X.SX32 R83, R53, R248, 0x1, P3 ;  /* 0x000000f835537211 */ /* 0x000fe200018f0eff */
[----:B------:R-:W-:Y:S01]  /*3a3b0*/  VIADD R53, R93, UR5 ;  /* 0x000000055d357c36 */ /* 0x000fe20008000000 */
[-C--:B------:R-:W-:Y:S01]  /*3a3c0*/  LEA R76, P2, R77, R2.reuse, 0x1 ;  /* 0x000000024d4c7211 */ /* 0x080fe200078408ff */
[----:B------:R-:W-:Y:S01]  /*3a3d0*/  ULDC UR5, c[0x0][0x248] ;  /* 0x0000920000057ab9 */ /* 0x000fe20000000800 */
[C---:B------:R-:W-:Y:S01]  /*3a3e0*/  LEA R86, P3, R0.reuse, R2, 0x1 ;  /* 0x0000000200567211 */ /* 0x040fe200078608ff */
[----:B------:R-:W-:Y:S01]  /*3a3f0*/  VIADD R97, R53, UR10 ;  /* 0x0000000a35617c36 */ /* 0x000fe20008000000 */
[----:B------:R-:W-:Y:S02]  /*3a400*/  LEA.HI.X.SX32 R77, R77, R248, 0x1, P2 ;  /* 0x000000f84d4d7211 */ /* 0x000fe400010f0eff */
[----:B------:R-:W-:Y:S02]  /*3a410*/  LEA R80, P2, R81, R2, 0x1 ;  /* 0x0000000251507211 */ /* 0x000fe400078408ff */
[-C--:B------:R-:W-:Y:S01]  /*3a420*/  LEA.HI.X.SX32 R87, R0, R248.reuse, 0x1, P3 ;  /* 0x000000f800577211 */ /* 0x080fe200018f0eff */
[----:B------:R-:W-:Y:S01]  /*3a430*/  VIADD R0, R97, UR6 ;  /* 0x0000000661007c36 */ /* 0x000fe20008000000 */
[----:B------:R-:W-:Y:S01]  /*3a440*/  LEA.HI.X.SX32 R81, R81, R248, 0x1, P2 ;  /* 0x000000f851517211 */ /* 0x000fe200010f0eff */
[----:B------:R-:W-:Y:S01]  /*3a450*/  ULDC UR6, c[0x0][0x248] ;  /* 0x0000920000067ab9 */ /* 0x000fe20000000800 */
[----:B------:R-:W-:-:S02]  /*3a460*/  LEA R90, P3, R52, R2, 0x1 ;  /* 0x00000002345a7211 */ /* 0x000fc400078608ff */
[C---:B------:R-:W-:Y:S01]  /*3a470*/  LEA R84, P2, R85.reuse, R2, 0x1 ;  /* 0x0000000255547211 */ /* 0x040fe200078408ff */
[----:B------:R-:W-:Y:S01]  /*3a480*/  VIADD R101, R0, UR7 ;  /* 0x0000000700657c36 */ /* 0x000fe20008000000 */
[-C--:B------:R-:W-:Y:S02]  /*3a490*/  LEA.HI.X.SX32 R91, R52, R248.reuse, 0x1, P3 ;  /* 0x000000f8345b7211 */ /* 0x080fe400018f0eff */
[----:B------:R-:W-:Y:S02]  /*3a4a0*/  LEA.HI.X.SX32 R85, R85, R248, 0x1, P2 ;  /* 0x000000f855557211 */ /* 0x000fe400010f0eff */
[-C--:B------:R-:W-:Y:S01]  /*3a4b0*/  LEA R94, P3, R53, R2.reuse, 0x1 ;  /* 0x00000002355e7211 */ /* 0x080fe200078608ff */
[----:B------:R-:W-:Y:S01]  /*3a4c0*/  VIADD R52, R101, UR4 ;  /* 0x0000000465347c36 */ /* 0x000fe20008000000 */
[----:B------:R-:W-:Y:S01]  /*3a4d0*/  LEA R88, P2, R89, R2, 0x1 ;  /* 0x0000000259587211 */ /* 0x000fe200078408ff */
[----:B------:R-:W-:Y:S01]  /*3a4e0*/  ULDC UR4, c[0x0][0x248] ;  /* 0x0000920000047ab9 */ /* 0x000fe20000000800 */
[-C--:B------:R-:W-:Y:S01]  /*3a4f0*/  LEA.HI.X.SX32 R95, R53, R248.reuse, 0x1, P3 ;  /* 0x000000f8355f7211 */ /* 0x080fe200018f0eff */
[----:B------:R-:W-:Y:S01]  /*3a500*/  VIADD R53, R52, UR5 ;  /* 0x0000000534357c36 */ /* 0x000fe20008000000 */
[----:B------:R-:W-:Y:S01]  /*3a510*/  LEA.HI.X.SX32 R89, R89, R248, 0x1, P2 ;  /* 0x000000f859597211 */ /* 0x000fe200010f0eff */
[----:B------:R-:W-:Y:S01]  /*3a520*/  ULDC UR5, c[0x0][0x248] ;  /* 0x0000920000057ab9 */ /* 0x000fe20000000800 */
[----:B------:R-:W-:-:S02]  /*3a530*/  LEA R98, P3, R0, R2, 0x1 ;  /* 0x0000000200627211 */ /* 0x000fc400078608ff */
[----:B------:R-:W-:Y:S02]  /*3a540*/  LEA R92, P2, R93, R2, 0x1 ;  /* 0x000000025d5c7211 */ /* 0x000fe400078408ff */
[-C--:B------:R-:W-:Y:S01]  /*3a550*/  LEA.HI.X.SX32 R99, R0, R248.reuse, 0x1, P3 ;  /* 0x000000f800637211 */ /* 0x080fe200018f0eff */
[----:B------:R-:W-:Y:S01]  /*3a560*/  VIADD R0, R53, UR6 ;  /* 0x0000000635007c36 */ /* 0x000fe20008000000 */
[----:B------:R-:W-:Y:S02]  /*3a570*/  LEA.HI.X.SX32 R93, R93, R248, 0x1, P2 ;  /* 0x000000f85d5d7211 */ /* 0x000fe400010f0eff */
[CC--:B------:R-:W-:Y:S02]  /*3a580*/  LEA R96, P2, R97.reuse, R2.reuse, 0x1 ;  /* 0x0000000261607211 */ /* 0x0c0fe400078408ff */
[----:B------:R-:W-:Y:S01]  /*3a590*/  LEA R102, P3, R52, R2, 0x1 ;  /* 0x0000000234667211 */ /* 0x000fe200078608ff */
[----:B------:R-:W-:Y:S01]  /*3a5a0*/  VIADD R245, R0, UR4 ;  /* 0x0000000400f57c36 */ /* 0x000fe20008000000 */
[----:B------:R-:W-:Y:S01]  /*3a5b0*/  LEA.HI.X.SX32 R97, R97, R248, 0x1, P2 ;  /* 0x000000f861617211 */ /* 0x000fe200010f0eff */
[----:B------:R-:W-:Y:S01]  /*3a5c0*/  ULDC UR4, c[0x0][0x248] ;  /* 0x0000920000047ab9 */ /* 0x000fe20000000800 */
[----:B------:R-:W-:-:S02]  /*3a5d0*/  LEA R100, P2, R101, R2, 0x1 ;  /* 0x0000000265647211 */ /* 0x000fc400078408ff */
[----:B------:R-:W-:Y:S01]  /*3a5e0*/  LEA.HI.X.SX32 R103, R52, R248, 0x1, P3 ;  /* 0x000000f834677211 */ /* 0x000fe200018f0eff */
[----:B------:R-:W-:Y:S01]  /*3a5f0*/  VIADD R52, R245, UR5 ;  /* 0x00000005f5347c36 */ /* 0x000fe20008000000 */
[C---:B------:R-:W-:Y:S01]  /*3a600*/  LEA R106, P3, R0.reuse, R2, 0x1 ;  /* 0x00000002006a7211 */ /* 0x040fe200078608ff */
[----:B------:R-:W-:Y:S01]  /*3a610*/  VIADD R251, R3, 0x79 ;  /* 0x0000007903fb7836 */ /* 0x000fe20000000000 */
[----:B------:R-:W-:Y:S01]  /*3a620*/  LEA.HI.X.SX32 R101, R101, R248, 0x1, P2 ;  /* 0x000000f865657211 */ /* 0x000fe200010f0eff */
[----:B------:R-:W-:Y:S01]  /*3a630*/  ULDC UR5, c[0x0][0x22c] ;  /* 0x00008b0000057ab9 */ /* 0x000fe20000000800 */
[C---:B------:R-:W-:Y:S02]  /*3a640*/  LEA R104, P2, R53.reuse, R2, 0x1 ;  /* 0x0000000235687211 */ /* 0x040fe400078408ff */
[-C--:B------:R-:W-:Y:S01]  /*3a650*/  LEA.HI.X.SX32 R107, R0, R248.reuse, 0x1, P3 ;  /* 0x000000f8006b7211 */ /* 0x080fe200018f0eff */
[----:B------:R-:W-:Y:S01]  /*3a660*/  VIADD R0, R52, UR4 ;  /* 0x0000000434007c36 */ /* 0x000fe20008000000 */
[----:B------:R-:W-:Y:S01]  /*3a670*/  ULDC UR4, c[0x0][0x248] ;  /* 0x0000920000047ab9 */ /* 0x000fe20000000800 */
[----:B------:R-:W-:-:S02]  /*3a680*/  LEA.HI.X.SX32 R105, R53, R248, 0x1, P2 ;  /* 0x000000f835697211 */ /* 0x000fc400010f0eff */
[CC--:B------:R-:W-:Y:S01]  /*3a690*/  LEA R244, P2, R245.reuse, R2.reuse, 0x1 ;  /* 0x00000002f5f47211 */ /* 0x0c0fe200078408ff */
[----:B------:R-:W-:Y:S01]  /*3a6a0*/  VIADD R249, R0, UR4 ;  /* 0x0000000400f97c36 */ /* 0x000fe20008000000 */
[C---:B------:R-:W-:Y:S01]  /*3a6b0*/  LEA R246, P3, R52.reuse, R2, 0x1 ;  /* 0x0000000234f67211 */ /* 0x040fe200078608ff */
[----:B------:R-:W-:Y:S01]  /*3a6c0*/  ULDC UR4, c[0x0][0x22c] ;  /* 0x00008b0000047ab9 */ /* 0x000fe20000000800 */
[-C--:B------:R-:W-:Y:S02]  /*3a6d0*/  LEA.HI.X.SX32 R245, R245, R248.reuse, 0x1, P2 ;  /* 0x000000f8f5f57211 */ /* 0x080fe400010f0eff */
[----:B------:R-:W-:Y:S02]  /*3a6e0*/  LEA.HI.X.SX32 R247, R52, R248, 0x1, P3 ;  /* 0x000000f834f77211 */ /* 0x000fe400018f0eff */
[CC--:B------:R-:W-:Y:S02]  /*3a6f0*/  LEA R52, P2, R0.reuse, R2.reuse, 0x1 ;  /* 0x0000000200347211 */ /* 0x0c0fe400078408ff */
[----:B------:R-:W-:Y:S01]  /*3a700*/  LEA R250, P3, R249, R2, 0x1 ;  /* 0x00000002f9fa7211 */ /* 0x000fe200078608ff */
[----:B------:R-:W-:Y:S01]  /*3a710*/  VIADD R2, R3, 0x7b ;  /* 0x0000007b03027836 */ /* 0x000fe20000000000 */
[----:B------:R-:W-:-:S02]  /*3a720*/  LEA.HI.X.SX32 R53, R0, R248, 0x1, P2 ;  /* 0x000000f800357211 */ /* 0x000fc400010f0eff */
[----:B------:R-:W-:Y:S02]  /*3a730*/  ISETP.LT.AND P2, PT, R251, UR4, !P0 ;  /* 0x00000004fb007c0c */ /* 0x000fe4000c741270 */
[----:B------:R-:W-:Y:S01]  /*3a740*/  ISETP.LT.AND P4, PT, R2, UR5, !P0 ;  /* 0x0000000502007c0c */ /* 0x000fe2000c781270 */
[----:B--2---:R0:W-:Y:S01]  /*3a750*/  @P5 STG.E.U16 desc[UR56][R48.64], R29 ;  /* 0x0000001d30005986 */ /* 0x0041e2000c101538 */
[----:B------:R-:W-:Y:S01]  /*3a760*/  LEA.HI.X.SX32 R251, R249, R248, 0x1, P3 ;  /* 0x000000f8f9fb7211 */ /* 0x000fe200018f0eff */
[----:B------:R-:W-:Y:S01]  /*3a770*/  IMAD.MOV.U32 R248, RZ, RZ, R26 ;  /* 0x000000fffff87224 */ /* 0x000fe200078e001a */
[----:B------:R-:W-:Y:S01]  /*3a780*/  PRMT R2, R29, 0x7632, R2 ;  /* 0x000076321d027816 */ /* 0x000fe20000000002 */
[----:B------:R-:W-:Y:S01]  /*3a790*/  IMAD.MOV.U32 R249, RZ, RZ, R27 ;  /* 0x000000fffff97224 */ /* 0x000fe200078e001b */
[----:B------:R-:W-:Y:S01]  /*3a7a0*/  ULDC UR4, c[0x0][0x22c] ;  /* 0x00008b0000047ab9 */ /* 0x000fe20000000800 */
[C---:B------:R-:W-:Y:S01]  /*3a7b0*/  VIADD R0, R3.reuse, 0x7a ;  /* 0x0000007a03007836 */ /* 0x040fe20000000000 */
[----:B------:R-:W-:Y:S01]  /*3a7c0*/  ULDC UR5, c[0x0][0x22c] ;  /* 0x00008b0000057ab9 */ /* 0x000fe20000000800 */
[----:B0-----:R-:W2:Y:S04]  /*3a7d0*/  LDL.LU.64 R48, [R1+0xb58] ;  /* 0x000b580001307983 */ /* 0x001ea80000300a00 */
[----:B------:R-:W2:Y:S04]  /*3a7e0*/  LDL.LU.64 R26, [R1+0xb50] ;  /* 0x000b5000011a7983 */ /* 0x000ea80000300a00 */
[----:B------:R-:W2:Y:S04]  /*3a7f0*/  LDL.LU R28, [R1+0x338] ;  /* 0x00033800011c7983 */ /* 0x000ea80000300800 */
[----:B------:R0:W-:Y:S04]  /*3a800*/  @P6 STG.E.U16 desc[UR56][R30.64], R2 ;  /* 0x000000021e006986 */ /* 0x0001e8000c101538 */
[----:B---3--:R1:W-:Y:S04]  /*3a810*/  @P1 STG.E.U16 desc[UR56][R56.64], R51 ;  /* 0x0000003338001986 */ /* 0x0083e8000c101538 */
[----:B0-----:R-:W3:Y:S04]  /*3a820*/  LDL.LU.64 R30, [R1+0xb48] ;  /* 0x000b4800011e7983 */ /* 0x001ee80000300a00 */
[----:B-1----:R-:W3:Y:S04]  /*3a830*/  LDL.LU.64 R56, [R1+0xb40] ;  /* 0x000b400001387983 */ /* 0x002ee80000300a00 */
[----:B------:R-:W3:Y:S01]  /*3a840*/  LDL.LU R29, [R1+0x33c] ;  /* 0x00033c00011d7983 */ /* 0x000ee20000300800 */
[----:B------:R-:W-:Y:S01]  /*3a850*/  ISETP.LT.AND P3, PT, R0, UR4, !P0 ;  /* 0x0000000400007c0c */ /* 0x000fe2000c761270 */
[----:B------:R-:W-:Y:S01]  /*3a860*/  VIADD R0, R3, 0x7c ;  /* 0x0000007c03007836 */ /* 0x000fe20000000000 */
[----:B------:R-:W-:-:S04]  /*3a870*/  ULDC UR4, c[0x0][0x22c] ;  /* 0x00008b0000047ab9 */ /* 0x000fc80000000800 */
[----:B------:R-:W-:Y:S01]  /*3a880*/  ISETP.LT.AND P5, PT, R0, UR4, !P0 ;  /* 0x0000000400007c0c */ /* 0x000fe2000c7a1270 */
[----:B------:R-:W-:Y:S01]  /*3a890*/  VIADD R0, R3, 0x7d ;  /* 0x0000007d03007836 */ /* 0x000fe20000000000 */
[----:B------:R-:W-:Y:S01]  /*3a8a0*/  ULDC UR4, c[0x0][0x22c] ;  /* 0x00008b0000047ab9 */ /* 0x000fe20000000800 */
[----:B------:R-:W-:Y:S02]  /*3a8b0*/  PRMT R2, R51, 0x7632, R2 ;  /* 0x0000763233027816 */ /* 0x000fe40000000002 */
[----:B------:R-:W3:Y:S01]  /*3a8c0*/  LDL.LU R51, [R1+0x1400] ;  /* 0x0014000001337983 */ /* 0x000ee20000300800 */
[----:B------:R-:W-:Y:S01]  /*3a8d0*/  ISETP.LT.AND P6, PT, R0, UR4, !P0 ;  /* 0x0000000400007c0c */ /* 0x000fe2000c7c1270 */
[C---:B------:R-:W-:Y:S01]  /*3a8e0*/  VIADD R0, R3.reuse, 0x7e ;  /* 0x0000007e03007836 */ /* 0x040fe20000000000 */
[----:B------:R-:W-:Y:S01]  /*3a8f0*/  ULDC UR4, c[0x0][0x22c] ;  /* 0x00008b0000047ab9 */ /* 0x000fe20000000800 */
[----:B------:R0:W-:Y:S03]  /*3a900*/  @P2 STG.E.U16 desc[UR56][R248.64], R2 ;  /* 0x00000002f8002986 */ /* 0x0001e6000c101538 */
[----:B------:R-:W-:Y:S01]  /*3a910*/  ISETP.LT.AND P1, PT, R0, UR4, !P0 ;  /* 0x0000000400007c0c */ /* 0x000fe2000c721270 */
[----:B----4-:R1:W-:Y:S01]  /*3a920*/  @P3 STG.E.U16 desc[UR56][R58.64], R252 ;  /* 0x000000fc3a003986 */ /* 0x0103e2000c101538 */
[----:B0-----:R-:W-:Y:S01]  /*3a930*/  PRMT R2, R252, 0x7632, R2 ;  /* 0x00007632fc027816 */ /* 0x001fe20000000002 */
[----:B------:R-:W-:Y:S01]  /*3a940*/  VIADD R0, R3, 0x7f ;  /* 0x0000007f03007836 */ /* 0x000fe20000000000 */
[----:B------:R-:W-:Y:S01]  /*3a950*/  ULDC UR4, c[0x0][0x22c] ;  /* 0x00008b0000047ab9 */ /* 0x000fe20000000800 */
[----:B-1----:R-:W4:Y:S04]  /*3a960*/  LDL.LU.64 R58, [R1+0xb30] ;  /* 0x000b3000013a7983 */ /* 0x002f280000300a00 */
[----:B------:R-:W4:Y:S04]  /*3a970*/  LDL.LU.64 R248, [R1+0xb28] ;  /* 0x000b280001f87983 */ /* 0x000f280000300a00 */
[----:B--2---:R0:W-:Y:S04]  /*3a980*/  @P4 STG.E.U16 desc[UR56][R48.64], R2 ;  /* 0x0000000230004986 */ /* 0x0041e8000c101538 */
[----:B------:R1:W-:Y:S01]  /*3a990*/  @P5 STG.E.U16 desc[UR56][R26.64], R28 ;  /* 0x0000001c1a005986 */ /* 0x0003e2000c101538 */
[----:B0-----:R-:W-:-:S03]  /*3a9a0*/  PRMT R2, R28, 0x7632, R2 ;  /* 0x000076321c027816 */ /* 0x001fc60000000002 */
[----:B------:R-:W2:Y:S04]  /*3a9b0*/  LDL.LU.64 R48, [R1+0x13f8] ;  /* 0x0013f80001307983 */ /* 0x000ea80000300a00 */
[----:B-1----:R-:W2:Y:S04]  /*3a9c0*/  LDL.LU.64 R26, [R1+0xb18] ;  /* 0x000b1800011a7983 */ /* 0x002ea80000300a00 */
[----:B---3--:R0:W-:Y:S04]  /*3a9d0*/  @P6 STG.E.U16 desc[UR56][R30.64], R2 ;  /* 0x000000021e006986 */ /* 0x0081e8000c101538 */
[----:B------:R1:W-:Y:S04]  /*3a9e0*/  @P1 STG.E.U16 desc[UR56][R56.64], R29 ;  /* 0x0000001d38001986 */ /* 0x0003e8000c101538 */
[----:B0-----:R-:W3:Y:S04]  /*3a9f0*/  LDL.LU.64 R30, [R1+0xb10] ;  /* 0x000b1000011e7983 */ /* 0x001ee80000300a00 */
[----:B-1----:R-:W4:Y:S01]  /*3aa00*/  LDL.LU.64 R56, [R1+0x13f0] ;  /* 0x0013f00001387983 */ /* 0x002f220000300a00 */
[----:B------:R-:W-:-:S02]  /*3aa10*/  ISETP.LT.AND P2, PT, R0, UR4, !P0 ;  /* 0x0000000400007c0c */ /* 0x000fc4000c741270 */
[----:B------:R-:W-:Y:S01]  /*3aa20*/  PRMT R2, R29, 0x7632, R2 ;  /* 0x000076321d027816 */ /* 0x000fe20000000002 */
[----:B------:R-:W-:Y:S01]  /*3aa30*/  VIADD R0, R3, 0x80 ;  /* 0x0000008003007836 */ /* 0x000fe20000000000 */
[----:B------:R-:W3:Y:S01]  /*3aa40*/  LDL.LU.64 R28, [R1+0xb08] ;  /* 0x000b0800011c7983 */ /* 0x000ee20000300a00 */
[----:B------:R-:W-:-:S03]  /*3aa50*/  ULDC UR4, c[0x0][0x22c] ;  /* 0x00008b0000047ab9 */ /* 0x000fc60000000800 */
[----:B------:R-:W-:-:S05]  /*3aa60*/  ISETP.LT.AND P3, PT, R0, UR4, !P0 ;  /* 0x0000000400007c0c */ /* 0x000fca000c761270 */
[----:B----4-:R0:W-:Y:S01]  /*3aa70*/  @P2 STG.E.U16 desc[UR56][R56.64], R2 ;  /* 0x0000000238002986 */ /* 0x0101e2000c101538 */
[C---:B------:R-:W-:Y:S01]  /*3aa80*/  VIADD R0, R3.reuse, 0x81 ;  /* 0x0000008103007836 */ /* 0x040fe20000000000 */
[----:B------:R-:W-:Y:S02]  /*3aa90*/  ULDC UR4, c[0x0][0x22c] ;  /* 0x00008b0000047ab9 */ /* 0x000fe40000000800 */
[----:B0-----:R-:W4:Y:S02]  /*3aaa0*/  LDL.LU.64 R56, [R1+0x13e8] ;  /* 0x0013e80001387983 */ /* 0x001f240000300a00 */
[----:B------:R-:W-:Y:S01]  /*3aab0*/  ISETP.LT.AND P4, PT, R0, UR4, !P0 ;  /* 0x0000000400007c0c */ /* 0x000fe2000c781270 */
[----:B------:R-:W-:Y:S01]  /*3aac0*/  VIADD R0, R3, 0x82 ;  /* 0x0000008203007836 */ /* 0x000fe20000000000 */
[----:B------:R-:W-:-:S04]  /*3aad0*/  ULDC UR4, c[0x0][0x22c] ;  /* 0x00008b0000047ab9 */ /* 0x000fc80000000800 */
[----:B------:R-:W-:Y:S01]  /*3aae0*/  ISETP.LT.AND P5, PT, R0, UR4, !P0 ;  /* 0x0000000400007c0c */ /* 0x000fe2000c7a1270 */
[----:B----4-:R0:W-:Y:S01]  /*3aaf0*/  @P3 STG.E.U16 desc[UR56][R58.64], R56 ;  /* 0x000000383a003986 */ /* 0x0101e2000c101538 */
[----:B------:R-:W-:Y:S01]  /*3ab00*/  VIADD R0, R3, 0x83 ;  /* 0x0000008303007836 */ /* 0x000fe20000000000 */
[----:B------:R-:W-:Y:S02]  /*3ab10*/  ULDC UR4, c[0x0][0x22c] ;  /* 0x00008b0000047ab9 */ /* 0x000fe40000000800 */
[----:B0-----:R-:W4:Y:S01]  /*3ab20*/  LDL.LU.64 R58, [R1+0x13e0] ;  /* 0x0013e000013a7983 */ /* 0x001f220000300a00 */
[----:B------:R-:W-:-:S05]  /*3ab30*/  PRMT R56, R56, 0x7632, R56 ;  /* 0x0000763238387816 */ /* 0x000fca0000000038 */
[----:B------:R0:W-:Y:S04]  /*3ab40*/  @P4 STG.E.U16 desc[UR56][R248.64], R56 ;  /* 0x00000038f8004986 */ /* 0x0001e8000c101538 */
[----:B0-----:R-:W3:Y:S01]  /*3ab50*/  LDL.LU.64 R248, [R1+0xaf0] ;  /* 0x000af00001f87983 */ /* 0x001ee20000300a00 */
[----:B------:R-:W-:Y:S01]  /*3ab60*/  ISETP.LT.AND P6, PT, R0, UR4, !P0 ;  /* 0x0000000400007c0c */ /* 0x000fe2000c7c1270 */
[C---:B------:R-:W-:Y:S01]  /*3ab70*/  VIADD R0, R3.reuse, 0x84 ;  /* 0x0000008403007836 */ /* 0x040fe20000000000 */
[----:B------:R-:W-:Y:S01]  /*3ab80*/  ULDC UR4, c[0x0][0x22c] ;  /* 0x00008b0000047ab9 */ /* 0x000fe20000000800 */
[----:B----4-:R0:W-:Y:S04]  /*3ab90*/  @P5 STG.E.U16 desc[UR56][R58.64], R57 ;  /* 0x000000393a005986 */ /* 0x0101e8000c101538 */
[----:B0-----:R-:W3:Y:S01]  /*3aba0*/  LDL.LU.64 R58, [R1+0x13d8] ;  /* 0x0013d800013a7983 */ /* 0x001ee20000300a00 */
[----:B------:R-:W-:Y:S01]  /*3abb0*/  ISETP.LT.AND P1, PT, R0, UR4, !P0 ;  /* 0x0000000400007c0c */ /* 0x000fe2000c721270 */
[----:B------:R-:W-:Y:S01]  /*3abc0*/  VIADD R0, R3, 0x85 ;  /* 0x0000008503007836 */ /* 0x000fe20000000000 */
[----:B------:R-:W-:-:S04]  /*3abd0*/  ULDC UR4, c[0x0][0x22c] ;  /* 0x00008b0000047ab9 */ /* 0x000fc80000000800 */
[----:B------:R-:W-:Y:S01]  /*3abe0*/  ISETP.LT.AND P2, PT, R0, UR4, !P0 ;  /* 0x0000000400007c0c */ /* 0x000fe2000c741270 */
[----:B------:R-:W-:Y:S01]  /*3abf0*/  VIADD R0, R3, 0x86 ;  /* 0x0000008603007836 */ /* 0x000fe20000000000 */
[----:B------:R-:W-:Y:S01]  /*3ac00*/  ULDC UR4, c[0x0][0x22c] ;  /* 0x00008b0000047ab9 */ /* 0x000fe20000000800 */
[----:B------:R-:W-:-:S03]  /*3ac10*/  PRMT R57, R57, 0x7632, R57 ;  /* 0x0000763239397816 */ /* 0x000fc60000000039 */
[----:B------:R-:W-:Y:S02]  /*3ac20*/  ISETP.LT.AND P3, PT, R0, UR4, !P0 ;  /* 0x0000000400007c0c */ /* 0x000fe4000c761270 */
[----:B--2---:R0:W-:Y:S01]  /*3ac30*/  @P6 STG.E.U16 desc[UR56][R26.64], R57 ;  /* 0x000000391a006986 */ /* 0x0041e2000c101538 */
[----:B------:R-:W-:Y:S01]  /*3ac40*/  VIADD R0, R3, 0x87 ;  /* 0x0000008703007836 */ /* 0x000fe20000000000 */
[----:B------:R-:W-:Y:S02]  /*3ac50*/  ULDC UR4, c[0x0][0x22c] ;  /* 0x00008b0000047ab9 */ /* 0x000fe40000000800 */
[----:B0-----:R-:W2:Y:S04]  /*3ac60*/  LDL.LU.64 R56, [R1+0xaf8] ;  /* 0x000af80001387983 */ /* 0x001ea80000300a00 */
[----:B------:R-:W4:Y:S04]  /*3ac70*/  LDL.LU.64 R26, [R1+0xae0] ;  /* 0x000ae000011a7983 */ /* 0x000f280000300a00 */
[----:B---3--:R0:W-:Y:S02]  /*3ac80*/  @P1 STG.E.U16 desc[UR56][R30.64], R58 ;  /* 0x0000003a1e001986 */ /* 0x0081e4000c101538 */
[----:B0-----:R-:W-:-:S02]  /*3ac90*/  PRMT R58, R58, 0x7632, R58 ;  /* 0x000076323a3a7816 */ /* 0x001fc4000000003a */
[----:B------:R-:W3:Y:S04]  /*3aca0*/  LDL.LU.64 R30, [R1+0xad8] ;  /* 0x000ad800011e7983 */ /* 0x000ee80000300a00 */
[----:B------:R0:W-:Y:S04]  /*3acb0*/  @P2 STG.E.U16 desc[UR56][R28.64], R58 ;  /* 0x0000003a1c002986 */ /* 0x0001e8000c101538 */
[----:B------:R1:W-:Y:S04]  /*3acc0*/  @P3 STG.E.U16 desc[UR56][R48.64], R59 ;  /* 0x0000003b30003986 */ /* 0x0003e8000c101538 */
[----:B0-----:R-:W3:Y:S04]  /*3acd0*/  LDL.LU.64 R28, [R1+0xad0] ;  /* 0x000ad000011c7983 */ /* 0x001ee80000300a00 */
[----:B-1----:R-:W4:Y:S01]  /*3ace0*/  LDL.LU.64 R48, [R1+0x13d0] ;  /* 0x0013d00001307983 */ /* 0x002f220000300a00 */
[----:B------:R-:W-:Y:S01]  /*3acf0*/  ISETP.LT.AND P4, PT, R0, UR4, !P0 ;  /* 0x0000000400007c0c */ /* 0x000fe2000c781270 */
[----:B------:R-:W-:Y:S01]  /*3ad00*/  VIADD R0, R3, 0x88 ;  /* 0x0000008803007836 */ /* 0x000fe20000000000 */
[----:B------:R-:W-:-:S04]  /*3ad10*/  ULDC UR4, c[0x0][0x22c] ;  /* 0x00008b0000047ab9 */ /* 0x000fc80000000800 */
[----:B------:R-:W-:Y:S01]  /*3ad20*/  ISETP.LT.AND P5, PT, R0, UR4, !P0 ;  /* 0x0000000400007c0c */ /* 0x000fe2000c7a1270 */
[----:B------:R-:W-:Y:S01]  /*3ad30*/  VIADD R0, R3, 0x89 ;  /* 0x0000008903007836 */ /* 0x000fe20000000000 */
[----:B------:R-:W-:Y:S01]  /*3ad40*/  ULDC UR4, c[0x0][0x22c] ;  /* 0x00008b0000047ab9 */ /* 0x000fe20000000800 */
[----:B------:R-:W-:Y:S02]  /*3ad50*/  PRMT R2, R59, 0x7632, R2 ;  /* 0x000076323b027816 */ /* 0x000fe40000000002 */
[----:B------:R-:W3:Y:S01]  /*3ad60*/  LDL.LU.64 R58, [R1+0xac0] ;  /* 0x000ac000013a7983 */ /* 0x000ee20000300a00 */
[----:B------:R-:W-:-:S03]  /*3ad70*/  ISETP.LT.AND P6, PT, R0, UR4, !P0 ;  /* 0x0000000400007c0c */ /* 0x000fc6000c7c1270 */
[----:B--2---:R-:W-:Y:S01]  /*3ad80*/  @P4 STG.E.U16 desc[UR56][R56.64], R2 ;  /* 0x0000000238004986 */ /* 0x004fe2000c101538 */
[----:B------:R-:W-:Y:S01]  /*3ad90*/  VIADD R0, R3, 0x8a ;  /* 0x0000008a03007836 */ /* 0x000fe20000000000 */
[----:B------:R-:W-:Y:S02]  /*3ada0*/  ULDC UR4, c[0x0][0x22c] ;  /* 0x00008b0000047ab9 */ /* 0x000fe40000000800 */
[----:B----4-:R0:W-:Y:S02]  /*3adb0*/  @P5 STG.E.U16 desc[UR56][R248.64], R48 ;  /* 0x00000030f8005986 */ /* 0x0101e4000c101538 */
[----:B0-----:R-:W-:-:S05]  /*3adc0*/  PRMT R48, R48, 0x7632, R48 ;  /* 0x0000763230307816 */ /* 0x001fca0000000030 */
[----:B------:R0:W-:Y:S04]  /*3add0*/  @P6 STG.E.U16 desc[UR56][R50.64], R48 ;  /* 0x0000003032006986 */ /* 0x0001e8000c101538 */
[----:B0-----:R-:W2:Y:S01]  /*3ade0*/  LDL.LU.64 R50, [R1+0x13c8] ;  /* 0x0013c80001327983 */ /* 0x001ea20000300a00 */
[----:B------:R-:W-:Y:S01]  /*3adf0*/  ISETP.LT.AND P1, PT, R0, UR4, !P0 ;  /* 0x0000000400007c0c */ /* 0x000fe2000c721270 */
[C---:B------:R-:W-:Y:S01]  /*3ae00*/  VIADD R0, R3.reuse, 0x8b ;  /* 0x0000008b03007836 */ /* 0x040fe20000000000 */
[----:B------:R-:W-:Y:S01]  /*3ae10*/  ULDC UR4, c[0x0][0x22c] ;  /* 0x00008b0000047ab9 */ /* 0x000fe20000000800 */
[----:B------:R-:W4:Y:S03]  /*3ae20*/  LDL.LU.64 R56, [R1+0xab8] ;  /* 0x000ab80001387983 */ /* 0x000f260000300a00 */
[----:B------:R-:W-:Y:S01]  /*3ae30*/  ISETP.LT.AND P2, PT, R0, UR4, !P0 ;  /* 0x0000000400007c0c */ /* 0x000fe2000c741270 */
[C---:B------:R-:W-:Y:S01]  /*3ae40*/  VIADD R0, R3.reuse, 0x8c ;  /* 0x0000008c03007836 */ /* 0x040fe20000000000 */
[----:B------:R-:W-:Y:S01]  /*3ae50*/  ULDC UR4, c[0x0][0x22c] ;  /* 0x00008b0000047ab9 */ /* 0x000fe20000000800 */
[----:B------:R-:W4:Y:S03]  /*3ae60*/  LDL.LU.64 R248, [R1+0xab0] ;  /* 0x000ab00001f87983 */ /* 0x000f260000300a00 */
[----:B------:R-:W-:Y:S01]  /*3ae70*/  ISETP.LT.AND P3, PT, R0, UR4, !P0 ;  /* 0x0000000400007c0c */ /* 0x000fe2000c761270 */
[----:B------:R-:W-:Y:S01]  /*3ae80*/  VIADD R0, R3, 0x8d ;  /* 0x0000008d03007836 */ /* 0x000fe20000000000 */
[----:B------:R-:W-:Y:S01]  /*3ae90*/  ULDC UR4, c[0x0][0x22c] ;  /* 0x00008b0000047ab9 */ /* 0x000fe20000000800 */
[----:B------:R0:W-:Y:S03]  /*3aea0*/  @P1 STG.E.U16 desc[UR56][R26.64], R49 ;  /* 0x000000311a001986 */ /* 0x0001e6000c101538 */
[----:B------:R-:W-:-:S02]  /*3aeb0*/  ISETP.LT.AND P4, PT, R0, UR4, !P0 ;  /* 0x0000000400007c0c */ /* 0x000fc4000c781270 */
[----:B0-----:R-:W-:Y:S01]  /*3aec0*/  PRMT R49, R49, 0x7632, R49 ;  /* 0x0000763231317816 */ /* 0x001fe20000000031 */
[----:B------:R-:W4:Y:S01]  /*3aed0*/  LDL.LU.64 R26, [R1+0xaa0] ;  /* 0x000aa000011a7983 */ /* 0x000f220000300a00 */
[----:B------:R-:W-:Y:S01]  /*3aee0*/  VIADD R0, R3, 0x8e ;  /* 0x0000008e03007836 */ /* 0x000fe20000000000 */
[----:B------:R-:W-:Y:S02]  /*3aef0*/  ULDC UR4, c[0x0][0x22c] ;  /* 0x00008b0000047ab9 */ /* 0x000fe40000000800 */
[----:B---3--:R-:W-:Y:S04]  /*3af00*/  @P2 STG.E.U16 desc[UR56][R30.64], R49 ;  /* 0x000000311e002986 */ /* 0x008fe8000c101538 */
[----:B--2---:R0:W-:Y:S02]  /*3af10*/  @P3 STG.E.U16 desc[UR56][R28.64], R50 ;  /* 0x000000321c003986 */ /* 0x0041e4000c101538 */
[----:B0-----:R-:W-:-:S05]  /*3af20*/  PRMT R50, R50, 0x7632, R50 ;  /* 0x0000763232327816 */ /* 0x001fca0000000032 */
[----:B------:R0:W-:Y:S04]  /*3af30*/  @P4 STG.E.U16 desc[UR56][R44.64], R50 ;  /* 0x000000322c004986 */ /* 0x0001e8000c101538 */
[----:B0-----:R-:W2:Y:S01]  /*3af40*/  LDL.LU.64 R44, [R1+0x13c0] ;  /* 0x0013c000012c7983 */ /* 0x001ea20000300a00 */
[----:B------:R-:W-:Y:S01]  /*3af50*/  ISETP.LT.AND P5, PT, R0, UR4, !P0 ;  /* 0x0000000400007c0c */ /* 0x000fe2000c7a1270 */
[----:B------:R-:W-:Y:S01]  /*3af60*/  VIADD R0, R3, 0x8f ;  /* 0x0000008f03007836 */ /* 0x000fe20000000000 */
[----:B------:R-:W-:Y:S01]  /*3af70*/  ULDC UR4, c[0x0][0x22c] ;  /* 0x00008b0000047ab9 */ /* 0x000fe20000000800 */
[----:B------:R-:W-:Y:S01]  /*3af80*/  PRMT R2, R51, 0x7632, R2 ;  /* 0x0000763233027816 */ /* 0x000fe20000000002 */
[----:B------:R-:W3:Y:S02]  /*3af90*/  LDL.LU.64 R30, [R1+0xa98] ;  /* 0x000a9800011e7983 */ /* 0x000ee40000300a00 */
[----:B------:R-:W-:Y:S01]  /*3afa0*/  ISETP.LT.AND P6, PT, R0, UR4, !P0 ;  /* 0x0000000400007c0c */ /* 0x000fe2000c7c1270 */
[C---:B------:R-:W-:Y:S01]  /*3afb0*/  VIADD R0, R3.reuse, 0x90 ;  /* 0x0000009003007836 */ /* 0x040fe20000000000 */
[----:B------:R-:W-:Y:S01]  /*3afc0*/  ULDC UR4, c[0x0][0x22c] ;  /* 0x00008b0000047ab9 */ /* 0x000fe20000000800 */
[----:B------:R-:W3:Y:S03]  /*3afd0*/  LDL.LU.64 R28, [R1+0xa88] ;  /* 0x000a8800011c7983 */ /* 0x000ee60000300a00 */
[----:B------:R-:W-:Y:S01]  /*3afe0*/  ISETP.LT.AND P1, PT, R0, UR4, !P0 ;  /* 0x0000000400007c0c */ /* 0x000fe2000c721270 */
[----:B------:R-:W-:Y:S01]  /*3aff0*/  VIADD R0, R3, 0x91 ;  /* 0x0000009103007836 */ /* 0x000fe20000000000 */
[----:B------:R-:W-:-:S04]  /*3b000*/  ULDC UR4, c[0x0][0x22c] ;  /* 0x00008b0000047ab9 */ /* 0x000fc80000000800 */
[----:B------:R-:W-:Y:S01]  /*3b010*/  ISETP.LT.AND P2, PT, R0, UR4, !P0 ;  /* 0x0000000400007c0c */ /* 0x000fe2000c741270 */
[----:B------:R0:W-:Y:S01]  /*3b020*/  @P5 STG.E.U16 desc[UR56][R58.64], R51 ;  /* 0x000000333a005986 */ /* 0x0001e2000c101538 */
[----:B------:R-:W-:Y:S01]  /*3b030*/  VIADD R0, R3, 0x92 ;  /* 0x0000009203007836 */ /* 0x000fe20000000000 */
[----:B------:R-:W-:Y:S02]  /*3b040*/  ULDC UR4, c[0x0][0x22c] ;  /* 0x00008b0000047ab9 */ /* 0x000fe40000000800 */
[----:B----4-:R-:W-:Y:S04]  /*3b050*/  @P6 STG.E.U16 desc[UR56][R56.64], R2 ;  /* 0x0000000238006986 */ /* 0x010fe8000c101538 */
[----:B0-----:R-:W4:Y:S04]  /*3b060*/  LDL.LU.64 R58, [R1+0xa78] ;  /* 0x000a7800013a7983 */ /* 0x001f280000300a00 */
[----:B--2---:R0:W-:Y:S02]  /*3b070*/  @P1 STG.E.U16 desc[UR56][R248.64], R44 ;  /* 0x0000002cf8001986 */ /* 0x0041e4000c101538 */
        /* <DEDUP_REMOVED lines=17> */
[----:B------:R-:W-:Y:S01]  /*3b190*/  VIADD R0, R3, 0x96 ;  /* 0x0000009603007836 */ /* 0x000fe20000000000 */
[----:B------:R-:W-:-:S03]  /*3b1a0*/  ULDC UR4, c[0x0][0x22c] ;  /* 0x00008b0000047ab9 */ /* 0x000fc60000000800 */
[----:B---3--:R0:W-:Y:S04]  /*3b1b0*/  @P4 STG.E.U16 desc[UR56][R30.64], R45 ;  /* 0x0000002d1e004986 */ /* 0x0081e8000c101538 */
[----:B0-----:R-:W3:Y:S04]  /*3b1c0*/  LDL.LU.64 R30, [R1+0xa58] ;  /* 0x000a5800011e7983 */ /* 0x001ee80000300a00 */
        /* <DEDUP_REMOVED lines=17> */
[----:B----4-:R0:W-:Y:S01]  /*3b2e0*/  @P1 STG.E.U16 desc[UR56][R58.64], R47 ;  /* 0x0000002f3a001986 */ /* 0x0101e2000c101538 */
[----:B------:R-:W-:Y:S01]  /*3b2f0*/  VIADD R0, R3, 0x9a ;  /* 0x0000009a03007836 */ /* 0x000fe20000000000 */
[----:B------:R-:W-:Y:S02]  /*3b300*/  ULDC UR4, c[0x0][0x22c] ;  /* 0x00008b0000047ab9 */ /* 0x000fe40000000800 */
[----:B------:R-:W-:Y:S04]  /*3b310*/  @P2 STG.E.U16 desc[UR56][R56.64], R2 ;  /* 0x0000000238002986 */ /* 0x000fe8000c101538 */
        /* <DEDUP_REMOVED lines=16> */
[----:B---3--:R0:W-:Y:S03]  /*3b420*/  @P5 STG.E.U16 desc[UR56][R30.64], R41 ;  /* 0x000000291e005986 */ /* 0x0081e6000c101538 */
[----:B------:R-:W-:-:S02]  /*3b430*/  ISETP.LT.AND P2, PT, R0, UR4, !P0 ;  /* 0x0000000400007c0c */ /* 0x000fc4000c741270 */
[----:B0-----:R-:W-:Y:S01]  /*3b440*/  PRMT R41, R41, 0x7632, R41 ;  /* 0x0000763229297816 */ /* 0x001fe20000000029 */
[----:B------:R-:W3:Y:S01]  /*3b450*/  LDL.LU.64 R30, [R1+0xa20] ;  /* 0x000a2000011e7983 */ /* 0x000ee20000300a00 */
[----:B------:R-:W-:Y:S01]  /*3b460*/  VIADD R0, R3, 0x9e ;  /* 0x0000009e03007836 */ /* 0x000fe20000000000 */
[----:B------:R-:W-:Y:S02]  /*3b470*/  ULDC UR4, c[0x0][0x22c] ;  /* 0x00008b0000047ab9 */ /* 0x000fe40000000800 */
[----:B------:R-:W-:Y:S04]  /*3b480*/  @P6 STG.E.U16 desc[UR56][R26.64], R41 ;  /* 0x000000291a006986 */ /* 0x000fe8000c101538 */
        /* <DEDUP_REMOVED lines=17> */
[----:B------:R-:W-:Y:S01]  /*3b5a0*/  VIADD R0, R3, 0xa2 ;  /* 0x000000a203007836 */ /* 0x000fe20000000000 */
[----:B------:R-:W-:-:S04]  /*3b5b0*/  ULDC UR4, c[0x0][0x22c] ;  /* 0x00008b0000047ab9 */ /* 0x000fc80000000800 */
[----:B------:R-:W-:Y:S01]  /*3b5c0*/  ISETP.LT.AND P1, PT, R0, UR4, !P0 ;  /* 0x0000000400007c0c */ /* 0x000fe2000c721270 */
[----:B----4-:R0:W-:Y:S01]  /*3b5d0*/  @P3 STG.E.U16 desc[UR56][R58.64], R43 ;  /* 0x0000002b3a003986 */ /* 0x0101e2000c101538 */
[----:B------:R-:W-:Y:S01]  /*3b5e0*/  VIADD R0, R3, 0xa3 ;  /* 0x000000a303007836 */ /* 0x000fe20000000000 */
[----:B------:R-:W-:Y:S02]  /*3b5f0*/  ULDC UR4, c[0x0][0x22c] ;  /* 0x00008b0000047ab9 */ /* 0x000fe40000000800 */
[----:B------:R1:W-:Y:S04]  /*3b600*/  @P4 STG.E.U16 desc[UR56][R56.64], R2 ;  /* 0x0000000238004986 */ /* 0x0003e8000c101538 */
[----:B0-----:R-:W4:Y:S04]  /*3b610*/  LDL.LU.64 R58, [R1+0x9f8] ;  /* 0x0009f800013a7983 */ /* 0x001f280000300a00 */
[----:B-1----:R-:W4:Y:S04]  /*3b620*/  LDL.LU.64 R56, [R1+0x9f0] ;  /* 0x0009f00001387983 */ /* 0x002f280000300a00 */
[----:B--2---:R0:W-:Y:S02]  /*3b630*/  @P5 STG.E.U16 desc[UR56][R248.64], R36 ;  /* 0x00000024f8005986 */ /* 0x0041e4000c101538 */
[----:B0-----:R-:W-:-:S05]  /*3b640*/  PRMT R36, R36, 0x7632, R36 ;  /* 0x0000763224247816 */ /* 0x001fca0000000024 */
[----:B---3--:R-:W-:Y:S04]  /*3b650*/  @P6 STG.E.U16 desc[UR56][R30.64], R36 ;  /* 0x000000241e006986 */ /* 0x008fe8000c101538 */
        /* <DEDUP_REMOVED lines=12> */
[----:B------:R-:W-:Y:S01]  /*3b720*/  @P2 STG.E.U16 desc[UR56][R26.64], R37 ;  /* 0x000000251a002986 */ /* 0x000fe2000c101538 */
[----:B------:R-:W-:Y:S01]  /*3b730*/  VIADD R0, R3, 0xa6 ;  /* 0x000000a603007836 */ /* 0x000fe20000000000 */
[----:B------:R-:W-:-:S04]  /*3b740*/  ULDC UR4, c[0x0][0x22c] ;  /* 0x00008b0000047ab9 */ /* 0x000fc80000000800 */
[----:B------:R-:W-:Y:S01]  /*3b750*/  ISETP.LT.AND P5, PT, R0, UR4, !P0 ;  /* 0x0000000400007c0c */ /* 0x000fe2000c7a1270 */
[----:B------:R-:W-:Y:S01]  /*3b760*/  VIADD R0, R3, 0xa7 ;  /* 0x000000a703007836 */ /* 0x000fe20000000000 */
[----:B------:R-:W-:Y:S01]  /*3b770*/  ULDC UR4, c[0x0][0x22c] ;  /* 0x00008b0000047ab9 */ /* 0x000fe20000000800 */
[----:B--2---:R0:W-:Y:S02]  /*3b780*/  @P3 STG.E.U16 desc[UR56][R28.64], R38 ;  /* 0x000000261c003986 */ /* 0x0041e4000c101538 */
[----:B0-----:R-:W-:-:S05]  /*3b790*/  PRMT R38, R38, 0x7632, R38 ;  /* 0x0000763226267816 */ /* 0x001fca0000000026 */
[----:B------:R0:W-:Y:S04]  /*3b7a0*/  @P4 STG.E.U16 desc[UR56][R32.64], R38 ;  /* 0x0000002620004986 */ /* 0x0001e8000c101538 */
[----:B0-----:R-:W3:Y:S01]  /*3b7b0*/  LDL.LU.64 R32, [R1+0x1390] ;  /* 0x0013900001207983 */ /* 0x001ee20000300a00 */
[----:B------:R-:W-:Y:S01]  /*3b7c0*/  ISETP.LT.AND P6, PT, R0, UR4, !P0 ;  /* 0x0000000400007c0c */ /* 0x000fe2000c7c1270 */
[----:B------:R-:W-:Y:S01]  /*3b7d0*/  VIADD R0, R3, 0xa8 ;  /* 0x000000a803007836 */ /* 0x000fe20000000000 */
[----:B------:R-:W-:Y:S01]  /*3b7e0*/  ULDC UR4, c[0x0][0x22c] ;  /* 0x00008b0000047ab9 */ /* 0x000fe20000000800 */
[----:B------:R-:W-:Y:S01]  /*3b7f0*/  PRMT R2, R39, 0x7632, R2 ;  /* 0x0000763227027816 */ /* 0x000fe20000000002 */
[----:B----4-:R0:W-:Y:S02]  /*3b800*/  @P5 STG.E.U16 desc[UR56][R58.64], R39 ;  /* 0x000000273a005986 */ /* 0x0101e4000c101538 */
[----:B------:R-:W-:Y:S01]  /*3b810*/  ISETP.LT.AND P1, PT, R0, UR4, !P0 ;  /* 0x0000000400007c0c */ /* 0x000fe2000c721270 */
[C---:B------:R-:W-:Y:S01]  /*3b820*/  VIADD R0, R3.reuse, 0xa9 ;  /* 0x000000a903007836 */ /* 0x040fe20000000000 */
[----:B------:R-:W-:Y:S01]  /*3b830*/  ULDC UR4, c[0x0][0x22c] ;  /* 0x00008b0000047ab9 */ /* 0x000fe20000000800 */
[----:B------:R-:W2:Y:S03]  /*3b840*/  LDL.LU.64 R26, [R1+0x9d0] ;  /* 0x0009d000011a7983 */ /* 0x000ea60000300a00 */
[----:B------:R-:W-:Y:S01]  /*3b850*/  ISETP.LT.AND P2, PT, R0, UR4, !P0 ;  /* 0x0000000400007c0c */ /* 0x000fe2000c741270 */
[C---:B------:R-:W-:Y:S01]  /*3b860*/  VIADD R0, R3.reuse, 0xaa ;  /* 0x000000aa03007836 */ /* 0x040fe20000000000 */
[----:B------:R-:W-:Y:S01]  /*3b870*/  ULDC UR4, c[0x0][0x22c] ;  /* 0x00008b0000047ab9 */ /* 0x000fe20000000800 */
[----:B------:R1:W-:Y:S03]  /*3b880*/  @P6 STG.E.U16 desc[UR56][R56.64], R2 ;  /* 0x0000000238006986 */ /* 0x0003e6000c101538 */
[----:B------:R-:W-:Y:S01]  /*3b890*/  ISETP.LT.AND P3, PT, R0, UR4, !P0 ;  /* 0x0000000400007c0c */ /* 0x000fe2000c761270 */
[----:B------:R-:W4:Y:S04]  /*3b8a0*/  LDL.LU.64 R28, [R1+0x9c8] ;  /* 0x0009c800011c7983 */ /* 0x000f280000300a00 */
[----:B---3--:R3:W-:Y:S01]  /*3b8b0*/  @P1 STG.E.U16 desc[UR56][R248.64], R32 ;  /* 0x00000020f8001986 */ /* 0x0087e2000c101538 */
[----:B------:R-:W-:Y:S01]  /*3b8c0*/  VIADD R0, R3, 0xab ;  /* 0x000000ab03007836 */ /* 0x000fe20000000000 */
[----:B------:R-:W-:-:S02]  /*3b8d0*/  ULDC UR4, c[0x0][0x22c] ;  /* 0x00008b0000047ab9 */ /* 0x000fc40000000800 */
[----:B0-----:R-:W4:Y:S04]  /*3b8e0*/  LDL.LU.64 R58, [R1+0x9c0] ;  /* 0x0009c000013a7983 */ /* 0x001f280000300a00 */
[----:B-1----:R-:W4:Y:S01]  /*3b8f0*/  LDL.LU.64 R56, [R1+0x9b0] ;  /* 0x0009b00001387983 */ /* 0x002f220000300a00 */
[----:B---3--:R-:W-:-:S05]  /*3b900*/  PRMT R32, R32, 0x7632, R32 ;  /* 0x0000763220207816 */ /* 0x008fca0000000020 */
[----:B------:R-:W-:Y:S04]  /*3b910*/  @P2 STG.E.U16 desc[UR56][R30.64], R32 ;  /* 0x000000201e002986 */ /* 0x000fe8000c101538 */
[----:B------:R0:W-:Y:S04]  /*3b920*/  @P3 STG.E.U16 desc[UR56][R34.64], R33 ;  /* 0x0000002122003986 */ /* 0x0001e8000c101538 */
[----:B0-----:R-:W4:Y:S01]  /*3b930*/  LDL.LU.64 R34, [R1+0x1388] ;  /* 0x0013880001227983 */ /* 0x001f220000300a00 */
[----:B------:R-:W-:Y:S01]  /*3b940*/  ISETP.LT.AND P4, PT, R0, UR4, !P0 ;  /* 0x0000000400007c0c */ /* 0x000fe2000c781270 */
[----:B------:R-:W-:Y:S01]  /*3b950*/  VIADD R0, R3, 0xac ;  /* 0x000000ac03007836 */ /* 0x000fe20000000000 */
[----:B------:R-:W-:Y:S01]  /*3b960*/  ULDC UR4, c[0x0][0x22c] ;  /* 0x00008b0000047ab9 */ /* 0x000fe20000000800 */
[----:B------:R-:W-:Y:S01]  /*3b970*/  PRMT R33, R33, 0x7632, R33 ;  /* 0x0000763221217816 */ /* 0x000fe20000000021 */
[----:B------:R-:W3:Y:S02]  /*3b980*/  LDL.LU.64 R30, [R1+0x9a8] ;  /* 0x0009a800011e7983 */ /* 0x000ee40000300a00 */
[----:B------:R-:W-:-:S02]  /*3b990*/  ISETP.LT.AND P5, PT, R0, UR4, !P0 ;  /* 0x0000000400007c0c */ /* 0x000fc4000c7a1270 */
[----:B------:R-:W3:Y:S05]  /*3b9a0*/  LDL.LU.64 R248, [R1+0x9a0] ;  /* 0x0009a00001f87983 */ /* 0x000eea0000300a00 */
[----:B--2---:R0:W-:Y:S01]  /*3b9b0*/  @P4 STG.E.U16 desc[UR56][R26.64], R33 ;  /* 0x000000211a004986 */ /* 0x0041e2000c101538 */
[C---:B------:R-:W-:Y:S01]  /*3b9c0*/  VIADD R0, R3.reuse, 0xad ;  /* 0x000000ad03007836 */ /* 0x040fe20000000000 */
[----:B------:R-:W-:Y:S02]  /*3b9d0*/  ULDC UR4, c[0x0][0x22c] ;  /* 0x00008b0000047ab9 */ /* 0x000fe40000000800 */
[----:B0-----:R-:W2:Y:S04]  /*3b9e0*/  LDL.LU.64 R26, [R1+0x998] ;  /* 0x00099800011a7983 */ /* 0x001ea80000300a00 */
[----:B----4-:R0:W-:Y:S04]  /*3b9f0*/  @P5 STG.E.U16 desc[UR56][R28.64], R34 ;  /* 0x000000221c005986 */ /* 0x0101e8000c101538 */
[----:B0-----:R-:W4:Y:S01]  /*3ba00*/  LDL.LU.64 R28, [R1+0x1380] ;  /* 0x00138000011c7983 */ /* 0x001f220000300a00 */
[----:B------:R-:W-:Y:S01]  /*3ba10*/  ISETP.LT.AND P6, PT, R0, UR4, !P0 ;  /* 0x0000000400007c0c */ /* 0x000fe2000c7c1270 */
[----:B------:R-:W-:Y:S01]  /*3ba20*/  VIADD R0, R3, 0xae ;  /* 0x000000ae03007836 */ /* 0x000fe20000000000 */
[----:B------:R-:W-:-:S04]  /*3ba30*/  ULDC UR4, c[0x0][0x22c] ;  /* 0x00008b0000047ab9 */ /* 0x000fc80000000800 */
[----:B------:R-:W-:Y:S02]  /*3ba40*/  ISETP.LT.AND P1, PT, R0, UR4, !P0 ;  /* 0x0000000400007c0c */ /* 0x000fe4000c721270 */
[----:B------:R-:W-:Y:S01]  /*3ba50*/  PRMT R34, R34, 0x7632, R34 ;  /* 0x0000763222227816 */ /* 0x000fe20000000022 */
[----:B------:R-:W-:Y:S01]  /*3ba60*/  VIADD R0, R3, 0xaf ;  /* 0x000000af03007836 */ /* 0x000fe20000000000 */
[----:B------:R-:W-:-:S03]  /*3ba70*/  ULDC UR4, c[0x0][0x22c] ;  /* 0x00008b0000047ab9 */ /* 0x000fc60000000800 */
[----:B------:R0:W-:Y:S04]  /*3ba80*/  @P6 STG.E.U16 desc[UR56][R58.64], R34 ;  /* 0x000000223a006986 */ /* 0x0001e8000c101538 */
[----:B0-----:R-:W2:Y:S04]  /*3ba90*/  LDL.LU.64 R58, [R1+0x988] ;  /* 0x00098800013a7983 */ /* 0x001ea80000300a00 */
[----:B----4-:R0:W-:Y:S04]  /*3baa0*/  @P1 STG.E.U16 desc[UR56][R28.64], R35 ;  /* 0x000000231c001986 */ /* 0x0101e8000c101538 */
[----:B0-----:R-:W3:Y:S01]  /*3bab0*/  LDL.LU.64 R28, [R1+0x1378] ;  /* 0x00137800011c7983 */ /* 0x001ee20000300a00 */
        /* <DEDUP_REMOVED lines=8> */
[----:B0-----:R-:W4:Y:S04]  /*3bb40*/  LDL.LU.64 R56, [R1+0x980] ;  /* 0x0009800001387983 */ /* 0x001f280000300a00 */
[----:B---3--:R0:W-:Y:S04]  /*3bb50*/  @P3 STG.E.U16 desc[UR56][R30.64], R28 ;  /* 0x0000001c1e003986 */ /* 0x0081e8000c101538 */
        /* <DEDUP_REMOVED lines=9> */
[----:B------:R0:W-:Y:S01]  /*3bbf0*/  @P4 STG.E.U16 desc[UR56][R248.64], R28 ;  /* 0x0000001cf8004986 */ /* 0x0001e2000c101538 */
[----:B------:R-:W-:Y:S01]  /*3bc00*/  VIADD R0, R3, 0xb4 ;  /* 0x000000b403007836 */ /* 0x000fe20000000000 */
[----:B------:R-:W-:-:S03]  /*3bc10*/  ULDC UR4, c[0x0][0x22c] ;  /* 0x00008b0000047ab9 */ /* 0x000fc60000000800 */
[----:B--2---:R1:W-:Y:S04]  /*3bc20*/  @P5 STG.E.U16 desc[UR56][R26.64], R29 ;  /* 0x0000001d1a005986 */ /* 0x0043e8000c101538 */
[----:B0-----:R-:W2:Y:S01]  /*3bc30*/  LDL.LU.64 R248, [R1+0x970] ;  /* 0x0009700001f87983 */ /* 0x001ea20000300a00 */
[----:B-1----:R-:W-:-:S03]  /*3bc40*/  PRMT R29, R29, 0x7632, R29 ;  /* 0x000076321d1d7816 */ /* 0x002fc6000000001d */
[----:B------:R-:W2:Y:S04]  /*3bc50*/  LDL.LU.64 R26, [R1+0x968] ;  /* 0x00096800011a7983 */ /* 0x000ea80000300a00 */
[----:B---3--:R0:W-:Y:S04]  /*3bc60*/  @P6 STG.E.U16 desc[UR56][R30.64], R29 ;  /* 0x0000001d1e006986 */ /* 0x0081e8000c101538 */
[----:B0-----:R-:W3:Y:S01]  /*3bc70*/  LDL.LU.64 R30, [R1+0x1368] ;  /* 0x00136800011e7983 */ /* 0x001ee20000300a00 */
[----:B------:R-:W-:Y:S01]  /*3bc80*/  ISETP.LT.AND P1, PT, R0, UR4, !P0 ;  /* 0x0000000400007c0c */ /* 0x000fe2000c721270 */
[C---:B------:R-:W-:Y:S01]  /*3bc90*/  VIADD R0, R3.reuse, 0xb5 ;  /* 0x000000b503007836 */ /* 0x040fe20000000000 */
[----:B------:R-:W-:Y:S01]  /*3bca0*/  ULDC UR4, c[0x0][0x22c] ;  /* 0x00008b0000047ab9 */ /* 0x000fe20000000800 */
[----:B------:R-:W2:Y:S03]  /*3bcb0*/  LDL.LU.64 R28, [R1+0x960] ;  /* 0x00096000011c7983 */ /* 0x000ea60000300a00 */
[----:B------:R-:W-:Y:S01]  /*3bcc0*/  ISETP.LT.AND P2, PT, R0, UR4, !P0 ;  /* 0x0000000400007c0c */ /* 0x000fe2000c741270 */
[----:B------:R-:W-:Y:S01]  /*3bcd0*/  VIADD R0, R3, 0xb6 ;  /* 0x000000b603007836 */ /* 0x000fe20000000000 */
[----:B------:R-:W-:-:S04]  /*3bce0*/  ULDC UR4, c[0x0][0x22c] ;  /* 0x00008b0000047ab9 */ /* 0x000fc80000000800 */
[----:B------:R-:W-:Y:S01]  /*3bcf0*/  ISETP.LT.AND P3, PT, R0, UR4, !P0 ;  /* 0x0000000400007c0c */ /* 0x000fe2000c761270 */
[C---:B------:R-:W-:Y:S01]  /*3bd00*/  VIADD R0, R3.reuse, 0xb7 ;  /* 0x000000b703007836 */ /* 0x040fe20000000000 */
[----:B------:R-:W-:Y:S01]  /*3bd10*/  ULDC UR4, c[0x0][0x22c] ;  /* 0x00008b0000047ab9 */ /* 0x000fe20000000800 */
[----:B---3--:R0:W-:Y:S02]  /*3bd20*/  @P1 STG.E.U16 desc[UR56][R58.64], R30 ;  /* 0x0000001e3a001986 */ /* 0x0081e4000c101538 */
[----:B0-----:R-:W-:Y:S02]  /*3bd30*/  PRMT R30, R30, 0x7632, R30 ;  /* 0x000076321e1e7816 */ /* 0x001fe4000000001e */
[----:B------:R-:W3:Y:S04]  /*3bd40*/  LDL.LU.64 R58, [R1+0x950] ;  /* 0x00095000013a7983 */ /* 0x000ee80000300a00 */
[----:B----4-:R0:W-:Y:S04]  /*3bd50*/  @P2 STG.E.U16 desc[UR56][R56.64], R30 ;  /* 0x0000001e38002986 */ /* 0x0101e8000c101538 */
[----:B------:R1:W-:Y:S04]  /*3bd60*/  @P3 STG.E.U16 desc[UR56][R24.64], R31 ;  /* 0x0000001f18003986 */ /* 0x0003e8000c101538 */
[----:B0-----:R-:W4:Y:S04]  /*3bd70*/  LDL.LU.64 R56, [R1+0x948] ;  /* 0x0009480001387983 */ /* 0x001f280000300a00 */
[----:B-1----:R-:W3:Y:S01]  /*3bd80*/  LDL.LU.64 R24, [R1+0x1360] ;  /* 0x0013600001187983 */ /* 0x002ee20000300a00 */
[----:B------:R-:W-:Y:S01]  /*3bd90*/  ISETP.LT.AND P4, PT, R0, UR4, !P0 ;  /* 0x0000000400007c0c */ /* 0x000fe2000c781270 */
[----:B------:R-:W-:Y:S01]  /*3bda0*/  VIADD R0, R3, 0xb8 ;  /* 0x000000b803007836 */ /* 0x000fe20000000000 */
[----:B------:R-:W-:-:S04]  /*3bdb0*/  ULDC UR4, c[0x0][0x22c] ;  /* 0x00008b0000047ab9 */ /* 0x000fc80000000800 */
[----:B------:R-:W-:Y:S02]  /*3bdc0*/  ISETP.LT.AND P5, PT, R0, UR4, !P0 ;  /* 0x0000000400007c0c */ /* 0x000fe4000c7a1270 */
[----:B------:R-:W-:Y:S01]  /*3bdd0*/  PRMT R2, R31, 0x7632, R2 ;  /* 0x000076321f027816 */ /* 0x000fe20000000002 */
[----:B------:R-:W-:Y:S01]  /*3bde0*/  VIADD R0, R3, 0xb9 ;  /* 0x000000b903007836 */ /* 0x000fe20000000000 */
[----:B------:R-:W-:-:S03]  /*3bdf0*/  ULDC UR4, c[0x0][0x22c] ;  /* 0x00008b0000047ab9 */ /* 0x000fc60000000800 */
[----:B--2---:R0:W-:Y:S04]  /*3be00*/  @P4 STG.E.U16 desc[UR56][R248.64], R2 ;  /* 0x00000002f8004986 */ /* 0x0041e8000c101538 */
[----:B0-----:R-:W2:Y:S04]  /*3be10*/  LDL.LU.64 R248, [R1+0x940] ;  /* 0x0009400001f87983 */ /* 0x001ea80000300a00 */
[----:B---3--:R0:W-:Y:S04]  /*3be20*/  @P5 STG.E.U16 desc[UR56][R26.64], R24 ;  /* 0x000000181a005986 */ /* 0x0081e8000c101538 */
        /* <DEDUP_REMOVED lines=10> */
[----:B---3--:R0:W-:Y:S04]  /*3bed0*/  @P1 STG.E.U16 desc[UR56][R26.64], R25 ;  /* 0x000000191a001986 */ /* 0x0081e8000c101538 */
[----:B0-----:R-:W4:Y:S01]  /*3bee0*/  LDL.LU.64 R26, [R1+0x1350] ;  /* 0x00135000011a7983 */ /* 0x001f220000300a00 */
[----:B------:R-:W-:Y:S01]  /*3bef0*/  ISETP.LT.AND P2, PT, R0, UR4, !P0 ;  /* 0x0000000400007c0c */ /* 0x000fe2000c741270 */
[----:B------:R-:W-:Y:S01]  /*3bf00*/  VIADD R0, R3, 0xbc ;  /* 0x000000bc03007836 */ /* 0x000fe20000000000 */
[----:B------:R-:W-:-:S04]  /*3bf10*/  ULDC UR4, c[0x0][0x22c] ;  /* 0x00008b0000047ab9 */ /* 0x000fc80000000800 */
        /* <DEDUP_REMOVED lines=10> */
[----:B------:R-:W-:Y:S02]  /*3bfc0*/  ULDC UR4, c[0x0][0x22c] ;  /* 0x00008b0000047ab9 */ /* 0x000fe40000000800 */
[----:B0-----:R-:W3:Y:S04]  /*3bfd0*/  LDL.LU.64 R24, [R1+0x930] ;  /* 0x0009300001187983 */ /* 0x001ee80000300a00 */
[----:B------:R-:W3:Y:S04]  /*3bfe0*/  LDL.LU.64 R58, [R1+0x918] ;  /* 0x00091800013a7983 */ /* 0x000ee80000300a00 */
[----:B----4-:R0:W-:Y:S02]  /*3bff0*/  @P3 STG.E.U16 desc[UR56][R56.64], R26 ;  /* 0x0000001a38003986 */ /* 0x0101e4000c101538 */
[----:B0-----:R-:W-:-:S02]  /*3c000*/  PRMT R26, R26, 0x7632, R26 ;  /* 0x000076321a1a7816 */ /* 0x001fc4000000001a */
[----:B------:R-:W4:Y:S04]  /*3c010*/  LDL.LU.64 R56, [R1+0x910] ;  /* 0x0009100001387983 */ /* 0x000f280000300a00 */
[----:B--2---:R0:W-:Y:S04]  /*3c020*/  @P4 STG.E.U16 desc[UR56][R248.64], R26 ;  /* 0x0000001af8004986 */ /* 0x0041e8000c101538 */
[----:B------:R1:W-:Y:S04]  /*3c030*/  @P5 STG.E.U16 desc[UR56][R20.64], R27 ;  /* 0x0000001b14005986 */ /* 0x0003e8000c101538 */
[----:B0-----:R-:W2:Y:S04]  /*3c040*/  LDL.LU.64 R248, [R1+0x908] ;  /* 0x0009080001f87983 */ /* 0x001ea80000300a00 */
[----:B-1----:R-:W4:Y:S01]  /*3c050*/  LDL.LU.64 R20, [R1+0x1348] ;  /* 0x0013480001147983 */ /* 0x002f220000300a00 */
        /* <DEDUP_REMOVED lines=8> */
[----:B---3--:R-:W-:Y:S01]  /*3c0e0*/  @P6 STG.E.U16 desc[UR56][R24.64], R2 ;  /* 0x0000000218006986 */ /* 0x008fe2000c101538 */
[----:B------:R-:W-:Y:S01]  /*3c0f0*/  VIADD R0, R3, 0xc2 ;  /* 0x000000c203007836 */ /* 0x000fe20000000000 */
[----:B------:R-:W-:-:S03]  /*3c100*/  ULDC UR4, c[0x0][0x22c] ;  /* 0x00008b0000047ab9 */ /* 0x000fc60000000800 */
[----:B----4-:R0:W-:Y:S02]  /*3c110*/  @P1 STG.E.U16 desc[UR56][R28.64], R20 ;  /* 0x000000141c001986 */ /* 0x0101e4000c101538 */
[----:B0-----:R-:W-:-:S05]  /*3c120*/  PRMT R20, R20, 0x7632, R20 ;  /* 0x0000763214147816 */ /* 0x001fca0000000014 */
[----:B------:R0:W-:Y:S04]  /*3c130*/  @P2 STG.E.U16 desc[UR56][R22.64], R20 ;  /* 0x0000001416002986 */ /* 0x0001e8000c101538 */
[----:B0-----:R-:W2:Y:S01]  /*3c140*/  LDL.LU.64 R22, [R1+0x1340] ;  /* 0x0013400001167983 */ /* 0x001ea20000300a00 */
[----:B------:R-:W-:Y:S01]  /*3c150*/  ISETP.LT.AND P3, PT, R0, UR4, !P0 ;  /* 0x0000000400007c0c */ /* 0x000fe2000c761270 */
[C---:B------:R-:W-:Y:S01]  /*3c160*/  VIADD R0, R3.reuse, 0xc3 ;  /* 0x000000c303007836 */ /* 0x040fe20000000000 */
[----:B------:R-:W-:Y:S01]  /*3c170*/  ULDC UR4, c[0x0][0x22c] ;  /* 0x00008b0000047ab9 */ /* 0x000fe20000000800 */
[----:B------:R-:W3:Y:S03]  /*3c180*/  LDL.LU.64 R24, [R1+0x8f0] ;  /* 0x0008f00001187983 */ /* 0x000ee60000300a00 */
        /* <DEDUP_REMOVED lines=12> */
[----:B------:R0:W-:Y:S04]  /*3c250*/  @P4 STG.E.U16 desc[UR56][R56.64], R21 ;  /* 0x0000001538004986 */ /* 0x0001e8000c101538 */
[----:B0-----:R-:W3:Y:S04]  /*3c260*/  LDL.LU.64 R20, [R1+0x8f8] ;  /* 0x0008f80001147983 */ /* 0x001ee80000300a00 */
[----:B------:R-:W4:Y:S04]  /*3c270*/  LDL.LU.64 R58, [R1+0x8d8] ;  /* 0x0008d800013a7983 */ /* 0x000f280000300a00 */
[----:B--2---:R0:W-:Y:S02]  /*3c280*/  @P5 STG.E.U16 desc[UR56][R248.64], R22 ;  /* 0x00000016f8005986 */ /* 0x0041e4000c101538 */
[----:B0-----:R-:W-:-:S05]  /*3c290*/  PRMT R22, R22, 0x7632, R22 ;  /* 0x0000763216167816 */ /* 0x001fca0000000016 */
[----:B------:R0:W-:Y:S04]  /*3c2a0*/  @P6 STG.E.U16 desc[UR56][R16.64], R22 ;  /* 0x0000001610006986 */ /* 0x0001e8000c101538 */
[----:B0-----:R-:W4:Y:S01]  /*3c2b0*/  LDL.LU.64 R16, [R1+0x1338] ;  /* 0x0013380001107983 */ /* 0x001f220000300a00 */
[----:B------:R-:W-:Y:S01]  /*3c2c0*/  ISETP.LT.AND P1, PT, R0, UR4, !P0 ;  /* 0x0000000400007c0c */ /* 0x000fe2000c721270 */
[----:B------:R-:W-:Y:S01]  /*3c2d0*/  VIADD R0, R3, 0xc7 ;  /* 0x000000c703007836 */ /* 0x000fe20000000000 */
[----:B------:R-:W-:Y:S01]  /*3c2e0*/  ULDC UR4, c[0x0][0x22c] ;  /* 0x00008b0000047ab9 */ /* 0x000fe20000000800 */
[----:B------:R-:W-:Y:S01]  /*3c2f0*/  PRMT R2, R23, 0x7632, R2 ;  /* 0x0000763217027816 */ /* 0x000fe20000000002 */
[----:B------:R-:W2:Y:S02]  /*3c300*/  LDL.LU.64 R56, [R1+0x8d0] ;  /* 0x0008d00001387983 */ /* 0x000ea40000300a00 */
        /* <DEDUP_REMOVED lines=8> */
[----:B---3--:R0:W-:Y:S01]  /*3c390*/  @P1 STG.E.U16 desc[UR56][R20.64], R23 ;  /* 0x0000001714001986 */ /* 0x0081e2000c101538 */
[----:B------:R-:W-:Y:S01]  /*3c3a0*/  VIADD R0, R3, 0xca ;  /* 0x000000ca03007836 */ /* 0x000fe20000000000 */
[----:B------:R-:W-:Y:S02]  /*3c3b0*/  ULDC UR4, c[0x0][0x22c] ;  /* 0x00008b0000047ab9 */ /* 0x000fe40000000800 */
[----:B------:R-:W-:Y:S04]  /*3c3c0*/  @P2 STG.E.U16 desc[UR56][R24.64], R2 ;  /* 0x0000000218002986 */ /* 0x000fe8000c101538 */
[----:B0-----:R-:W3:Y:S04]  /*3c3d0*/  LDL.LU.64 R20, [R1+0x8b8] ;  /* 0x0008b80001147983 */ /* 0x001ee80000300a00 */
[----:B----4-:R0:W-:Y:S02]  /*3c3e0*/  @P3 STG.E.U16 desc[UR56][R28.64], R16 ;  /* 0x000000101c003986 */ /* 0x0101e4000c101538 */
[----:B0-----:R-:W-:-:S05]  /*3c3f0*/  PRMT R16, R16, 0x7632, R16 ;  /* 0x0000763210107816 */ /* 0x001fca0000000010 */
[----:B------:R0:W-:Y:S04]  /*3c400*/  @P4 STG.E.U16 desc[UR56][R18.64], R16 ;  /* 0x0000001012004986 */ /* 0x0001e8000c101538 */
[----:B0-----:R-:W4:Y:S01]  /*3c410*/  LDL.LU.64 R18, [R1+0x1330] ;  /* 0x0013300001127983 */ /* 0x001f220000300a00 */
[----:B------:R-:W-:Y:S01]  /*3c420*/  ISETP.LT.AND P5, PT, R0, UR4, !P0 ;  /* 0x0000000400007c0c */ /* 0x000fe2000c7a1270 */
[C---:B------:R-:W-:Y:S01]  /*3c430*/  VIADD R0, R3.reuse, 0xcb ;  /* 0x000000cb03007836 */ /* 0x040fe20000000000 */
[----:B------:R-:W-:Y:S01]  /*3c440*/  ULDC UR4, c[0x0][0x22c] ;  /* 0x00008b0000047ab9 */ /* 0x000fe20000000800 */
[----:B------:R-:W3:Y:S03]  /*3c450*/  LDL.LU.64 R24, [R1+0x8b0] ;  /* 0x0008b00001187983 */ /* 0x000ee60000300a00 */
[----:B------:R-:W-:Y:S01]  /*3c460*/  ISETP.LT.AND P6, PT, R0, UR4, !P0 ;  /* 0x0000000400007c0c */ /* 0x000fe2000c7c1270 */
[C---:B------:R-:W-:Y:S01]  /*3c470*/  VIADD R0, R3.reuse, 0xcc ;  /* 0x000000cc03007836 */ /* 0x040fe20000000000 */
[----:B------:R-:W-:Y:S01]  /*3c480*/  ULDC UR4, c[0x0][0x22c] ;  /* 0x00008b0000047ab9 */ /* 0x000fe20000000800 */
[----:B------:R-:W3:Y:S03]  /*3c490*/  LDL.LU.64 R28, [R1+0x8a8] ;  /* 0x0008a800011c7983 */ /* 0x000ee60000300a00 */
[----:B------:R-:W-:Y:S01]  /*3c4a0*/  ISETP.LT.AND P1, PT, R0, UR4, !P0 ;  /* 0x0000000400007c0c */ /* 0x000fe2000c721270 */
[----:B------:R-:W-:Y:S01]  /*3c4b0*/  VIADD R0, R3, 0xcd ;  /* 0x000000cd03007836 */ /* 0x000fe20000000000 */
[----:B------:R-:W-:Y:S01]  /*3c4c0*/  ULDC UR4, c[0x0][0x22c] ;  /* 0x00008b0000047ab9 */ /* 0x000fe20000000800 */
[----:B------:R0:W-:Y:S03]  /*3c4d0*/  @P5 STG.E.U16 desc[UR56][R58.64], R17 ;  /* 0x000000113a005986 */ /* 0x0001e6000c101538 */
[----:B------:R-:W-:-:S02]  /*3c4e0*/  ISETP.LT.AND P2, PT, R0, UR4, !P0 ;  /* 0x0000000400007c0c */ /* 0x000fc4000c741270 */
[----:B0-----:R-:W-:Y:S01]  /*3c4f0*/  PRMT R17, R17, 0x7632, R17 ;  /* 0x0000763211117816 */ /* 0x001fe20000000011 */
[----:B------:R-:W3:Y:S01]  /*3c500*/  LDL.LU.64 R58, [R1+0x898] ;  /* 0x00089800013a7983 */ /* 0x000ee20000300a00 */
[----:B------:R-:W-:Y:S01]  /*3c510*/  VIADD R0, R3, 0xce ;  /* 0x000000ce03007836 */ /* 0x000fe20000000000 */
[----:B------:R-:W-:Y:S02]  /*3c520*/  ULDC UR4, c[0x0][0x22c] ;  /* 0x00008b0000047ab9 */ /* 0x000fe40000000800 */
[----:B--2---:R-:W-:Y:S04]  /*3c530*/  @P6 STG.E.U16 desc[UR56][R56.64], R17 ;  /* 0x0000001138006986 */ /* 0x004fe8000c101538 */
[----:B----4-:R0:W-:Y:S02]  /*3c540*/  @P1 STG.E.U16 desc[UR56][R248.64], R18 ;  /* 0x00000012f8001986 */ /* 0x0101e4000c101538 */
[----:B0-----:R-:W-:-:S05]  /*3c550*/  PRMT R18, R18, 0x7632, R18 ;  /* 0x0000763212127816 */ /* 0x001fca0000000012 */
[----:B------:R0:W-:Y:S04]  /*3c560*/  @P2 STG.E.U16 desc[UR56][R12.64], R18 ;  /* 0x000000120c002986 */ /* 0x0001e8000c101538 */
[----:B0-----:R-:W2:Y:S01]  /*3c570*/  LDL.LU.64 R12, [R1+0x1328] ;  /* 0x00132800010c7983 */ /* 0x001ea20000300a00 */
[----:B------:R-:W-:Y:S01]  /*3c580*/  ISETP.LT.AND P3, PT, R0, UR4, !P0 ;  /* 0x0000000400007c0c */ /* 0x000fe2000c761270 */
[----:B------:R-:W-:Y:S01]  /*3c590*/  VIADD R0, R3, 0xcf ;  /* 0x000000cf03007836 */ /* 0x000fe20000000000 */
[----:B------:R-:W-:Y:S01]  /*3c5a0*/  ULDC UR4, c[0x0][0x22c] ;  /* 0x00008b0000047ab9 */ /* 0x000fe20000000800 */
[----:B------:R-:W-:Y:S01]  /*3c5b0*/  PRMT R2, R19, 0x7632, R2 ;  /* 0x0000763213027816 */ /* 0x000fe20000000002 */
[----:B------:R-:W4:Y:S02]  /*3c5c0*/  LDL.LU.64 R56, [R1+0x890] ;  /* 0x0008900001387983 */ /* 0x000f240000300a00 */
[----:B------:R-:W-:Y:S01]  /*3c5d0*/  ISETP.LT.AND P4, PT, R0, UR4, !P0 ;  /* 0x0000000400007c0c */ /* 0x000fe2000c781270 */
[C---:B------:R-:W-:Y:S01]  /*3c5e0*/  VIADD R0, R3.reuse, 0xd0 ;  /* 0x000000d003007836 */ /* 0x040fe20000000000 */
[----:B------:R-:W-:Y:S01]  /*3c5f0*/  ULDC UR4, c[0x0][0x22c] ;  /* 0x00008b0000047ab9 */ /* 0x000fe20000000800 */
[----:B------:R-:W4:Y:S03]  /*3c600*/  LDL.LU.64 R248, [R1+0x888] ;  /* 0x0008880001f87983 */ /* 0x000f260000300a00 */
        /* <DEDUP_REMOVED lines=9> */
[----:B--2---:R0:W-:Y:S02]  /*3c6a0*/  @P5 STG.E.U16 desc[UR56][R28.64], R12 ;  /* 0x0000000c1c005986 */ /* 0x0041e4000c101538 */
        /* <DEDUP_REMOVED lines=20> */
[----:B----4-:R-:W-:Y:S04]  /*3c7f0*/  @P2 STG.E.U16 desc[UR56][R56.64], R13 ;  /* 0x0000000d38002986 */ /* 0x010fe8000c101538 */
        /* <DEDUP_REMOVED lines=1096> */
[----:B------:R-:W-:Y:S01]  /*40c80*/  ULDC UR4, c[0x0][0x22c] ;  /* 0x00008b0000047ab9 */ /* 0x000fe20000000800 */
[----:B0-----:R-:W-:Y:S01]  /*40c90*/  PRMT R197, R197, 0x7632, R197 ;  /* 0x00007632c5c57816 */ /* 0x001fe200000000c5 */
[----:B------:R-:W3:Y:S04]  /*40ca0*/  LDL.LU.64 R58, [R1+0x200] ;  /* 0x00020000013a7983 */ /* 0x000ee80000300a00 */
[----:B----4-:R-:W-:Y:S01]  /*40cb0*/  @P4 STG.E.U16 desc[UR56][R56.64], R197 ;  /* 0x000000c538004986 */ /* 0x010fe2000c101538 */
[----:B--2---:R-:W-:-:S03]  /*40cc0*/  PRMT R2, R198, 0x7632, R2 ;  /* 0x00007632c6027816 */ /* 0x004fc60000000002 */
[----:B------:R-:W-:Y:S04]  /*40cd0*/  @P5 STG.E.U16 desc[UR56][R248.64], R198 ;  /* 0x000000c6f8005986 */ /* 0x000fe8000c101538 */
        /* <DEDUP_REMOVED lines=19> */
[----:B0-----:R-:W3:Y:S01]  /*40e10*/  LDL.LU.64 R20, [R1+0x1e0] ;  /* 0x0001e00001147983 */ /* 0x001ee20000300a00 */
        /* <DEDUP_REMOVED lines=21> */
[----:B0-----:R-:W4:Y:S01]  /*40f70*/  LDL.LU.64 R58, [R1+0x1c0] ;  /* 0x0001c000013a7983 */ /* 0x001f220000300a00 */
        /* <DEDUP_REMOVED lines=264> */
[----:B-1----:R-:W4:Y:S01]  /*42000*/  LDL.LU.64 R56, [R1+0x38] ;  /* 0x0000380001387983 */ /* 0x002f220000300a00 */
[----:B--2---:R-:W-:-:S03]  /*42010*/  PRMT R2, R226, 0x7632, R2 ;  /* 0x00007632e2027816 */ /* 0x004fc60000000002 */
[----:B------:R0:W-:Y:S04]  /*42020*/  @P1 STG.E.U16 desc[UR56][R248.64], R226 ;  /* 0x000000e2f8001986 */ /* 0x0001e8000c101538 */
        /* <DEDUP_REMOVED lines=11> */
[----:B------:R-:W-:-:S04]  /*420e0*/  ULDC UR4, c[0x0][0x22c] ;  /* 0x00008b0000047ab9 */ /* 0x000fc80000000800 */
[----:B------:R-:W-:Y:S02]  /*420f0*/  ISETP.LT.AND P6, PT, R0, UR4, !P0 ;  /* 0x0000000400007c0c */ /* 0x000fe4000c7c1270 */
[----:B------:R-:W-:Y:S01]  /*42100*/  PRMT R4, R227, 0x7632, R4 ;  /* 0x00007632e3047816 */ /* 0x000fe20000000004 */
[----:B---3--:R-:W-:Y:S01]  /*42110*/  @P3 STG.E.U16 desc[UR56][R20.64], R227 ;  /* 0x000000e314003986 */ /* 0x008fe2000c101538 */
[----:B------:R-:W-:Y:S01]  /*42120*/  VIADD R0, R3, 0x1da ;  /* 0x000001da03007836 */ /* 0x000fe20000000000 */
[----:B------:R-:W-:Y:S02]  /*42130*/  ULDC UR4, c[0x0][0x22c] ;  /* 0x00008b0000047ab9 */ /* 0x000fe40000000800 */
[----:B------:R-:W-:Y:S01]  /*42140*/  @P4 STG.E.U16 desc[UR56][R24.64], R4 ;  /* 0x0000000418004986 */ /* 0x000fe2000c101538 */
[----:B----4-:R-:W-:-:S03]  /*42150*/  PRMT R2, R228, 0x7632, R2 ;  /* 0x00007632e4027816 */ /* 0x010fc60000000002 */
[----:B------:R-:W-:Y:S04]  /*42160*/  @P5 STG.E.U16 desc[UR56][R28.64], R228 ;  /* 0x000000e41c005986 */ /* 0x000fe8000c101538 */
[----:B------:R0:W-:Y:S04]  /*42170*/  @P6 STG.E.U16 desc[UR56][R230.64], R2 ;  /* 0x00000002e6006986 */ /* 0x0001e8000c101538 */
[----:B0-----:R-:W3:Y:S01]  /*42180*/  LDL.LU.64 R230, [R1+0x1110] ;  /* 0x0011100001e67983 */ /* 0x001ee20000300a00 */
        /* <DEDUP_REMOVED lines=11> */
[----:B------:R-:W-:Y:S01]  /*42240*/  @P1 STG.E.U16 desc[UR56][R58.64], R229 ;  /* 0x000000e53a001986 */ /* 0x000fe2000c101538 */
[----:B------:R-:W-:Y:S01]  /*42250*/  VIADD R0, R3, 0x1de ;  /* 0x000001de03007836 */ /* 0x000fe20000000000 */
[----:B------:R-:W-:Y:S02]  /*42260*/  ULDC UR4, c[0x0][0x22c] ;  /* 0x00008b0000047ab9 */ /* 0x000fe40000000800 */
[----:B------:R-:W-:Y:S01]  /*42270*/  @P2 STG.E.U16 desc[UR56][R56.64], R4 ;  /* 0x0000000438002986 */ /* 0x000fe2000c101538 */
[----:B---3--:R-:W-:-:S03]  /*42280*/  PRMT R2, R230, 0x7632, R2 ;  /* 0x00007632e6027816 */ /* 0x008fc60000000002 */
[----:B--2---:R-:W-:Y:S04]  /*42290*/  @P3 STG.E.U16 desc[UR56][R248.64], R230 ;  /* 0x000000e6f8003986 */ /* 0x004fe8000c101538 */
[----:B------:R0:W-:Y:S04]  /*422a0*/  @P4 STG.E.U16 desc[UR56][R232.64], R2 ;  /* 0x00000002e8004986 */ /* 0x0001e8000c101538 */
[----:B0-----:R-:W2:Y:S01]  /*422b0*/  LDL.LU.64 R232, [R1+0x1108] ;  /* 0x0011080001e87983 */ /* 0x001ea20000300a00 */
        /* <DEDUP_REMOVED lines=11> */
[----:B------:R0:W-:Y:S01]  /*42370*/  @P5 STG.E.U16 desc[UR56][R240.64], R231 ;  /* 0x000000e7f0005986 */ /* 0x0001e2000c101538 */
[C---:B------:R-:W-:Y:S01]  /*42380*/  VIADD R0, R3.reuse, 0x1e2 ;  /* 0x000001e203007836 */ /* 0x040fe20000000000 */
[----:B------:R-:W-:Y:S02]  /*42390*/  ULDC UR4, c[0x0][0x22c] ;  /* 0x00008b0000047ab9 */ /* 0x000fe40000000800 */
[----:B------:R1:W-:Y:S04]  /*423a0*/  @P6 STG.E.U16 desc[UR56][R242.64], R4 ;  /* 0x00000004f2006986 */ /* 0x0003e8000c101538 */
[----:B0-----:R-:W3:Y:S04]  /*423b0*/  LDL.LU.64 R240, [R1+0x1100] ;  /* 0x0011000001f07983 */ /* 0x001ee80000300a00 */
[----:B-1----:R-:W4:Y:S01]  /*423c0*/  LDL.LU.64 R242, [R1+0x10f8] ;  /* 0x0010f80001f27983 */ /* 0x002f220000300a00 */
[----:B------:R-:W-:Y:S01]  /*423d0*/  ISETP.LT.AND P3, PT, R0, UR4, !P0 ;  /* 0x0000000400007c0c */ /* 0x000fe2000c761270 */
[C---:B------:R-:W-:Y:S01]  /*423e0*/  VIADD R0, R3.reuse, 0x1e3 ;  /* 0x000001e303007836 */ /* 0x040fe20000000000 */
[----:B------:R-:W-:Y:S01]  /*423f0*/  ULDC UR4, c[0x0][0x22c] ;  /* 0x00008b0000047ab9 */ /* 0x000fe20000000800 */
[----:B--2---:R-:W-:Y:S01]  /*42400*/  PRMT R2, R232, 0x7632, R2 ;  /* 0x00007632e8027816 */ /* 0x004fe20000000002 */
[----:B------:R0:W-:Y:S04]  /*42410*/  @P1 STG.E.U16 desc[UR56][R236.64], R232 ;  /* 0x000000e8ec001986 */ /* 0x0001e8000c101538 */
[----:B------:R1:W-:Y:S04]  /*42420*/  @P2 STG.E.U16 desc[UR56][R234.64], R2 ;  /* 0x00000002ea002986 */ /* 0x0003e8000c101538 */
[----:B0-----:R-:W2:Y:S04]  /*42430*/  LDL.LU.64 R236, [R1+0x10f0] ;  /* 0x0010f00001ec7983 */ /* 0x001ea80000300a00 */
[----:B-1----:R-:W2:Y:S04]  /*42440*/  LDL.LU.64 R234, [R1+0x10e8] ;  /* 0x0010e80001ea7983 */ /* 0x002ea80000300a00 */
[----:B------:R0:W-:Y:S04]  /*42450*/  @P3 STG.E.U16 desc[UR56][R238.64], R233 ;  /* 0x000000e9ee003986 */ /* 0x0001e8000c101538 */
[----:B0-----:R-:W2:Y:S04]  /*42460*/  LDL.LU.64 R238, [R1+0x10e0] ;  /* 0x0010e00001ee7983 */ /* 0x001ea80000300a00 */
[----:B------:R-:W2:Y:S01]  /*42470*/  LDL.LU R252, [R1+0xa90] ;  /* 0x000a900001fc7983 */ /* 0x000ea20000300800 */
        /* <DEDUP_REMOVED lines=16> */
[----:B------:R-:W-:Y:S01]  /*42580*/  ISETP.LT.AND P3, PT, R0, UR4, !P0 ;  /* 0x0000000400007c0c */ /* 0x000fe2000c761270 */
[C---:B------:R-:W-:Y:S01]  /*42590*/  VIADD R0, R3.reuse, 0x1e9 ;  /* 0x000001e903007836 */ /* 0x040fe20000000000 */
[----:B------:R-:W-:Y:S01]  /*425a0*/  ULDC UR4, c[0x0][0x22c] ;  /* 0x00008b0000047ab9 */ /* 0x000fe20000000800 */
[----:B------:R-:W-:Y:S03]  /*425b0*/  @P4 STG.E.U16 desc[UR56][R54.64], R27 ;  /* 0x0000001b36004986 */ /* 0x000fe6000c101538 */
[----:B------:R-:W-:Y:S01]  /*425c0*/  ISETP.LT.AND P4, PT, R0, UR4, !P0 ;  /* 0x0000000400007c0c */ /* 0x000fe2000c781270 */
[----:B------:R-:W-:Y:S01]  /*425d0*/  VIADD R0, R3, 0x1ea ;  /* 0x000001ea03007836 */ /* 0x000fe20000000000 */
[----:B------:R-:W-:Y:S01]  /*425e0*/  ULDC UR4, c[0x0][0x22c] ;  /* 0x00008b0000047ab9 */ /* 0x000fe20000000800 */
[----:B---3--:R-:W-:Y:S02]  /*425f0*/  PRMT R43, R240, 0x7632, R43 ;  /* 0x00007632f02b7816 */ /* 0x008fe4000000002b */
[----:B------:R-:W-:-:S02]  /*42600*/  PRMT R45, R241, 0x7632, R45 ;  /* 0x00007632f12d7816 */ /* 0x000fc4000000002d */
[----:B----4-:R-:W-:Y:S02]  /*42610*/  PRMT R47, R242, 0x7632, R47 ;  /* 0x00007632f22f7816 */ /* 0x010fe4000000002f */
[----:B------:R-:W-:Y:S01]  /*42620*/  PRMT R49, R243, 0x7632, R49 ;  /* 0x00007632f3317816 */ /* 0x000fe20000000031 */
[----:B--2---:R-:W-:Y:S01]  /*42630*/  @P5 STG.E.U16 desc[UR56][R60.64], R234 ;  /* 0x000000ea3c005986 */ /* 0x004fe2000c101538 */
[----:B------:R-:W-:Y:S02]  /*42640*/  PRMT R31, R234, 0x7632, R31 ;  /* 0x00007632ea1f7816 */ /* 0x000fe4000000001f */
[----:B------:R-:W-:Y:S01]  /*42650*/  ISETP.LT.AND P5, PT, R0, UR4, !P0 ;  /* 0x0000000400007c0c */ /* 0x000fe2000c7a1270 */
[C---:B------:R-:W-:Y:S01]  /*42660*/  VIADD R0, R3.reuse, 0x1eb ;  /* 0x000001eb03007836 */ /* 0x040fe20000000000 */
[----:B------:R-:W-:Y:S01]  /*42670*/  ULDC UR4, c[0x0][0x22c] ;  /* 0x00008b0000047ab9 */ /* 0x000fe20000000800 */
[----:B------:R-:W-:Y:S03]  /*42680*/  @P6 STG.E.U16 desc[UR56][R62.64], R31 ;  /* 0x0000001f3e006986 */ /* 0x000fe6000c101538 */
[----:B------:R-:W-:Y:S01]  /*42690*/  ISETP.LT.AND P6, PT, R0, UR4, !P0 ;  /* 0x0000000400007c0c */ /* 0x000fe2000c7c1270 */
[----:B------:R-:W-:Y:S01]  /*426a0*/  VIADD R0, R3, 0x1ec ;  /* 0x000001ec03007836 */ /* 0x000fe20000000000 */
[----:B------:R-:W-:Y:S01]  /*426b0*/  ULDC UR4, c[0x0][0x22c] ;  /* 0x00008b0000047ab9 */ /* 0x000fe20000000800 */
[----:B------:R-:W-:Y:S01]  /*426c0*/  @P1 STG.E.U16 desc[UR56][R64.64], R235 ;  /* 0x000000eb40001986 */ /* 0x000fe2000c101538 */
[----:B------:R-:W-:-:S02]  /*426d0*/  PRMT R33, R235, 0x7632, R33 ;  /* 0x00007632eb217816 */ /* 0x000fc40000000021 */
        /* <DEDUP_REMOVED lines=49> */
[----:B------:R-:W0:Y:S01]  /*429f0*/  LDS.128 R4, [R252] ;  /* 0x00000000fc047984 */ /* 0x000e220000000c00 */
[----:B------:R-:W-:Y:S01]  /*42a00*/  VIADD R0, R3, 0x1f8 ;  /* 0x000001f803007836 */ /* 0x000fe20000000000 */
[----:B------:R-:W-:-:S02]  /*42a10*/  ULDC UR4, c[0x0][0x22c] ;  /* 0x00008b0000047ab9 */ /* 0x000fc40000000800 */
[----:B------:R1:W-:Y:S02]  /*42a20*/  @P1 STG.E.U16 desc[UR56][R88.64], R241 ;  /* 0x000000f158001986 */ /* 0x0003e4000c101538 */
[----:B------:R-:W-:Y:S01]  /*42a30*/  ISETP.LT.AND P1, PT, R0, UR4, !P0 ;  /* 0x0000000400007c0c */ /* 0x000fe2000c721270 */
[C---:B------:R-:W-:Y:S01]  /*42a40*/  VIADD R0, R3.reuse, 0x1f9 ;  /* 0x000001f903007836 */ /* 0x040fe20000000000 */
[----:B------:R-:W-:Y:S01]  /*42a50*/  ULDC UR4, c[0x0][0x22c] ;  /* 0x00008b0000047ab9 */ /* 0x000fe20000000800 */
[----:B------:R1:W-:Y:S03]  /*42a60*/  @P2 STG.E.U16 desc[UR56][R90.64], R45 ;  /* 0x0000002d5a002986 */ /* 0x0003e6000c101538 */
        /* <DEDUP_REMOVED lines=17> */
[----:B------:R-:W-:Y:S01]  /*42b80*/  VIADD R0, R3, 0x1ff ;  /* 0x000001ff03007836 */ /* 0x000fe20000000000 */
[----:B------:R-:W-:Y:S01]  /*42b90*/  ULDC UR4, c[0x0][0x22c] ;  /* 0x00008b0000047ab9 */ /* 0x000fe20000000800 */
[----:B0-----:R1:W-:Y:S01]  /*42ba0*/  @P1 STG.E.U16 desc[UR56][R100.64], R4 ;  /* 0x0000000464001986 */ /* 0x0013e2000c101538 */
[----:B------:R-:W-:-:S02]  /*42bb0*/  PRMT R51, R4, 0x7632, R51 ;  /* 0x0000763204337816 */ /* 0x000fc40000000033 */
[----:B------:R-:W-:Y:S02]  /*42bc0*/  ISETP.LT.AND P1, PT, R0, UR5, !P0 ;  /* 0x0000000500007c0c */ /* 0x000fe4000c721270 */
[----:B------:R-:W-:Y:S01]  /*42bd0*/  PRMT R0, R5, 0x7632, R0 ;  /* 0x0000763205007816 */ /* 0x000fe20000000000 */
[----:B------:R1:W-:Y:S01]  /*42be0*/  @P2 STG.E.U16 desc[UR56][R102.64], R51 ;  /* 0x0000003366002986 */ /* 0x0003e2000c101538 */
[----:B------:R-:W-:-:S03]  /*42bf0*/  PRMT R123, R6, 0x7632, R123 ;  /* 0x00007632067b7816 */ /* 0x000fc6000000007b */
[----:B------:R1:W-:Y:S04]  /*42c00*/  @P3 STG.E.U16 desc[UR56][R104.64], R5 ;  /* 0x0000000568003986 */ /* 0x0003e8000c101538 */
[----:B------:R1:W-:Y:S04]  /*42c10*/  @P4 STG.E.U16 desc[UR56][R106.64], R0 ;  /* 0x000000006a004986 */ /* 0x0003e8000c101538 */
[----:B------:R1:W-:Y:S04]  /*42c20*/  @P5 STG.E.U16 desc[UR56][R244.64], R6 ;  /* 0x00000006f4005986 */ /* 0x0003e8000c101538 */
[----:B------:R1:W-:Y:S01]  /*42c30*/  @P6 STG.E.U16 desc[UR56][R246.64], R123 ;  /* 0x0000007bf6006986 */ /* 0x0003e2000c101538 */
[----:B------:R-:W-:-:S05]  /*42c40*/  VIADD R3, R3, 0x1fe ;  /* 0x000001fe03037836 */ /* 0x000fca0000000000 */
[----:B------:R-:W-:-:S13]  /*42c50*/  ISETP.LT.AND P0, PT, R3, UR4, !P0 ;  /* 0x0000000403007c0c */ /* 0x000fda000c701270 */
[----:B------:R1:W-:Y:S01]  /*42c60*/  @P0 STG.E.U16 desc[UR56][R52.64], R7 ;  /* 0x0000000734000986 */ /* 0x0003e2000c101538 */
[----:B------:R-:W-:Y:S05]  /*42c70*/  @!P1 EXIT ;  /* 0x000000000000994d */ /* 0x000fea0003800000 */
[----:B------:R-:W-:-:S05]  /*42c80*/  PRMT R125, R7, 0x7632, R125 ;  /* 0x00007632077d7816 */ /* 0x000fca000000007d */
[----:B------:R-:W-:Y:S01]  /*42c90*/  STG.E.U16 desc[UR56][R250.64], R125 ;  /* 0x0000007dfa007986 */ /* 0x000fe2000c101538 */
[----:B------:R-:W-:Y:S05]  /*42ca0*/  EXIT ;  /* 0x000000000000794d */ /* 0x000fea0003800000 */
.L_x_2:
[----:B------:R-:W-:-:S00]  /*42cb0*/  BRA `(.L_x_2) ;  /* 0xfffffffc00fc7947 */ /* 0x000fc0000383ffff */
[----:B------:R-:W-:-:S00]  /*42cc0*/  NOP ;  /* 0x0000000000007918 */ /* 0x000fc00000000000 */
        /* <DEDUP_REMOVED lines=11> */
.L_x_3:


//--------------------- .nv.shared.matmul_kernel  --------------------------
	.section	.nv.shared.matmul_kernel,"aw",@nobits
	.sectionflags	@""
	.align	16
	.zero		1024


//--------------------- .nv.shared.reserved.0     --------------------------
	.section	.nv.shared.reserved.0,"aw",@nobits
	.weak		__nv_reservedSMEM_offset_0_alias
	.size		__nv_reservedSMEM_offset_0_alias, 0, 0
	.other		__nv_reservedSMEM_offset_0_alias,@"STO_CUDA_RESERVED_SHARED STV_DEFAULT"
__nv_reservedSMEM_offset_0_alias:
	.zero		0


//--------------------- .nv.constant0.matmul_kernel --------------------------
	.section	.nv.constant0.matmul_kernel,"a",@progbits
	.sectionflags	@""
	.align	4
.nv.constant0.matmul_kernel:
	.zero		608


//--------------------- SYMBOLS --------------------------

	.type		.nv.reservedSmem.offset0,@object
	.size		.nv.reservedSmem.offset0,0x4
